	.target	sm_90

	.elftype	@"ET_EXEC"


//--------------------- .note.nv.tkinfo           --------------------------
	.section	.note.nv.tkinfo,"",@"SHT_NOTE"
	.sectionflags	@"SHF_NOTE_NV_TKINFO"
	.tkinfo
        /*0018*/ 	.word	0x00000002
        /*0030*/ 	.string	""
        /*0030*/ 	.string	"ptxas"
        /*0030*/ 	.string	"Cuda compilation tools, release 13.0, V13.0.88"
        /*0030*/ 	.string	"Build cuda_13.0.r13.0/compiler.36424714_0"
        /*0030*/ 	.string	"-arch sm_90 -m 64 "



//--------------------- .note.nv.cuinfo           --------------------------
	.section	.note.nv.cuinfo,"",@"SHT_NOTE"
	.sectionflags	@"SHF_NOTE_NV_CUINFO"
        /*0018*/ 	.short	0x0002
        /*001a*/ 	.short	0x005a
        /*001c*/ 	.short	0x0082
	.zero		2


//--------------------- .nv.info                  --------------------------
	.section	.nv.info,"",@"SHT_CUDA_INFO"
	.align	4


	//----- nvinfo : EIATTR_REGCOUNT
	.align		4
        /*0000*/ 	.byte	0x04, 0x2f
        /*0002*/ 	.short	(.L_29 - .L_28)
	.align		4
.L_28:
        /*0004*/ 	.word	index@(_ZN2at6native53_GLOBAL__N__7c5e0505_20_UpSampleNearest1d_cu_19867e3828upsample_nearest1d_out_frameIdXadL_ZNS0_37nearest_neighbor_compute_source_indexEfiiEEEEvPKT_mmmmPS3_f)
        /*0008*/ 	.word	0x00000020


	//----- nvinfo : EIATTR_FRAME_SIZE
	.align		4
.L_29:
        /*000c*/ 	.byte	0x04, 0x11
        /*000e*/ 	.short	(.L_31 - .L_30)
	.align		4
.L_30:
        /*0010*/ 	.word	index@($__internal_39_$__cuda_sm20_rem_u64)
        /*0014*/ 	.word	0x00000000


	//----- nvinfo : EIATTR_FRAME_SIZE
	.align		4
.L_31:
        /*0018*/ 	.byte	0x04, 0x11
        /*001a*/ 	.short	(.L_33 - .L_32)
	.align		4
.L_32:
        /*001c*/ 	.word	index@($__internal_38_$__cuda_sm20_div_u64)
        /*0020*/ 	.word	0x00000000


	//----- nvinfo : EIATTR_FRAME_SIZE
	.align		4
.L_33:
        /*0024*/ 	.byte	0x04, 0x11
        /*0026*/ 	.short	(.L_35 - .L_34)
	.align		4
.L_34:
        /*0028*/ 	.word	index@(_ZN2at6native53_GLOBAL__N__7c5e0505_20_UpSampleNearest1d_cu_19867e3828upsample_nearest1d_out_frameIdXadL_ZNS0_37nearest_neighbor_compute_source_indexEfiiEEEEvPKT_mmmmPS3_f)
        /*002c*/ 	.word	0x00000000


	//----- nvinfo : EIATTR_REGCOUNT
	.align		4
.L_35:
        /*0030*/ 	.byte	0x04, 0x2f
        /*0032*/ 	.short	(.L_37 - .L_36)
	.align		4
.L_36:
        /*0034*/ 	.word	index@(_ZN2at6native53_GLOBAL__N__7c5e0505_20_UpSampleNearest1d_cu_19867e3828upsample_nearest1d_out_frameIfXadL_ZNS0_37nearest_neighbor_compute_source_indexEfiiEEEEvPKT_mmmmPS3_f)
        /*0038*/ 	.word	0x00000020


	//----- nvinfo : EIATTR_FRAME_SIZE
	.align		4
.L_37:
        /*003c*/ 	.byte	0x04, 0x11
        /*003e*/ 	.short	(.L_39 - .L_38)
	.align		4
.L_38:
        /*0040*/ 	.word	index@($__internal_37_$__cuda_sm20_rem_u64)
        /*0044*/ 	.word	0x00000000


	//----- nvinfo : EIATTR_FRAME_SIZE
	.align		4
.L_39:
        /*0048*/ 	.byte	0x04, 0x11
        /*004a*/ 	.short	(.L_41 - .L_40)
	.align		4
.L_40:
        /*004c*/ 	.word	index@($__internal_36_$__cuda_sm20_div_u64)
        /*0050*/ 	.word	0x00000000


	//----- nvinfo : EIATTR_FRAME_SIZE
	.align		4
.L_41:
        /*0054*/ 	.byte	0x04, 0x11
        /*0056*/ 	.short	(.L_43 - .L_42)
	.align		4
.L_42:
        /*0058*/ 	.word	index@(_ZN2at6native53_GLOBAL__N__7c5e0505_20_UpSampleNearest1d_cu_19867e3828upsample_nearest1d_out_frameIfXadL_ZNS0_37nearest_neighbor_compute_source_indexEfiiEEEEvPKT_mmmmPS3_f)
        /*005c*/ 	.word	0x00000000


	//----- nvinfo : EIATTR_REGCOUNT
	.align		4
.L_43:
        /*0060*/ 	.byte	0x04, 0x2f
        /*0062*/ 	.short	(.L_45 - .L_44)
	.align		4
.L_44:
        /*0064*/ 	.word	index@(_ZN2at6native53_GLOBAL__N__7c5e0505_20_UpSampleNearest1d_cu_19867e3828upsample_nearest1d_out_frameIN3c104HalfEXadL_ZNS0_37nearest_neighbor_compute_source_indexEfiiEEEEvPKT_mmmmPS5_f)
        /*0068*/ 	.word	0x00000020


	//----- nvinfo : EIATTR_FRAME_SIZE
	.align		4
.L_45:
        /*006c*/ 	.byte	0x04, 0x11
        /*006e*/ 	.short	(.L_47 - .L_46)
	.align		4
.L_46:
        /*0070*/ 	.word	index@($__internal_35_$__cuda_sm20_rem_u64)
        /*0074*/ 	.word	0x00000000


	//----- nvinfo : EIATTR_FRAME_SIZE
	.align		4
.L_47:
        /*0078*/ 	.byte	0x04, 0x11
        /*007a*/ 	.short	(.L_49 - .L_48)
	.align		4
.L_48:
        /*007c*/ 	.word	index@($__internal_34_$__cuda_sm20_div_u64)
        /*0080*/ 	.word	0x00000000


	//----- nvinfo : EIATTR_FRAME_SIZE
	.align		4
.L_49:
        /*0084*/ 	.byte	0x04, 0x11
        /*0086*/ 	.short	(.L_51 - .L_50)
	.align		4
.L_50:
        /*0088*/ 	.word	index@(_ZN2at6native53_GLOBAL__N__7c5e0505_20_UpSampleNearest1d_cu_19867e3828upsample_nearest1d_out_frameIN3c104HalfEXadL_ZNS0_37nearest_neighbor_compute_source_indexEfiiEEEEvPKT_mmmmPS5_f)
        /*008c*/ 	.word	0x00000000


	//----- nvinfo : EIATTR_REGCOUNT
	.align		4
.L_51:
        /*0090*/ 	.byte	0x04, 0x2f
        /*0092*/ 	.short	(.L_53 - .L_52)
	.align		4
.L_52:
        /*0094*/ 	.word	index@(_ZN2at6native53_GLOBAL__N__7c5e0505_20_UpSampleNearest1d_cu_19867e3828upsample_nearest1d_out_frameIN3c108BFloat16EXadL_ZNS0_37nearest_neighbor_compute_source_indexEfiiEEEEvPKT_mmmmPS5_f)
        /*0098*/ 	.word	0x00000020


	//----- nvinfo : EIATTR_FRAME_SIZE
	.align		4
.L_53:
        /*009c*/ 	.byte	0x04, 0x11
        /*009e*/ 	.short	(.L_55 - .L_54)
	.align		4
.L_54:
        /*00a0*/ 	.word	index@($__internal_33_$__cuda_sm20_rem_u64)
        /*00a4*/ 	.word	0x00000000


	//----- nvinfo : EIATTR_FRAME_SIZE
	.align		4
.L_55:
        /*00a8*/ 	.byte	0x04, 0x11
        /*00aa*/ 	.short	(.L_57 - .L_56)
	.align		4
.L_56:
        /*00ac*/ 	.word	index@($__internal_32_$__cuda_sm20_div_u64)
        /*00b0*/ 	.word	0x00000000


	//----- nvinfo : EIATTR_FRAME_SIZE
	.align		4
.L_57:
        /*00b4*/ 	.byte	0x04, 0x11
        /*00b6*/ 	.short	(.L_59 - .L_58)
	.align		4
.L_58:
        /*00b8*/ 	.word	index@(_ZN2at6native53_GLOBAL__N__7c5e0505_20_UpSampleNearest1d_cu_19867e3828upsample_nearest1d_out_frameIN3c108BFloat16EXadL_ZNS0_37nearest_neighbor_compute_source_indexEfiiEEEEvPKT_mmmmPS5_f)
        /*00bc*/ 	.word	0x00000000


	//----- nvinfo : EIATTR_REGCOUNT
	.align		4
.L_59:
        /*00c0*/ 	.byte	0x04, 0x2f
        /*00c2*/ 	.short	(.L_61 - .L_60)
	.align		4
.L_60:
        /*00c4*/ 	.word	index@(_ZN2at6native53_GLOBAL__N__7c5e0505_20_UpSampleNearest1d_cu_19867e3828upsample_nearest1d_out_frameIhXadL_ZNS0_37nearest_neighbor_compute_source_indexEfiiEEEEvPKT_mmmmPS3_f)
        /*00c8*/ 	.word	0x00000020


	//----- nvinfo : EIATTR_FRAME_SIZE
	.align		4
.L_61:
        /*00cc*/ 	.byte	0x04, 0x11
        /*00ce*/ 	.short	(.L_63 - .L_62)
	.align		4
.L_62:
        /*00d0*/ 	.word	index@($__internal_31_$__cuda_sm20_rem_u64)
        /*00d4*/ 	.word	0x00000000


	//----- nvinfo : EIATTR_FRAME_SIZE
	.align		4
.L_63:
        /*00d8*/ 	.byte	0x04, 0x11
        /*00da*/ 	.short	(.L_65 - .L_64)
	.align		4
.L_64:
        /*00dc*/ 	.word	index@($__internal_30_$__cuda_sm20_div_u64)
        /*00e0*/ 	.word	0x00000000


	//----- nvinfo : EIATTR_FRAME_SIZE
	.align		4
.L_65:
        /*00e4*/ 	.byte	0x04, 0x11
        /*00e6*/ 	.short	(.L_67 - .L_66)
	.align		4
.L_66:
        /*00e8*/ 	.word	index@(_ZN2at6native53_GLOBAL__N__7c5e0505_20_UpSampleNearest1d_cu_19867e3828upsample_nearest1d_out_frameIhXadL_ZNS0_37nearest_neighbor_compute_source_indexEfiiEEEEvPKT_mmmmPS3_f)
        /*00ec*/ 	.word	0x00000000


	//----- nvinfo : EIATTR_REGCOUNT
	.align		4
.L_67:
        /*00f0*/ 	.byte	0x04, 0x2f
        /*00f2*/ 	.short	(.L_69 - .L_68)
	.align		4
.L_68:
        /*00f4*/ 	.word	index@(_ZN2at6native53_GLOBAL__N__7c5e0505_20_UpSampleNearest1d_cu_19867e3828upsample_nearest1d_out_frameIdXadL_ZNS0_43nearest_neighbor_exact_compute_source_indexEfiiEEEEvPKT_mmmmPS3_f)
        /*00f8*/ 	.word	0x00000020


	//----- nvinfo : EIATTR_FRAME_SIZE
	.align		4
.L_69:
        /*00fc*/ 	.byte	0x04, 0x11
        /*00fe*/ 	.short	(.L_71 - .L_70)
	.align		4
.L_70:
        /*0100*/ 	.word	index@($__internal_29_$__cuda_sm20_rem_u64)
        /*0104*/ 	.word	0x00000000


	//----- nvinfo : EIATTR_FRAME_SIZE
	.align		4
.L_71:
        /*0108*/ 	.byte	0x04, 0x11
        /*010a*/ 	.short	(.L_73 - .L_72)
	.align		4
.L_72:
        /*010c*/ 	.word	index@($__internal_28_$__cuda_sm20_div_u64)
        /*0110*/ 	.word	0x00000000


	//----- nvinfo : EIATTR_FRAME_SIZE
	.align		4
.L_73:
        /*0114*/ 	.byte	0x04, 0x11
        /*0116*/ 	.short	(.L_75 - .L_74)
	.align		4
.L_74:
        /*0118*/ 	.word	index@(_ZN2at6native53_GLOBAL__N__7c5e0505_20_UpSampleNearest1d_cu_19867e3828upsample_nearest1d_out_frameIdXadL_ZNS0_43nearest_neighbor_exact_compute_source_indexEfiiEEEEvPKT_mmmmPS3_f)
        /*011c*/ 	.word	0x00000000


	//----- nvinfo : EIATTR_REGCOUNT
	.align		4
.L_75:
        /*0120*/ 	.byte	0x04, 0x2f
        /*0122*/ 	.short	(.L_77 - .L_76)
	.align		4
.L_76:
        /*0124*/ 	.word	index@(_ZN2at6native53_GLOBAL__N__7c5e0505_20_UpSampleNearest1d_cu_19867e3828upsample_nearest1d_out_frameIfXadL_ZNS0_43nearest_neighbor_exact_compute_source_indexEfiiEEEEvPKT_mmmmPS3_f)
        /*0128*/ 	.word	0x00000020


	//----- nvinfo : EIATTR_FRAME_SIZE
	.align		4
.L_77:
        /*012c*/ 	.byte	0x04, 0x11
        /*012e*/ 	.short	(.L_79 - .L_78)
	.align		4
.L_78:
        /*0130*/ 	.word	index@($__internal_27_$__cuda_sm20_rem_u64)
        /*0134*/ 	.word	0x00000000


	//----- nvinfo : EIATTR_FRAME_SIZE
	.align		4
.L_79:
        /*0138*/ 	.byte	0x04, 0x11
        /*013a*/ 	.short	(.L_81 - .L_80)
	.align		4
.L_80:
        /*013c*/ 	.word	index@($__internal_26_$__cuda_sm20_div_u64)
        /*0140*/ 	.word	0x00000000


	//----- nvinfo : EIATTR_FRAME_SIZE
	.align		4
.L_81:
        /*0144*/ 	.byte	0x04, 0x11
        /*0146*/ 	.short	(.L_83 - .L_82)
	.align		4
.L_82:
        /*0148*/ 	.word	index@(_ZN2at6native53_GLOBAL__N__7c5e0505_20_UpSampleNearest1d_cu_19867e3828upsample_nearest1d_out_frameIfXadL_ZNS0_43nearest_neighbor_exact_compute_source_indexEfiiEEEEvPKT_mmmmPS3_f)
        /*014c*/ 	.word	0x00000000


	//----- nvinfo : EIATTR_REGCOUNT
	.align		4
.L_83:
        /*0150*/ 	.byte	0x04, 0x2f
        /*0152*/ 	.short	(.L_85 - .L_84)
	.align		4
.L_84:
        /*0154*/ 	.word	index@(_ZN2at6native53_GLOBAL__N__7c5e0505_20_UpSampleNearest1d_cu_19867e3828upsample_nearest1d_out_frameIN3c104HalfEXadL_ZNS0_43nearest_neighbor_exact_compute_source_indexEfiiEEEEvPKT_mmmmPS5_f)
        /*0158*/ 	.word	0x00000020


	//----- nvinfo : EIATTR_FRAME_SIZE
	.align		4
.L_85:
        /*015c*/ 	.byte	0x04, 0x11
        /*015e*/ 	.short	(.L_87 - .L_86)
	.align		4
.L_86:
        /*0160*/ 	.word	index@($__internal_25_$__cuda_sm20_rem_u64)
        /*0164*/ 	.word	0x00000000


	//----- nvinfo : EIATTR_FRAME_SIZE
	.align		4
.L_87:
        /*0168*/ 	.byte	0x04, 0x11
        /*016a*/ 	.short	(.L_89 - .L_88)
	.align		4
.L_88:
        /*016c*/ 	.word	index@($__internal_24_$__cuda_sm20_div_u64)
        /*0170*/ 	.word	0x00000000


	//----- nvinfo : EIATTR_FRAME_SIZE
	.align		4
.L_89:
        /*0174*/ 	.byte	0x04, 0x11
        /*0176*/ 	.short	(.L_91 - .L_90)
	.align		4
.L_90:
        /*0178*/ 	.word	index@(_ZN2at6native53_GLOBAL__N__7c5e0505_20_UpSampleNearest1d_cu_19867e3828upsample_nearest1d_out_frameIN3c104HalfEXadL_ZNS0_43nearest_neighbor_exact_compute_source_indexEfiiEEEEvPKT_mmmmPS5_f)
        /*017c*/ 	.word	0x00000000


	//----- nvinfo : EIATTR_REGCOUNT
	.align		4
.L_91:
        /*0180*/ 	.byte	0x04, 0x2f
        /*0182*/ 	.short	(.L_93 - .L_92)
	.align		4
.L_92:
        /*0184*/ 	.word	index@(_ZN2at6native53_GLOBAL__N__7c5e0505_20_UpSampleNearest1d_cu_19867e3828upsample_nearest1d_out_frameIN3c108BFloat16EXadL_ZNS0_43nearest_neighbor_exact_compute_source_indexEfiiEEEEvPKT_mmmmPS5_f)
        /*0188*/ 	.word	0x00000020


	//----- nvinfo : EIATTR_FRAME_SIZE
	.align		4
.L_93:
        /*018c*/ 	.byte	0x04, 0x11
        /*018e*/ 	.short	(.L_95 - .L_94)
	.align		4
.L_94:
        /*0190*/ 	.word	index@($__internal_23_$__cuda_sm20_rem_u64)
        /*0194*/ 	.word	0x00000000


	//----- nvinfo : EIATTR_FRAME_SIZE
	.align		4
.L_95:
        /*0198*/ 	.byte	0x04, 0x11
        /*019a*/ 	.short	(.L_97 - .L_96)
	.align		4
.L_96:
        /*019c*/ 	.word	index@($__internal_22_$__cuda_sm20_div_u64)
        /*01a0*/ 	.word	0x00000000


	//----- nvinfo : EIATTR_FRAME_SIZE
	.align		4
.L_97:
        /*01a4*/ 	.byte	0x04, 0x11
        /*01a6*/ 	.short	(.L_99 - .L_98)
	.align		4
.L_98:
        /*01a8*/ 	.word	index@(_ZN2at6native53_GLOBAL__N__7c5e0505_20_UpSampleNearest1d_cu_19867e3828upsample_nearest1d_out_frameIN3c108BFloat16EXadL_ZNS0_43nearest_neighbor_exact_compute_source_indexEfiiEEEEvPKT_mmmmPS5_f)
        /*01ac*/ 	.word	0x00000000


	//----- nvinfo : EIATTR_REGCOUNT
	.align		4
.L_99:
        /*01b0*/ 	.byte	0x04, 0x2f
        /*01b2*/ 	.short	(.L_101 - .L_100)
	.align		4
.L_100:
        /*01b4*/ 	.word	index@(_ZN2at6native53_GLOBAL__N__7c5e0505_20_UpSampleNearest1d_cu_19867e3828upsample_nearest1d_out_frameIhXadL_ZNS0_43nearest_neighbor_exact_compute_source_indexEfiiEEEEvPKT_mmmmPS3_f)
        /*01b8*/ 	.word	0x00000020


	//----- nvinfo : EIATTR_FRAME_SIZE
	.align		4
.L_101:
        /*01bc*/ 	.byte	0x04, 0x11
        /*01be*/ 	.short	(.L_103 - .L_102)
	.align		4
.L_102:
        /*01c0*/ 	.word	index@($__internal_21_$__cuda_sm20_rem_u64)
        /*01c4*/ 	.word	0x00000000


	//----- nvinfo : EIATTR_FRAME_SIZE
	.align		4
.L_103:
        /*01c8*/ 	.byte	0x04, 0x11
        /*01ca*/ 	.short	(.L_105 - .L_104)
	.align		4
.L_104:
        /*01cc*/ 	.word	index@($__internal_20_$__cuda_sm20_div_u64)
        /*01d0*/ 	.word	0x00000000


	//----- nvinfo : EIATTR_FRAME_SIZE
	.align		4
.L_105:
        /*01d4*/ 	.byte	0x04, 0x11
        /*01d6*/ 	.short	(.L_107 - .L_106)
	.align		4
.L_106:
        /*01d8*/ 	.word	index@(_ZN2at6native53_GLOBAL__N__7c5e0505_20_UpSampleNearest1d_cu_19867e3828upsample_nearest1d_out_frameIhXadL_ZNS0_43nearest_neighbor_exact_compute_source_indexEfiiEEEEvPKT_mmmmPS3_f)
        /*01dc*/ 	.word	0x00000000


	//----- nvinfo : EIATTR_REGCOUNT
	.align		4
.L_107:
        /*01e0*/ 	.byte	0x04, 0x2f
        /*01e2*/ 	.short	(.L_109 - .L_108)
	.align		4
.L_108:
        /*01e4*/ 	.word	index@(_ZN2at6native53_GLOBAL__N__7c5e0505_20_UpSampleNearest1d_cu_19867e3837upsample_nearest1d_backward_out_frameIddXadL_ZNS0_40nearest_neighbor_bw_compute_source_indexEfiiEEEEvPKT_mmmmPS3_f)
        /*01e8*/ 	.word	0x0000001d


	//----- nvinfo : EIATTR_FRAME_SIZE
	.align		4
.L_109:
        /*01ec*/ 	.byte	0x04, 0x11
        /*01ee*/ 	.short	(.L_111 - .L_110)
	.align		4
.L_110:
        /*01f0*/ 	.word	index@($__internal_19_$__cuda_sm20_rem_u64)
        /*01f4*/ 	.word	0x00000000


	//----- nvinfo : EIATTR_FRAME_SIZE
	.align		4
.L_111:
        /*01f8*/ 	.byte	0x04, 0x11
        /*01fa*/ 	.short	(.L_113 - .L_112)
	.align		4
.L_112:
        /*01fc*/ 	.word	index@($__internal_18_$__cuda_sm20_div_u64)
        /*0200*/ 	.word	0x00000000


	//----- nvinfo : EIATTR_FRAME_SIZE
	.align		4
.L_113:
        /*0204*/ 	.byte	0x04, 0x11
        /*0206*/ 	.short	(.L_115 - .L_114)
	.align		4
.L_114:
        /*0208*/ 	.word	index@(_ZN2at6native53_GLOBAL__N__7c5e0505_20_UpSampleNearest1d_cu_19867e3837upsample_nearest1d_backward_out_frameIddXadL_ZNS0_40nearest_neighbor_bw_compute_source_indexEfiiEEEEvPKT_mmmmPS3_f)
        /*020c*/ 	.word	0x00000000


	//----- nvinfo : EIATTR_REGCOUNT
	.align		4
.L_115:
        /*0210*/ 	.byte	0x04, 0x2f
        /*0212*/ 	.short	(.L_117 - .L_116)
	.align		4
.L_116:
        /*0214*/ 	.word	index@(_ZN2at6native53_GLOBAL__N__7c5e0505_20_UpSampleNearest1d_cu_19867e3837upsample_nearest1d_backward_out_frameIffXadL_ZNS0_40nearest_neighbor_bw_compute_source_indexEfiiEEEEvPKT_mmmmPS3_f)
        /*0218*/ 	.word	0x0000001e


	//----- nvinfo : EIATTR_FRAME_SIZE
	.align		4
.L_117:
        /*021c*/ 	.byte	0x04, 0x11
        /*021e*/ 	.short	(.L_119 - .L_118)
	.align		4
.L_118:
        /*0220*/ 	.word	index@($__internal_17_$__cuda_sm20_rem_u64)
        /*0224*/ 	.word	0x00000000


	//----- nvinfo : EIATTR_FRAME_SIZE
	.align		4
.L_119:
        /*0228*/ 	.byte	0x04, 0x11
        /*022a*/ 	.short	(.L_121 - .L_120)
	.align		4
.L_120:
        /*022c*/ 	.word	index@($__internal_16_$__cuda_sm20_div_u64)
        /*0230*/ 	.word	0x00000000


	//----- nvinfo : EIATTR_FRAME_SIZE
	.align		4
.L_121:
        /*0234*/ 	.byte	0x04, 0x11
        /*0236*/ 	.short	(.L_123 - .L_122)
	.align		4
.L_122:
        /*0238*/ 	.word	index@(_ZN2at6native53_GLOBAL__N__7c5e0505_20_UpSampleNearest1d_cu_19867e3837upsample_nearest1d_backward_out_frameIffXadL_ZNS0_40nearest_neighbor_bw_compute_source_indexEfiiEEEEvPKT_mmmmPS3_f)
        /*023c*/ 	.word	0x00000000


	//----- nvinfo : EIATTR_REGCOUNT
	.align		4
.L_123:
        /*0240*/ 	.byte	0x04, 0x2f
        /*0242*/ 	.short	(.L_125 - .L_124)
	.align		4
.L_124:
        /*0244*/ 	.word	index@(_ZN2at6native53_GLOBAL__N__7c5e0505_20_UpSampleNearest1d_cu_19867e3837upsample_nearest1d_backward_out_frameIN3c104HalfEfXadL_ZNS0_40nearest_neighbor_bw_compute_source_indexEfiiEEEEvPKT_mmmmPS5_f)
        /*0248*/ 	.word	0x0000001d


	//----- nvinfo : EIATTR_FRAME_SIZE
	.align		4
.L_125:
        /*024c*/ 	.byte	0x04, 0x11
        /*024e*/ 	.short	(.L_127 - .L_126)
	.align		4
.L_126:
        /*0250*/ 	.word	index@($__internal_15_$__cuda_sm20_rem_u64)
        /*0254*/ 	.word	0x00000000


	//----- nvinfo : EIATTR_FRAME_SIZE
	.align		4
.L_127:
        /*0258*/ 	.byte	0x04, 0x11
        /*025a*/ 	.short	(.L_129 - .L_128)
	.align		4
.L_128:
        /*025c*/ 	.word	index@($__internal_14_$__cuda_sm20_div_u64)
        /*0260*/ 	.word	0x00000000


	//----- nvinfo : EIATTR_FRAME_SIZE
	.align		4
.L_129:
        /*0264*/ 	.byte	0x04, 0x11
        /*0266*/ 	.short	(.L_131 - .L_130)
	.align		4
.L_130:
        /*0268*/ 	.word	index@(_ZN2at6native53_GLOBAL__N__7c5e0505_20_UpSampleNearest1d_cu_19867e3837upsample_nearest1d_backward_out_frameIN3c104HalfEfXadL_ZNS0_40nearest_neighbor_bw_compute_source_indexEfiiEEEEvPKT_mmmmPS5_f)
        /*026c*/ 	.word	0x00000000


	//----- nvinfo : EIATTR_REGCOUNT
	.align		4
.L_131:
        /*0270*/ 	.byte	0x04, 0x2f
        /*0272*/ 	.short	(.L_133 - .L_132)
	.align		4
.L_132:
        /*0274*/ 	.word	index@(_ZN2at6native53_GLOBAL__N__7c5e0505_20_UpSampleNearest1d_cu_19867e3837upsample_nearest1d_backward_out_frameIN3c108BFloat16EfXadL_ZNS0_40nearest_neighbor_bw_compute_source_indexEfiiEEEEvPKT_mmmmPS5_f)
        /*0278*/ 	.word	0x0000001d


	//----- nvinfo : EIATTR_FRAME_SIZE
	.align		4
.L_133:
        /*027c*/ 	.byte	0x04, 0x11
        /*027e*/ 	.short	(.L_135 - .L_134)
	.align		4
.L_134:
        /*0280*/ 	.word	index@($__internal_13_$__cuda_sm20_rem_u64)
        /*0284*/ 	.word	0x00000000


	//----- nvinfo : EIATTR_FRAME_SIZE
	.align		4
.L_135:
        /*0288*/ 	.byte	0x04, 0x11
        /*028a*/ 	.short	(.L_137 - .L_136)
	.align		4
.L_136:
        /*028c*/ 	.word	index@($__internal_12_$__cuda_sm20_div_u64)
        /*0290*/ 	.word	0x00000000


	//----- nvinfo : EIATTR_FRAME_SIZE
	.align		4
.L_137:
        /*0294*/ 	.byte	0x04, 0x11
        /*0296*/ 	.short	(.L_139 - .L_138)
	.align		4
.L_138:
        /*0298*/ 	.word	index@(_ZN2at6native53_GLOBAL__N__7c5e0505_20_UpSampleNearest1d_cu_19867e3837upsample_nearest1d_backward_out_frameIN3c108BFloat16EfXadL_ZNS0_40nearest_neighbor_bw_compute_source_indexEfiiEEEEvPKT_mmmmPS5_f)
        /*029c*/ 	.word	0x00000000


	//----- nvinfo : EIATTR_REGCOUNT
	.align		4
.L_139:
        /*02a0*/ 	.byte	0x04, 0x2f
        /*02a2*/ 	.short	(.L_141 - .L_140)
	.align		4
.L_140:
        /*02a4*/ 	.word	index@(_ZN2at6native53_GLOBAL__N__7c5e0505_20_UpSampleNearest1d_cu_19867e3837upsample_nearest1d_backward_out_frameIhlXadL_ZNS0_40nearest_neighbor_bw_compute_source_indexEfiiEEEEvPKT_mmmmPS3_f)
        /*02a8*/ 	.word	0x00000020


	//----- nvinfo : EIATTR_FRAME_SIZE
	.align		4
.L_141:
        /*02ac*/ 	.byte	0x04, 0x11
        /*02ae*/ 	.short	(.L_143 - .L_142)
	.align		4
.L_142:
        /*02b0*/ 	.word	index@($__internal_11_$__cuda_sm20_rem_u64)
        /*02b4*/ 	.word	0x00000000


	//----- nvinfo : EIATTR_FRAME_SIZE
	.align		4
.L_143:
        /*02b8*/ 	.byte	0x04, 0x11
        /*02ba*/ 	.short	(.L_145 - .L_144)
	.align		4
.L_144:
        /*02bc*/ 	.word	index@($__internal_10_$__cuda_sm20_div_u64)
        /*02c0*/ 	.word	0x00000000


	//----- nvinfo : EIATTR_FRAME_SIZE
	.align		4
.L_145:
        /*02c4*/ 	.byte	0x04, 0x11
        /*02c6*/ 	.short	(.L_147 - .L_146)
	.align		4
.L_146:
        /*02c8*/ 	.word	index@(_ZN2at6native53_GLOBAL__N__7c5e0505_20_UpSampleNearest1d_cu_19867e3837upsample_nearest1d_backward_out_frameIhlXadL_ZNS0_40nearest_neighbor_bw_compute_source_indexEfiiEEEEvPKT_mmmmPS3_f)
        /*02cc*/ 	.word	0x00000000


	//----- nvinfo : EIATTR_REGCOUNT
	.align		4
.L_147:
        /*02d0*/ 	.byte	0x04, 0x2f
        /*02d2*/ 	.short	(.L_149 - .L_148)
	.align		4
.L_148:
        /*02d4*/ 	.word	index@(_ZN2at6native53_GLOBAL__N__7c5e0505_20_UpSampleNearest1d_cu_19867e3837upsample_nearest1d_backward_out_frameIddXadL_ZNS0_46nearest_neighbor_exact_bw_compute_source_indexEfiiEEEEvPKT_mmmmPS3_f)
        /*02d8*/ 	.word	0x0000001d


	//----- nvinfo : EIATTR_FRAME_SIZE
	.align		4
.L_149:
        /*02dc*/ 	.byte	0x04, 0x11
        /*02de*/ 	.short	(.L_151 - .L_150)
	.align		4
.L_150:
        /*02e0*/ 	.word	index@($__internal_9_$__cuda_sm20_rem_u64)
        /*02e4*/ 	.word	0x00000000


	//----- nvinfo : EIATTR_FRAME_SIZE
	.align		4
.L_151:
        /*02e8*/ 	.byte	0x04, 0x11
        /*02ea*/ 	.short	(.L_153 - .L_152)
	.align		4
.L_152:
        /*02ec*/ 	.word	index@($__internal_8_$__cuda_sm20_div_u64)
        /*02f0*/ 	.word	0x00000000


	//----- nvinfo : EIATTR_FRAME_SIZE
	.align		4
.L_153:
        /*02f4*/ 	.byte	0x04, 0x11
        /*02f6*/ 	.short	(.L_155 - .L_154)
	.align		4
.L_154:
        /*02f8*/ 	.word	index@(_ZN2at6native53_GLOBAL__N__7c5e0505_20_UpSampleNearest1d_cu_19867e3837upsample_nearest1d_backward_out_frameIddXadL_ZNS0_46nearest_neighbor_exact_bw_compute_source_indexEfiiEEEEvPKT_mmmmPS3_f)
        /*02fc*/ 	.word	0x00000000


	//----- nvinfo : EIATTR_REGCOUNT
	.align		4
.L_155:
        /*0300*/ 	.byte	0x04, 0x2f
        /*0302*/ 	.short	(.L_157 - .L_156)
	.align		4
.L_156:
        /*0304*/ 	.word	index@(_ZN2at6native53_GLOBAL__N__7c5e0505_20_UpSampleNearest1d_cu_19867e3837upsample_nearest1d_backward_out_frameIffXadL_ZNS0_46nearest_neighbor_exact_bw_compute_source_indexEfiiEEEEvPKT_mmmmPS3_f)
        /*0308*/ 	.word	0x0000001e


	//----- nvinfo : EIATTR_FRAME_SIZE
	.align		4
.L_157:
        /*030c*/ 	.byte	0x04, 0x11
        /*030e*/ 	.short	(.L_159 - .L_158)
	.align		4
.L_158:
        /*0310*/ 	.word	index@($__internal_7_$__cuda_sm20_rem_u64)
        /*0314*/ 	.word	0x00000000


	//----- nvinfo : EIATTR_FRAME_SIZE
	.align		4
.L_159:
        /*0318*/ 	.byte	0x04, 0x11
        /*031a*/ 	.short	(.L_161 - .L_160)
	.align		4
.L_160:
        /*031c*/ 	.word	index@($__internal_6_$__cuda_sm20_div_u64)
        /*0320*/ 	.word	0x00000000


	//----- nvinfo : EIATTR_FRAME_SIZE
	.align		4
.L_161:
        /*0324*/ 	.byte	0x04, 0x11
        /*0326*/ 	.short	(.L_163 - .L_162)
	.align		4
.L_162:
        /*0328*/ 	.word	index@(_ZN2at6native53_GLOBAL__N__7c5e0505_20_UpSampleNearest1d_cu_19867e3837upsample_nearest1d_backward_out_frameIffXadL_ZNS0_46nearest_neighbor_exact_bw_compute_source_indexEfiiEEEEvPKT_mmmmPS3_f)
        /*032c*/ 	.word	0x00000000


	//----- nvinfo : EIATTR_REGCOUNT
	.align		4
.L_163:
        /*0330*/ 	.byte	0x04, 0x2f
        /*0332*/ 	.short	(.L_165 - .L_164)
	.align		4
.L_164:
        /*0334*/ 	.word	index@(_ZN2at6native53_GLOBAL__N__7c5e0505_20_UpSampleNearest1d_cu_19867e3837upsample_nearest1d_backward_out_frameIN3c104HalfEfXadL_ZNS0_46nearest_neighbor_exact_bw_compute_source_indexEfiiEEEEvPKT_mmmmPS5_f)
        /*0338*/ 	.word	0x0000001d


	//----- nvinfo : EIATTR_FRAME_SIZE
	.align		4
.L_165:
        /*033c*/ 	.byte	0x04, 0x11
        /*033e*/ 	.short	(.L_167 - .L_166)
	.align		4
.L_166:
        /*0340*/ 	.word	index@($__internal_5_$__cuda_sm20_rem_u64)
        /*0344*/ 	.word	0x00000000


	//----- nvinfo : EIATTR_FRAME_SIZE
	.align		4
.L_167:
        /*0348*/ 	.byte	0x04, 0x11
        /*034a*/ 	.short	(.L_169 - .L_168)
	.align		4
.L_168:
        /*034c*/ 	.word	index@($__internal_4_$__cuda_sm20_div_u64)
        /*0350*/ 	.word	0x00000000


	//----- nvinfo : EIATTR_FRAME_SIZE
	.align		4
.L_169:
        /*0354*/ 	.byte	0x04, 0x11
        /*0356*/ 	.short	(.L_171 - .L_170)
	.align		4
.L_170:
        /*0358*/ 	.word	index@(_ZN2at6native53_GLOBAL__N__7c5e0505_20_UpSampleNearest1d_cu_19867e3837upsample_nearest1d_backward_out_frameIN3c104HalfEfXadL_ZNS0_46nearest_neighbor_exact_bw_compute_source_indexEfiiEEEEvPKT_mmmmPS5_f)
        /*035c*/ 	.word	0x00000000


	//----- nvinfo : EIATTR_REGCOUNT
	.align		4
.L_171:
        /*0360*/ 	.byte	0x04, 0x2f
        /*0362*/ 	.short	(.L_173 - .L_172)
	.align		4
.L_172:
        /*0364*/ 	.word	index@(_ZN2at6native53_GLOBAL__N__7c5e0505_20_UpSampleNearest1d_cu_19867e3837upsample_nearest1d_backward_out_frameIN3c108BFloat16EfXadL_ZNS0_46nearest_neighbor_exact_bw_compute_source_indexEfiiEEEEvPKT_mmmmPS5_f)
        /*0368*/ 	.word	0x0000001d


	//----- nvinfo : EIATTR_FRAME_SIZE
	.align		4
.L_173:
        /*036c*/ 	.byte	0x04, 0x11
        /*036e*/ 	.short	(.L_175 - .L_174)
	.align		4
.L_174:
        /*0370*/ 	.word	index@($__internal_3_$__cuda_sm20_rem_u64)
        /*0374*/ 	.word	0x00000000


	//----- nvinfo : EIATTR_FRAME_SIZE
	.align		4
.L_175:
        /*0378*/ 	.byte	0x04, 0x11
        /*037a*/ 	.short	(.L_177 - .L_176)
	.align		4
.L_176:
        /*037c*/ 	.word	index@($__internal_2_$__cuda_sm20_div_u64)
        /*0380*/ 	.word	0x00000000


	//----- nvinfo : EIATTR_FRAME_SIZE
	.align		4
.L_177:
        /*0384*/ 	.byte	0x04, 0x11
        /*0386*/ 	.short	(.L_179 - .L_178)
	.align		4
.L_178:
        /*0388*/ 	.word	index@(_ZN2at6native53_GLOBAL__N__7c5e0505_20_UpSampleNearest1d_cu_19867e3837upsample_nearest1d_backward_out_frameIN3c108BFloat16EfXadL_ZNS0_46nearest_neighbor_exact_bw_compute_source_indexEfiiEEEEvPKT_mmmmPS5_f)
        /*038c*/ 	.word	0x00000000


	//----- nvinfo : EIATTR_REGCOUNT
	.align		4
.L_179:
        /*0390*/ 	.byte	0x04, 0x2f
        /*0392*/ 	.short	(.L_181 - .L_180)
	.align		4
.L_180:
        /*0394*/ 	.word	index@(_ZN2at6native53_GLOBAL__N__7c5e0505_20_UpSampleNearest1d_cu_19867e3837upsample_nearest1d_backward_out_frameIhlXadL_ZNS0_46nearest_neighbor_exact_bw_compute_source_indexEfiiEEEEvPKT_mmmmPS3_f)
        /*0398*/ 	.word	0x00000020


	//----- nvinfo : EIATTR_FRAME_SIZE
	.align		4
.L_181:
        /*039c*/ 	.byte	0x04, 0x11
        /*039e*/ 	.short	(.L_183 - .L_182)
	.align		4
.L_182:
        /*03a0*/ 	.word	index@($__internal_1_$__cuda_sm20_rem_u64)
        /*03a4*/ 	.word	0x00000000


	//----- nvinfo : EIATTR_FRAME_SIZE
	.align		4
.L_183:
        /*03a8*/ 	.byte	0x04, 0x11
        /*03aa*/ 	.short	(.L_185 - .L_184)
	.align		4
.L_184:
        /*03ac*/ 	.word	index@($__internal_0_$__cuda_sm20_div_u64)
        /*03b0*/ 	.word	0x00000000


	//----- nvinfo : EIATTR_FRAME_SIZE
	.align		4
.L_185:
        /*03b4*/ 	.byte	0x04, 0x11
        /*03b6*/ 	.short	(.L_187 - .L_186)
	.align		4
.L_186:
        /*03b8*/ 	.word	index@(_ZN2at6native53_GLOBAL__N__7c5e0505_20_UpSampleNearest1d_cu_19867e3837upsample_nearest1d_backward_out_frameIhlXadL_ZNS0_46nearest_neighbor_exact_bw_compute_source_indexEfiiEEEEvPKT_mmmmPS3_f)
        /*03bc*/ 	.word	0x00000000


	//----- nvinfo : EIATTR_MIN_STACK_SIZE
	.align		4
.L_187:
        /*03c0*/ 	.byte	0x04, 0x12
        /*03c2*/ 	.short	(.L_189 - .L_188)
	.align		4
.L_188:
        /*03c4*/ 	.word	index@(_ZN2at6native53_GLOBAL__N__7c5e0505_20_UpSampleNearest1d_cu_19867e3837upsample_nearest1d_backward_out_frameIhlXadL_ZNS0_46nearest_neighbor_exact_bw_compute_source_indexEfiiEEEEvPKT_mmmmPS3_f)
        /*03c8*/ 	.word	0x00000000


	//----- nvinfo : EIATTR_MIN_STACK_SIZE
	.align		4
.L_189:
        /*03cc*/ 	.byte	0x04, 0x12
        /*03ce*/ 	.short	(.L_191 - .L_190)
	.align		4
.L_190:
        /*03d0*/ 	.word	index@(_ZN2at6native53_GLOBAL__N__7c5e0505_20_UpSampleNearest1d_cu_19867e3837upsample_nearest1d_backward_out_frameIN3c108BFloat16EfXadL_ZNS0_46nearest_neighbor_exact_bw_compute_source_indexEfiiEEEEvPKT_mmmmPS5_f)
        /*03d4*/ 	.word	0x00000000


	//----- nvinfo : EIATTR_MIN_STACK_SIZE
	.align		4
.L_191:
        /*03d8*/ 	.byte	0x04, 0x12
        /*03da*/ 	.short	(.L_193 - .L_192)
	.align		4
.L_192:
        /*03dc*/ 	.word	index@(_ZN2at6native53_GLOBAL__N__7c5e0505_20_UpSampleNearest1d_cu_19867e3837upsample_nearest1d_backward_out_frameIN3c104HalfEfXadL_ZNS0_46nearest_neighbor_exact_bw_compute_source_indexEfiiEEEEvPKT_mmmmPS5_f)
        /*03e0*/ 	.word	0x00000000


	//----- nvinfo : EIATTR_MIN_STACK_SIZE
	.align		4
.L_193:
        /*03e4*/ 	.byte	0x04, 0x12
        /*03e6*/ 	.short	(.L_195 - .L_194)
	.align		4
.L_194:
        /*03e8*/ 	.word	index@(_ZN2at6native53_GLOBAL__N__7c5e0505_20_UpSampleNearest1d_cu_19867e3837upsample_nearest1d_backward_out_frameIffXadL_ZNS0_46nearest_neighbor_exact_bw_compute_source_indexEfiiEEEEvPKT_mmmmPS3_f)
        /*03ec*/ 	.word	0x00000000


	//----- nvinfo : EIATTR_MIN_STACK_SIZE
	.align		4
.L_195:
        /*03f0*/ 	.byte	0x04, 0x12
        /*03f2*/ 	.short	(.L_197 - .L_196)
	.align		4
.L_196:
        /*03f4*/ 	.word	index@(_ZN2at6native53_GLOBAL__N__7c5e0505_20_UpSampleNearest1d_cu_19867e3837upsample_nearest1d_backward_out_frameIddXadL_ZNS0_46nearest_neighbor_exact_bw_compute_source_indexEfiiEEEEvPKT_mmmmPS3_f)
        /*03f8*/ 	.word	0x00000000


	//----- nvinfo : EIATTR_MIN_STACK_SIZE
	.align		4
.L_197:
        /*03fc*/ 	.byte	0x04, 0x12
        /*03fe*/ 	.short	(.L_199 - .L_198)
	.align		4
.L_198:
        /*0400*/ 	.word	index@(_ZN2at6native53_GLOBAL__N__7c5e0505_20_UpSampleNearest1d_cu_19867e3837upsample_nearest1d_backward_out_frameIhlXadL_ZNS0_40nearest_neighbor_bw_compute_source_indexEfiiEEEEvPKT_mmmmPS3_f)
        /*0404*/ 	.word	0x00000000


	//----- nvinfo : EIATTR_MIN_STACK_SIZE
	.align		4
.L_199:
        /*0408*/ 	.byte	0x04, 0x12
        /*040a*/ 	.short	(.L_201 - .L_200)
	.align		4
.L_200:
        /*040c*/ 	.word	index@(_ZN2at6native53_GLOBAL__N__7c5e0505_20_UpSampleNearest1d_cu_19867e3837upsample_nearest1d_backward_out_frameIN3c108BFloat16EfXadL_ZNS0_40nearest_neighbor_bw_compute_source_indexEfiiEEEEvPKT_mmmmPS5_f)
        /*0410*/ 	.word	0x00000000


	//----- nvinfo : EIATTR_MIN_STACK_SIZE
	.align		4
.L_201:
        /*0414*/ 	.byte	0x04, 0x12
        /*0416*/ 	.short	(.L_203 - .L_202)
	.align		4
.L_202:
        /*0418*/ 	.word	index@(_ZN2at6native53_GLOBAL__N__7c5e0505_20_UpSampleNearest1d_cu_19867e3837upsample_nearest1d_backward_out_frameIN3c104HalfEfXadL_ZNS0_40nearest_neighbor_bw_compute_source_indexEfiiEEEEvPKT_mmmmPS5_f)
        /*041c*/ 	.word	0x00000000


	//----- nvinfo : EIATTR_MIN_STACK_SIZE
	.align		4
.L_203:
        /*0420*/ 	.byte	0x04, 0x12
        /*0422*/ 	.short	(.L_205 - .L_204)
	.align		4
.L_204:
        /*0424*/ 	.word	index@(_ZN2at6native53_GLOBAL__N__7c5e0505_20_UpSampleNearest1d_cu_19867e3837upsample_nearest1d_backward_out_frameIffXadL_ZNS0_40nearest_neighbor_bw_compute_source_indexEfiiEEEEvPKT_mmmmPS3_f)
        /*0428*/ 	.word	0x00000000


	//----- nvinfo : EIATTR_MIN_STACK_SIZE
	.align		4
.L_205:
        /*042c*/ 	.byte	0x04, 0x12
        /*042e*/ 	.short	(.L_207 - .L_206)
	.align		4
.L_206:
        /*0430*/ 	.word	index@(_ZN2at6native53_GLOBAL__N__7c5e0505_20_UpSampleNearest1d_cu_19867e3837upsample_nearest1d_backward_out_frameIddXadL_ZNS0_40nearest_neighbor_bw_compute_source_indexEfiiEEEEvPKT_mmmmPS3_f)
        /*0434*/ 	.word	0x00000000


	//----- nvinfo : EIATTR_MIN_STACK_SIZE
	.align		4
.L_207:
        /*0438*/ 	.byte	0x04, 0x12
        /*043a*/ 	.short	(.L_209 - .L_208)
	.align		4
.L_208:
        /*043c*/ 	.word	index@(_ZN2at6native53_GLOBAL__N__7c5e0505_20_UpSampleNearest1d_cu_19867e3828upsample_nearest1d_out_frameIhXadL_ZNS0_43nearest_neighbor_exact_compute_source_indexEfiiEEEEvPKT_mmmmPS3_f)
        /*0440*/ 	.word	0x00000000


	//----- nvinfo : EIATTR_MIN_STACK_SIZE
	.align		4
.L_209:
        /*0444*/ 	.byte	0x04, 0x12
        /*0446*/ 	.short	(.L_211 - .L_210)
	.align		4
.L_210:
        /*0448*/ 	.word	index@(_ZN2at6native53_GLOBAL__N__7c5e0505_20_UpSampleNearest1d_cu_19867e3828upsample_nearest1d_out_frameIN3c108BFloat16EXadL_ZNS0_43nearest_neighbor_exact_compute_source_indexEfiiEEEEvPKT_mmmmPS5_f)
        /*044c*/ 	.word	0x00000000


	//----- nvinfo : EIATTR_MIN_STACK_SIZE
	.align		4
.L_211:
        /*0450*/ 	.byte	0x04, 0x12
        /*0452*/ 	.short	(.L_213 - .L_212)
	.align		4
.L_212:
        /*0454*/ 	.word	index@(_ZN2at6native53_GLOBAL__N__7c5e0505_20_UpSampleNearest1d_cu_19867e3828upsample_nearest1d_out_frameIN3c104HalfEXadL_ZNS0_43nearest_neighbor_exact_compute_source_indexEfiiEEEEvPKT_mmmmPS5_f)
        /*0458*/ 	.word	0x00000000


	//----- nvinfo : EIATTR_MIN_STACK_SIZE
	.align		4
.L_213:
        /*045c*/ 	.byte	0x04, 0x12
        /*045e*/ 	.short	(.L_215 - .L_214)
	.align		4
.L_214:
        /*0460*/ 	.word	index@(_ZN2at6native53_GLOBAL__N__7c5e0505_20_UpSampleNearest1d_cu_19867e3828upsample_nearest1d_out_frameIfXadL_ZNS0_43nearest_neighbor_exact_compute_source_indexEfiiEEEEvPKT_mmmmPS3_f)
        /*0464*/ 	.word	0x00000000


	//----- nvinfo : EIATTR_MIN_STACK_SIZE
	.align		4
.L_215:
        /*0468*/ 	.byte	0x04, 0x12
        /*046a*/ 	.short	(.L_217 - .L_216)
	.align		4
.L_216:
        /*046c*/ 	.word	index@(_ZN2at6native53_GLOBAL__N__7c5e0505_20_UpSampleNearest1d_cu_19867e3828upsample_nearest1d_out_frameIdXadL_ZNS0_43nearest_neighbor_exact_compute_source_indexEfiiEEEEvPKT_mmmmPS3_f)
        /*0470*/ 	.word	0x00000000


	//----- nvinfo : EIATTR_MIN_STACK_SIZE
	.align		4
.L_217:
        /*0474*/ 	.byte	0x04, 0x12
        /*0476*/ 	.short	(.L_219 - .L_218)
	.align		4
.L_218:
        /*0478*/ 	.word	index@(_ZN2at6native53_GLOBAL__N__7c5e0505_20_UpSampleNearest1d_cu_19867e3828upsample_nearest1d_out_frameIhXadL_ZNS0_37nearest_neighbor_compute_source_indexEfiiEEEEvPKT_mmmmPS3_f)
        /*047c*/ 	.word	0x00000000


	//----- nvinfo : EIATTR_MIN_STACK_SIZE
	.align		4
.L_219:
        /*0480*/ 	.byte	0x04, 0x12
        /*0482*/ 	.short	(.L_221 - .L_220)
	.align		4
.L_220:
        /*0484*/ 	.word	index@(_ZN2at6native53_GLOBAL__N__7c5e0505_20_UpSampleNearest1d_cu_19867e3828upsample_nearest1d_out_frameIN3c108BFloat16EXadL_ZNS0_37nearest_neighbor_compute_source_indexEfiiEEEEvPKT_mmmmPS5_f)
        /*0488*/ 	.word	0x00000000


	//----- nvinfo : EIATTR_MIN_STACK_SIZE
	.align		4
.L_221:
        /*048c*/ 	.byte	0x04, 0x12
        /*048e*/ 	.short	(.L_223 - .L_222)
	.align		4
.L_222:
        /*0490*/ 	.word	index@(_ZN2at6native53_GLOBAL__N__7c5e0505_20_UpSampleNearest1d_cu_19867e3828upsample_nearest1d_out_frameIN3c104HalfEXadL_ZNS0_37nearest_neighbor_compute_source_indexEfiiEEEEvPKT_mmmmPS5_f)
        /*0494*/ 	.word	0x00000000


	//----- nvinfo : EIATTR_MIN_STACK_SIZE
	.align		4
.L_223:
        /*0498*/ 	.byte	0x04, 0x12
        /*049a*/ 	.short	(.L_225 - .L_224)
	.align		4
.L_224:
        /*049c*/ 	.word	index@(_ZN2at6native53_GLOBAL__N__7c5e0505_20_UpSampleNearest1d_cu_19867e3828upsample_nearest1d_out_frameIfXadL_ZNS0_37nearest_neighbor_compute_source_indexEfiiEEEEvPKT_mmmmPS3_f)
        /*04a0*/ 	.word	0x00000000


	//----- nvinfo : EIATTR_MIN_STACK_SIZE
	.align		4
.L_225:
        /*04a4*/ 	.byte	0x04, 0x12
        /*04a6*/ 	.short	(.L_227 - .L_226)
	.align		4
.L_226:
        /*04a8*/ 	.word	index@(_ZN2at6native53_GLOBAL__N__7c5e0505_20_UpSampleNearest1d_cu_19867e3828upsample_nearest1d_out_frameIdXadL_ZNS0_37nearest_neighbor_compute_source_indexEfiiEEEEvPKT_mmmmPS3_f)
        /*04ac*/ 	.word	0x00000000
.L_227:


//--------------------- .nv.compat                --------------------------
	.section	.nv.compat,"",@"SHT_CUDA_COMPAT_INFO"
	.align	4
        /*0000*/ 	.byte	0x02, 0x09, 0x00, 0x00, 0x02, 0x02, 0x01, 0x00, 0x02, 0x05, 0x05, 0x00, 0x03, 0x07, 0x01, 0x01
        /*0010*/ 	.byte	0x02, 0x03, 0x00, 0x00, 0x02, 0x06, 0x01, 0x00, 0x04, 0x0b, 0x08, 0x00, 0x00, 0x00, 0x00, 0x00
        /*0020*/ 	.byte	0x00, 0x00, 0x00, 0x00


//--------------------- .nv.info._ZN2at6native53_GLOBAL__N__7c5e0505_20_UpSampleNearest1d_cu_19867e3837upsample_nearest1d_backward_out_frameIhlXadL_ZNS0_46nearest_neighbor_exact_bw_compute_source_indexEfiiEEEEvPKT_mmmmPS3_f --------------------------
	.section	.nv.info._ZN2at6native53_GLOBAL__N__7c5e0505_20_UpSampleNearest1d_cu_19867e3837upsample_nearest1d_backward_out_frameIhlXadL_ZNS0_46nearest_neighbor_exact_bw_compute_source_indexEfiiEEEEvPKT_mmmmPS3_f,"",@"SHT_CUDA_INFO"
	.sectionflags	@""
	.align	4


	//----- nvinfo : EIATTR_CUDA_API_VERSION
	.align		4
        /*0000*/ 	.byte	0x04, 0x37
        /*0002*/ 	.short	(.L_229 - .L_228)
.L_228:
        /*0004*/ 	.word	0x00000082


	//----- nvinfo : EIATTR_KPARAM_INFO
	.align		4
.L_229:
        /*0008*/ 	.byte	0x04, 0x17
        /*000a*/ 	.short	(.L_231 - .L_230)
.L_230:
        /*000c*/ 	.word	0x00000000
        /*0010*/ 	.short	0x0006
        /*0012*/ 	.short	0x0030
        /*0014*/ 	.byte	0x00, 0xf0, 0x11, 0x00


	//----- nvinfo : EIATTR_KPARAM_INFO
	.align		4
.L_231:
        /*0018*/ 	.byte	0x04, 0x17
        /*001a*/ 	.short	(.L_233 - .L_232)
.L_232:
        /*001c*/ 	.word	0x00000000
        /*0020*/ 	.short	0x0005
        /*0022*/ 	.short	0x0028
        /*0024*/ 	.byte	0x00, 0xf0, 0x21, 0x00


	//----- nvinfo : EIATTR_KPARAM_INFO
	.align		4
.L_233:
        /*0028*/ 	.byte	0x04, 0x17
        /*002a*/ 	.short	(.L_235 - .L_234)
.L_234:
        /*002c*/ 	.word	0x00000000
        /*0030*/ 	.short	0x0004
        /*0032*/ 	.short	0x0020
        /*0034*/ 	.byte	0x00, 0xf0, 0x21, 0x00


	//----- nvinfo : EIATTR_KPARAM_INFO
	.align		4
.L_235:
        /*0038*/ 	.byte	0x04, 0x17
        /*003a*/ 	.short	(.L_237 - .L_236)
.L_236:
        /*003c*/ 	.word	0x00000000
        /*0040*/ 	.short	0x0003
        /*0042*/ 	.short	0x0018
        /*0044*/ 	.byte	0x00, 0xf0, 0x21, 0x00


	//----- nvinfo : EIATTR_KPARAM_INFO
	.align		4
.L_237:
        /*0048*/ 	.byte	0x04, 0x17
        /*004a*/ 	.short	(.L_239 - .L_238)
.L_238:
        /*004c*/ 	.word	0x00000000
        /*0050*/ 	.short	0x0002
        /*0052*/ 	.short	0x0010
        /*0054*/ 	.byte	0x00, 0xf0, 0x21, 0x00


	//----- nvinfo : EIATTR_KPARAM_INFO
	.align		4
.L_239:
        /*0058*/ 	.byte	0x04, 0x17
        /*005a*/ 	.short	(.L_241 - .L_240)
.L_240:
        /*005c*/ 	.word	0x00000000
        /*0060*/ 	.short	0x0001
        /*0062*/ 	.short	0x0008
        /*0064*/ 	.byte	0x00, 0xf0, 0x21, 0x00


	//----- nvinfo : EIATTR_KPARAM_INFO
	.align		4
.L_241:
        /*0068*/ 	.byte	0x04, 0x17
        /*006a*/ 	.short	(.L_243 - .L_242)
.L_242:
        /*006c*/ 	.word	0x00000000
        /*0070*/ 	.short	0x0000
        /*0072*/ 	.short	0x0000
        /*0074*/ 	.byte	0x00, 0xf0, 0x21, 0x00


	//----- nvinfo : EIATTR_SPARSE_MMA_MASK
	.align		4
.L_243:
        /*0078*/ 	.byte	0x03, 0x50
        /*007a*/ 	.short	0x0000


	//----- nvinfo : EIATTR_MAXREG_COUNT
	.align		4
        /*007c*/ 	.byte	0x03, 0x1b
        /*007e*/ 	.short	0x0040


	//----- nvinfo : EIATTR_MERCURY_ISA_VERSION
	.align		4
        /*0080*/ 	.byte	0x03, 0x5f
        /*0082*/ 	.short	0x0101


	//----- nvinfo : EIATTR_EXIT_INSTR_OFFSETS
	.align		4
        /*0084*/ 	.byte	0x04, 0x1c
        /*0086*/ 	.short	(.L_245 - .L_244)


	//   ....[0]....
.L_244:
        /*0088*/ 	.word	0x000000f0


	//   ....[1]....
        /*008c*/ 	.word	0x000005b0


	//   ....[2]....
        /*0090*/ 	.word	0x00000e60


	//----- nvinfo : EIATTR_MAX_THREADS
	.align		4
.L_245:
        /*0094*/ 	.byte	0x04, 0x05
        /*0096*/ 	.short	(.L_247 - .L_246)
.L_246:
        /*0098*/ 	.word	0x00000400
        /*009c*/ 	.word	0x00000001
        /*00a0*/ 	.word	0x00000001


	//----- nvinfo : EIATTR_CRS_STACK_SIZE
	.align		4
.L_247:
        /*00a4*/ 	.byte	0x04, 0x1e
        /*00a6*/ 	.short	(.L_249 - .L_248)
.L_248:
        /*00a8*/ 	.word	0x00000000


	//----- nvinfo : EIATTR_CBANK_PARAM_SIZE
	.align		4
.L_249:
        /*00ac*/ 	.byte	0x03, 0x19
        /*00ae*/ 	.short	0x0034


	//----- nvinfo : EIATTR_PARAM_CBANK
	.align		4
        /*00b0*/ 	.byte	0x04, 0x0a
        /*00b2*/ 	.short	(.L_251 - .L_250)
	.align		4
.L_250:
        /*00b4*/ 	.word	index@(.nv.constant0._ZN2at6native53_GLOBAL__N__7c5e0505_20_UpSampleNearest1d_cu_19867e3837upsample_nearest1d_backward_out_frameIhlXadL_ZNS0_46nearest_neighbor_exact_bw_compute_source_indexEfiiEEEEvPKT_mmmmPS3_f)
        /*00b8*/ 	.short	0x0210
        /*00ba*/ 	.short	0x0034


	//----- nvinfo : EIATTR_SW_WAR
	.align		4
.L_251:
        /*00bc*/ 	.byte	0x04, 0x36
        /*00be*/ 	.short	(.L_253 - .L_252)
.L_252:
        /*00c0*/ 	.word	0x00000008
.L_253:


//--------------------- .nv.info._ZN2at6native53_GLOBAL__N__7c5e0505_20_UpSampleNearest1d_cu_19867e3837upsample_nearest1d_backward_out_frameIN3c108BFloat16EfXadL_ZNS0_46nearest_neighbor_exact_bw_compute_source_indexEfiiEEEEvPKT_mmmmPS5_f --------------------------
	.section	.nv.info._ZN2at6native53_GLOBAL__N__7c5e0505_20_UpSampleNearest1d_cu_19867e3837upsample_nearest1d_backward_out_frameIN3c108BFloat16EfXadL_ZNS0_46nearest_neighbor_exact_bw_compute_source_indexEfiiEEEEvPKT_mmmmPS5_f,"",@"SHT_CUDA_INFO"
	.sectionflags	@""
	.align	4


	//----- nvinfo : EIATTR_CUDA_API_VERSION
	.align		4
        /*0000*/ 	.byte	0x04, 0x37
        /*0002*/ 	.short	(.L_255 - .L_254)
.L_254:
        /*0004*/ 	.word	0x00000082


	//----- nvinfo : EIATTR_KPARAM_INFO
	.align		4
.L_255:
        /*0008*/ 	.byte	0x04, 0x17
        /*000a*/ 	.short	(.L_257 - .L_256)
.L_256:
        /*000c*/ 	.word	0x00000000
        /*0010*/ 	.short	0x0006
        /*0012*/ 	.short	0x0030
        /*0014*/ 	.byte	0x00, 0xf0, 0x11, 0x00


	//----- nvinfo : EIATTR_KPARAM_INFO
	.align		4
.L_257:
        /*0018*/ 	.byte	0x04, 0x17
        /*001a*/ 	.short	(.L_259 - .L_258)
.L_258:
        /*001c*/ 	.word	0x00000000
        /*0020*/ 	.short	0x0005
        /*0022*/ 	.short	0x0028
        /*0024*/ 	.byte	0x00, 0xf0, 0x21, 0x00


	//----- nvinfo : EIATTR_KPARAM_INFO
	.align		4
.L_259:
        /*0028*/ 	.byte	0x04, 0x17
        /*002a*/ 	.short	(.L_261 - .L_260)
.L_260:
        /*002c*/ 	.word	0x00000000
        /*0030*/ 	.short	0x0004
        /*0032*/ 	.short	0x0020
        /*0034*/ 	.byte	0x00, 0xf0, 0x21, 0x00


	//----- nvinfo : EIATTR_KPARAM_INFO
	.align		4
.L_261:
        /*0038*/ 	.byte	0x04, 0x17
        /*003a*/ 	.short	(.L_263 - .L_262)
.L_262:
        /*003c*/ 	.word	0x00000000
        /*0040*/ 	.short	0x0003
        /*0042*/ 	.short	0x0018
        /*0044*/ 	.byte	0x00, 0xf0, 0x21, 0x00


	//----- nvinfo : EIATTR_KPARAM_INFO
	.align		4
.L_263:
        /*0048*/ 	.byte	0x04, 0x17
        /*004a*/ 	.short	(.L_265 - .L_264)
.L_264:
        /*004c*/ 	.word	0x00000000
        /*0050*/ 	.short	0x0002
        /*0052*/ 	.short	0x0010
        /*0054*/ 	.byte	0x00, 0xf0, 0x21, 0x00


	//----- nvinfo : EIATTR_KPARAM_INFO
	.align		4
.L_265:
        /*0058*/ 	.byte	0x04, 0x17
        /*005a*/ 	.short	(.L_267 - .L_266)
.L_266:
        /*005c*/ 	.word	0x00000000
        /*0060*/ 	.short	0x0001
        /*0062*/ 	.short	0x0008
        /*0064*/ 	.byte	0x00, 0xf0, 0x21, 0x00


	//----- nvinfo : EIATTR_KPARAM_INFO
	.align		4
.L_267:
        /*0068*/ 	.byte	0x04, 0x17
        /*006a*/ 	.short	(.L_269 - .L_268)
.L_268:
        /*006c*/ 	.word	0x00000000
        /*0070*/ 	.short	0x0000
        /*0072*/ 	.short	0x0000
        /*0074*/ 	.byte	0x00, 0xf0, 0x21, 0x00


	//----- nvinfo : EIATTR_SPARSE_MMA_MASK
	.align		4
.L_269:
        /*0078*/ 	.byte	0x03, 0x50
        /*007a*/ 	.short	0x0000


	//----- nvinfo : EIATTR_MAXREG_COUNT
	.align		4
        /*007c*/ 	.byte	0x03, 0x1b
        /*007e*/ 	.short	0x0040


	//----- nvinfo : EIATTR_MERCURY_ISA_VERSION
	.align		4
        /*0080*/ 	.byte	0x03, 0x5f
        /*0082*/ 	.short	0x0101


	//----- nvinfo : EIATTR_EXIT_INSTR_OFFSETS
	.align		4
        /*0084*/ 	.byte	0x04, 0x1c
        /*0086*/ 	.short	(.L_271 - .L_270)


	//   ....[0]....
.L_270:
        /*0088*/ 	.word	0x000000f0


	//   ....[1]....
        /*008c*/ 	.word	0x000005a0


	//   ....[2]....
        /*0090*/ 	.word	0x00001040


	//----- nvinfo : EIATTR_MAX_THREADS
	.align		4
.L_271:
        /*0094*/ 	.byte	0x04, 0x05
        /*0096*/ 	.short	(.L_273 - .L_272)
.L_272:
        /*0098*/ 	.word	0x00000400
        /*009c*/ 	.word	0x00000001
        /*00a0*/ 	.word	0x00000001


	//----- nvinfo : EIATTR_CRS_STACK_SIZE
	.align		4
.L_273:
        /*00a4*/ 	.byte	0x04, 0x1e
        /*00a6*/ 	.short	(.L_275 - .L_274)
.L_274:
        /*00a8*/ 	.word	0x00000000


	//----- nvinfo : EIATTR_CBANK_PARAM_SIZE
	.align		4
.L_275:
        /*00ac*/ 	.byte	0x03, 0x19
        /*00ae*/ 	.short	0x0034


	//----- nvinfo : EIATTR_PARAM_CBANK
	.align		4
        /*00b0*/ 	.byte	0x04, 0x0a
        /*00b2*/ 	.short	(.L_277 - .L_276)
	.align		4
.L_276:
        /*00b4*/ 	.word	index@(.nv.constant0._ZN2at6native53_GLOBAL__N__7c5e0505_20_UpSampleNearest1d_cu_19867e3837upsample_nearest1d_backward_out_frameIN3c108BFloat16EfXadL_ZNS0_46nearest_neighbor_exact_bw_compute_source_indexEfiiEEEEvPKT_mmmmPS5_f)
        /*00b8*/ 	.short	0x0210
        /*00ba*/ 	.short	0x0034


	//----- nvinfo : EIATTR_SW_WAR
	.align		4
.L_277:
        /*00bc*/ 	.byte	0x04, 0x36
        /*00be*/ 	.short	(.L_279 - .L_278)
.L_278:
        /*00c0*/ 	.word	0x00000008
.L_279:


//--------------------- .nv.info._ZN2at6native53_GLOBAL__N__7c5e0505_20_UpSampleNearest1d_cu_19867e3837upsample_nearest1d_backward_out_frameIN3c104HalfEfXadL_ZNS0_46nearest_neighbor_exact_bw_compute_source_indexEfiiEEEEvPKT_mmmmPS5_f --------------------------
	.section	.nv.info._ZN2at6native53_GLOBAL__N__7c5e0505_20_UpSampleNearest1d_cu_19867e3837upsample_nearest1d_backward_out_frameIN3c104HalfEfXadL_ZNS0_46nearest_neighbor_exact_bw_compute_source_indexEfiiEEEEvPKT_mmmmPS5_f,"",@"SHT_CUDA_INFO"
	.sectionflags	@""
	.align	4


	//----- nvinfo : EIATTR_CUDA_API_VERSION
	.align		4
        /*0000*/ 	.byte	0x04, 0x37
        /*0002*/ 	.short	(.L_281 - .L_280)
.L_280:
        /*0004*/ 	.word	0x00000082


	//----- nvinfo : EIATTR_KPARAM_INFO
	.align		4
.L_281:
        /*0008*/ 	.byte	0x04, 0x17
        /*000a*/ 	.short	(.L_283 - .L_282)
.L_282:
        /*000c*/ 	.word	0x00000000
        /*0010*/ 	.short	0x0006
        /*0012*/ 	.short	0x0030
        /*0014*/ 	.byte	0x00, 0xf0, 0x11, 0x00


	//----- nvinfo : EIATTR_KPARAM_INFO
	.align		4
.L_283:
        /*0018*/ 	.byte	0x04, 0x17
        /*001a*/ 	.short	(.L_285 - .L_284)
.L_284:
        /*001c*/ 	.word	0x00000000
        /*0020*/ 	.short	0x0005
        /*0022*/ 	.short	0x0028
        /*0024*/ 	.byte	0x00, 0xf0, 0x21, 0x00


	//----- nvinfo : EIATTR_KPARAM_INFO
	.align		4
.L_285:
        /*0028*/ 	.byte	0x04, 0x17
        /*002a*/ 	.short	(.L_287 - .L_286)
.L_286:
        /*002c*/ 	.word	0x00000000
        /*0030*/ 	.short	0x0004
        /*0032*/ 	.short	0x0020
        /*0034*/ 	.byte	0x00, 0xf0, 0x21, 0x00


	//----- nvinfo : EIATTR_KPARAM_INFO
	.align		4
.L_287:
        /*0038*/ 	.byte	0x04, 0x17
        /*003a*/ 	.short	(.L_289 - .L_288)
.L_288:
        /*003c*/ 	.word	0x00000000
        /*0040*/ 	.short	0x0003
        /*0042*/ 	.short	0x0018
        /*0044*/ 	.byte	0x00, 0xf0, 0x21, 0x00


	//----- nvinfo : EIATTR_KPARAM_INFO
	.align		4
.L_289:
        /*0048*/ 	.byte	0x04, 0x17
        /*004a*/ 	.short	(.L_291 - .L_290)
.L_290:
        /*004c*/ 	.word	0x00000000
        /*0050*/ 	.short	0x0002
        /*0052*/ 	.short	0x0010
        /*0054*/ 	.byte	0x00, 0xf0, 0x21, 0x00


	//----- nvinfo : EIATTR_KPARAM_INFO
	.align		4
.L_291:
        /*0058*/ 	.byte	0x04, 0x17
        /*005a*/ 	.short	(.L_293 - .L_292)
.L_292:
        /*005c*/ 	.word	0x00000000
        /*0060*/ 	.short	0x0001
        /*0062*/ 	.short	0x0008
        /*0064*/ 	.byte	0x00, 0xf0, 0x21, 0x00


	//----- nvinfo : EIATTR_KPARAM_INFO
	.align		4
.L_293:
        /*0068*/ 	.byte	0x04, 0x17
        /*006a*/ 	.short	(.L_295 - .L_294)
.L_294:
        /*006c*/ 	.word	0x00000000
        /*0070*/ 	.short	0x0000
        /*0072*/ 	.short	0x0000
        /*0074*/ 	.byte	0x00, 0xf0, 0x21, 0x00


	//----- nvinfo : EIATTR_SPARSE_MMA_MASK
	.align		4
.L_295:
        /*0078*/ 	.byte	0x03, 0x50
        /*007a*/ 	.short	0x0000


	//----- nvinfo : EIATTR_MAXREG_COUNT
	.align		4
        /*007c*/ 	.byte	0x03, 0x1b
        /*007e*/ 	.short	0x0040


	//----- nvinfo : EIATTR_MERCURY_ISA_VERSION
	.align		4
        /*0080*/ 	.byte	0x03, 0x5f
        /*0082*/ 	.short	0x0101


	//----- nvinfo : EIATTR_EXIT_INSTR_OFFSETS
	.align		4
        /*0084*/ 	.byte	0x04, 0x1c
        /*0086*/ 	.short	(.L_297 - .L_296)


	//   ....[0]....
.L_296:
        /*0088*/ 	.word	0x000000f0


	//   ....[1]....
        /*008c*/ 	.word	0x000005a0


	//   ....[2]....
        /*0090*/ 	.word	0x00001040


	//----- nvinfo : EIATTR_MAX_THREADS
	.align		4
.L_297:
        /*0094*/ 	.byte	0x04, 0x05
        /*0096*/ 	.short	(.L_299 - .L_298)
.L_298:
        /*0098*/ 	.word	0x00000400
        /*009c*/ 	.word	0x00000001
        /*00a0*/ 	.word	0x00000001


	//----- nvinfo : EIATTR_CRS_STACK_SIZE
	.align		4
.L_299:
        /*00a4*/ 	.byte	0x04, 0x1e
        /*00a6*/ 	.short	(.L_301 - .L_300)
.L_300:
        /*00a8*/ 	.word	0x00000000


	//----- nvinfo : EIATTR_CBANK_PARAM_SIZE
	.align		4
.L_301:
        /*00ac*/ 	.byte	0x03, 0x19
        /*00ae*/ 	.short	0x0034


	//----- nvinfo : EIATTR_PARAM_CBANK
	.align		4
        /*00b0*/ 	.byte	0x04, 0x0a
        /*00b2*/ 	.short	(.L_303 - .L_302)
	.align		4
.L_302:
        /*00b4*/ 	.word	index@(.nv.constant0._ZN2at6native53_GLOBAL__N__7c5e0505_20_UpSampleNearest1d_cu_19867e3837upsample_nearest1d_backward_out_frameIN3c104HalfEfXadL_ZNS0_46nearest_neighbor_exact_bw_compute_source_indexEfiiEEEEvPKT_mmmmPS5_f)
        /*00b8*/ 	.short	0x0210
        /*00ba*/ 	.short	0x0034


	//----- nvinfo : EIATTR_SW_WAR
	.align		4
.L_303:
        /*00bc*/ 	.byte	0x04, 0x36
        /*00be*/ 	.short	(.L_305 - .L_304)
.L_304:
        /*00c0*/ 	.word	0x00000008
.L_305:


//--------------------- .nv.info._ZN2at6native53_GLOBAL__N__7c5e0505_20_UpSampleNearest1d_cu_19867e3837upsample_nearest1d_backward_out_frameIffXadL_ZNS0_46nearest_neighbor_exact_bw_compute_source_indexEfiiEEEEvPKT_mmmmPS3_f --------------------------
	.section	.nv.info._ZN2at6native53_GLOBAL__N__7c5e0505_20_UpSampleNearest1d_cu_19867e3837upsample_nearest1d_backward_out_frameIffXadL_ZNS0_46nearest_neighbor_exact_bw_compute_source_indexEfiiEEEEvPKT_mmmmPS3_f,"",@"SHT_CUDA_INFO"
	.sectionflags	@""
	.align	4


	//----- nvinfo : EIATTR_CUDA_API_VERSION
	.align		4
        /*0000*/ 	.byte	0x04, 0x37
        /*0002*/ 	.short	(.L_307 - .L_306)
.L_306:
        /*0004*/ 	.word	0x00000082


	//----- nvinfo : EIATTR_KPARAM_INFO
	.align		4
.L_307:
        /*0008*/ 	.byte	0x04, 0x17
        /*000a*/ 	.short	(.L_309 - .L_308)
.L_308:
        /*000c*/ 	.word	0x00000000
        /*0010*/ 	.short	0x0006
        /*0012*/ 	.short	0x0030
        /*0014*/ 	.byte	0x00, 0xf0, 0x11, 0x00


	//----- nvinfo : EIATTR_KPARAM_INFO
	.align		4
.L_309:
        /*0018*/ 	.byte	0x04, 0x17
        /*001a*/ 	.short	(.L_311 - .L_310)
.L_310:
        /*001c*/ 	.word	0x00000000
        /*0020*/ 	.short	0x0005
        /*0022*/ 	.short	0x0028
        /*0024*/ 	.byte	0x00, 0xf0, 0x21, 0x00


	//----- nvinfo : EIATTR_KPARAM_INFO
	.align		4
.L_311:
        /*0028*/ 	.byte	0x04, 0x17
        /*002a*/ 	.short	(.L_313 - .L_312)
.L_312:
        /*002c*/ 	.word	0x00000000
        /*0030*/ 	.short	0x0004
        /*0032*/ 	.short	0x0020
        /*0034*/ 	.byte	0x00, 0xf0, 0x21, 0x00


	//----- nvinfo : EIATTR_KPARAM_INFO
	.align		4
.L_313:
        /*0038*/ 	.byte	0x04, 0x17
        /*003a*/ 	.short	(.L_315 - .L_314)
.L_314:
        /*003c*/ 	.word	0x00000000
        /*0040*/ 	.short	0x0003
        /*0042*/ 	.short	0x0018
        /*0044*/ 	.byte	0x00, 0xf0, 0x21, 0x00


	//----- nvinfo : EIATTR_KPARAM_INFO
	.align		4
.L_315:
        /*0048*/ 	.byte	0x04, 0x17
        /*004a*/ 	.short	(.L_317 - .L_316)
.L_316:
        /*004c*/ 	.word	0x00000000
        /*0050*/ 	.short	0x0002
        /*0052*/ 	.short	0x0010
        /*0054*/ 	.byte	0x00, 0xf0, 0x21, 0x00


	//----- nvinfo : EIATTR_KPARAM_INFO
	.align		4
.L_317:
        /*0058*/ 	.byte	0x04, 0x17
        /*005a*/ 	.short	(.L_319 - .L_318)
.L_318:
        /*005c*/ 	.word	0x00000000
        /*0060*/ 	.short	0x0001
        /*0062*/ 	.short	0x0008
        /*0064*/ 	.byte	0x00, 0xf0, 0x21, 0x00


	//----- nvinfo : EIATTR_KPARAM_INFO
	.align		4
.L_319:
        /*0068*/ 	.byte	0x04, 0x17
        /*006a*/ 	.short	(.L_321 - .L_320)
.L_320:
        /*006c*/ 	.word	0x00000000
        /*0070*/ 	.short	0x0000
        /*0072*/ 	.short	0x0000
        /*0074*/ 	.byte	0x00, 0xf0, 0x21, 0x00


	//----- nvinfo : EIATTR_SPARSE_MMA_MASK
	.align		4
.L_321:
        /*0078*/ 	.byte	0x03, 0x50
        /*007a*/ 	.short	0x0000


	//----- nvinfo : EIATTR_MAXREG_COUNT
	.align		4
        /*007c*/ 	.byte	0x03, 0x1b
        /*007e*/ 	.short	0x0040


	//----- nvinfo : EIATTR_MERCURY_ISA_VERSION
	.align		4
        /*0080*/ 	.byte	0x03, 0x5f
        /*0082*/ 	.short	0x0101


	//----- nvinfo : EIATTR_EXIT_INSTR_OFFSETS
	.align		4
        /*0084*/ 	.byte	0x04, 0x1c
        /*0086*/ 	.short	(.L_323 - .L_322)


	//   ....[0]....
.L_322:
        /*0088*/ 	.word	0x000000f0


	//   ....[1]....
        /*008c*/ 	.word	0x000005a0


	//   ....[2]....
        /*0090*/ 	.word	0x00000e60


	//----- nvinfo : EIATTR_MAX_THREADS
	.align		4
.L_323:
        /*0094*/ 	.byte	0x04, 0x05
        /*0096*/ 	.short	(.L_325 - .L_324)
.L_324:
        /*0098*/ 	.word	0x00000400
        /*009c*/ 	.word	0x00000001
        /*00a0*/ 	.word	0x00000001


	//----- nvinfo : EIATTR_CRS_STACK_SIZE
	.align		4
.L_325:
        /*00a4*/ 	.byte	0x04, 0x1e
        /*00a6*/ 	.short	(.L_327 - .L_326)
.L_326:
        /*00a8*/ 	.word	0x00000000


	//----- nvinfo : EIATTR_CBANK_PARAM_SIZE
	.align		4
.L_327:
        /*00ac*/ 	.byte	0x03, 0x19
        /*00ae*/ 	.short	0x0034


	//----- nvinfo : EIATTR_PARAM_CBANK
	.align		4
        /*00b0*/ 	.byte	0x04, 0x0a
        /*00b2*/ 	.short	(.L_329 - .L_328)
	.align		4
.L_328:
        /*00b4*/ 	.word	index@(.nv.constant0._ZN2at6native53_GLOBAL__N__7c5e0505_20_UpSampleNearest1d_cu_19867e3837upsample_nearest1d_backward_out_frameIffXadL_ZNS0_46nearest_neighbor_exact_bw_compute_source_indexEfiiEEEEvPKT_mmmmPS3_f)
        /*00b8*/ 	.short	0x0210
        /*00ba*/ 	.short	0x0034


	//----- nvinfo : EIATTR_SW_WAR
	.align		4
.L_329:
        /*00bc*/ 	.byte	0x04, 0x36
        /*00be*/ 	.short	(.L_331 - .L_330)
.L_330:
        /*00c0*/ 	.word	0x00000008
.L_331:


//--------------------- .nv.info._ZN2at6native53_GLOBAL__N__7c5e0505_20_UpSampleNearest1d_cu_19867e3837upsample_nearest1d_backward_out_frameIddXadL_ZNS0_46nearest_neighbor_exact_bw_compute_source_indexEfiiEEEEvPKT_mmmmPS3_f --------------------------
	.section	.nv.info._ZN2at6native53_GLOBAL__N__7c5e0505_20_UpSampleNearest1d_cu_19867e3837upsample_nearest1d_backward_out_frameIddXadL_ZNS0_46nearest_neighbor_exact_bw_compute_source_indexEfiiEEEEvPKT_mmmmPS3_f,"",@"SHT_CUDA_INFO"
	.sectionflags	@""
	.align	4


	//----- nvinfo : EIATTR_CUDA_API_VERSION
	.align		4
        /*0000*/ 	.byte	0x04, 0x37
        /*0002*/ 	.short	(.L_333 - .L_332)
.L_332:
        /*0004*/ 	.word	0x00000082


	//----- nvinfo : EIATTR_KPARAM_INFO
	.align		4
.L_333:
        /*0008*/ 	.byte	0x04, 0x17
        /*000a*/ 	.short	(.L_335 - .L_334)
.L_334:
        /*000c*/ 	.word	0x00000000
        /*0010*/ 	.short	0x0006
        /*0012*/ 	.short	0x0030
        /*0014*/ 	.byte	0x00, 0xf0, 0x11, 0x00


	//----- nvinfo : EIATTR_KPARAM_INFO
	.align		4
.L_335:
        /*0018*/ 	.byte	0x04, 0x17
        /*001a*/ 	.short	(.L_337 - .L_336)
.L_336:
        /*001c*/ 	.word	0x00000000
        /*0020*/ 	.short	0x0005
        /*0022*/ 	.short	0x0028
        /*0024*/ 	.byte	0x00, 0xf0, 0x21, 0x00


	//----- nvinfo : EIATTR_KPARAM_INFO
	.align		4
.L_337:
        /*0028*/ 	.byte	0x04, 0x17
        /*002a*/ 	.short	(.L_339 - .L_338)
.L_338:
        /*002c*/ 	.word	0x00000000
        /*0030*/ 	.short	0x0004
        /*0032*/ 	.short	0x0020
        /*0034*/ 	.byte	0x00, 0xf0, 0x21, 0x00


	//----- nvinfo : EIATTR_KPARAM_INFO
	.align		4
.L_339:
        /*0038*/ 	.byte	0x04, 0x17
        /*003a*/ 	.short	(.L_341 - .L_340)
.L_340:
        /*003c*/ 	.word	0x00000000
        /*0040*/ 	.short	0x0003
        /*0042*/ 	.short	0x0018
        /*0044*/ 	.byte	0x00, 0xf0, 0x21, 0x00


	//----- nvinfo : EIATTR_KPARAM_INFO
	.align		4
.L_341:
        /*0048*/ 	.byte	0x04, 0x17
        /*004a*/ 	.short	(.L_343 - .L_342)
.L_342:
        /*004c*/ 	.word	0x00000000
        /*0050*/ 	.short	0x0002
        /*0052*/ 	.short	0x0010
        /*0054*/ 	.byte	0x00, 0xf0, 0x21, 0x00


	//----- nvinfo : EIATTR_KPARAM_INFO
	.align		4
.L_343:
        /*0058*/ 	.byte	0x04, 0x17
        /*005a*/ 	.short	(.L_345 - .L_344)
.L_344:
        /*005c*/ 	.word	0x00000000
        /*0060*/ 	.short	0x0001
        /*0062*/ 	.short	0x0008
        /*0064*/ 	.byte	0x00, 0xf0, 0x21, 0x00


	//----- nvinfo : EIATTR_KPARAM_INFO
	.align		4
.L_345:
        /*0068*/ 	.byte	0x04, 0x17
        /*006a*/ 	.short	(.L_347 - .L_346)
.L_346:
        /*006c*/ 	.word	0x00000000
        /*0070*/ 	.short	0x0000
        /*0072*/ 	.short	0x0000
        /*0074*/ 	.byte	0x00, 0xf0, 0x21, 0x00


	//----- nvinfo : EIATTR_SPARSE_MMA_MASK
	.align		4
.L_347:
        /*0078*/ 	.byte	0x03, 0x50
        /*007a*/ 	.short	0x0000


	//----- nvinfo : EIATTR_MAXREG_COUNT
	.align		4
        /*007c*/ 	.byte	0x03, 0x1b
        /*007e*/ 	.short	0x0040


	//----- nvinfo : EIATTR_MERCURY_ISA_VERSION
	.align		4
        /*0080*/ 	.byte	0x03, 0x5f
        /*0082*/ 	.short	0x0101


	//----- nvinfo : EIATTR_EXIT_INSTR_OFFSETS
	.align		4
        /*0084*/ 	.byte	0x04, 0x1c
        /*0086*/ 	.short	(.L_349 - .L_348)


	//   ....[0]....
.L_348:
        /*0088*/ 	.word	0x000000f0


	//   ....[1]....
        /*008c*/ 	.word	0x000005b0


	//   ....[2]....
        /*0090*/ 	.word	0x00000e90


	//----- nvinfo : EIATTR_MAX_THREADS
	.align		4
.L_349:
        /*0094*/ 	.byte	0x04, 0x05
        /*0096*/ 	.short	(.L_351 - .L_350)
.L_350:
        /*0098*/ 	.word	0x00000400
        /*009c*/ 	.word	0x00000001
        /*00a0*/ 	.word	0x00000001


	//----- nvinfo : EIATTR_CRS_STACK_SIZE
	.align		4
.L_351:
        /*00a4*/ 	.byte	0x04, 0x1e
        /*00a6*/ 	.short	(.L_353 - .L_352)
.L_352:
        /*00a8*/ 	.word	0x00000000


	//----- nvinfo : EIATTR_CBANK_PARAM_SIZE
	.align		4
.L_353:
        /*00ac*/ 	.byte	0x03, 0x19
        /*00ae*/ 	.short	0x0034


	//----- nvinfo : EIATTR_PARAM_CBANK
	.align		4
        /*00b0*/ 	.byte	0x04, 0x0a
        /*00b2*/ 	.short	(.L_355 - .L_354)
	.align		4
.L_354:
        /*00b4*/ 	.word	index@(.nv.constant0._ZN2at6native53_GLOBAL__N__7c5e0505_20_UpSampleNearest1d_cu_19867e3837upsample_nearest1d_backward_out_frameIddXadL_ZNS0_46nearest_neighbor_exact_bw_compute_source_indexEfiiEEEEvPKT_mmmmPS3_f)
        /*00b8*/ 	.short	0x0210
        /*00ba*/ 	.short	0x0034


	//----- nvinfo : EIATTR_SW_WAR
	.align		4
.L_355:
        /*00bc*/ 	.byte	0x04, 0x36
        /*00be*/ 	.short	(.L_357 - .L_356)
.L_356:
        /*00c0*/ 	.word	0x00000008
.L_357:


//--------------------- .nv.info._ZN2at6native53_GLOBAL__N__7c5e0505_20_UpSampleNearest1d_cu_19867e3837upsample_nearest1d_backward_out_frameIhlXadL_ZNS0_40nearest_neighbor_bw_compute_source_indexEfiiEEEEvPKT_mmmmPS3_f --------------------------
	.section	.nv.info._ZN2at6native53_GLOBAL__N__7c5e0505_20_UpSampleNearest1d_cu_19867e3837upsample_nearest1d_backward_out_frameIhlXadL_ZNS0_40nearest_neighbor_bw_compute_source_indexEfiiEEEEvPKT_mmmmPS3_f,"",@"SHT_CUDA_INFO"
	.sectionflags	@""
	.align	4


	//----- nvinfo : EIATTR_CUDA_API_VERSION
	.align		4
        /*0000*/ 	.byte	0x04, 0x37
        /*0002*/ 	.short	(.L_359 - .L_358)
.L_358:
        /*0004*/ 	.word	0x00000082


	//----- nvinfo : EIATTR_KPARAM_INFO
	.align		4
.L_359:
        /*0008*/ 	.byte	0x04, 0x17
        /*000a*/ 	.short	(.L_361 - .L_360)
.L_360:
        /*000c*/ 	.word	0x00000000
        /*0010*/ 	.short	0x0006
        /*0012*/ 	.short	0x0030
        /*0014*/ 	.byte	0x00, 0xf0, 0x11, 0x00


	//----- nvinfo : EIATTR_KPARAM_INFO
	.align		4
.L_361:
        /*0018*/ 	.byte	0x04, 0x17
        /*001a*/ 	.short	(.L_363 - .L_362)
.L_362:
        /*001c*/ 	.word	0x00000000
        /*0020*/ 	.short	0x0005
        /*0022*/ 	.short	0x0028
        /*0024*/ 	.byte	0x00, 0xf0, 0x21, 0x00


	//----- nvinfo : EIATTR_KPARAM_INFO
	.align		4
.L_363:
        /*0028*/ 	.byte	0x04, 0x17
        /*002a*/ 	.short	(.L_365 - .L_364)
.L_364:
        /*002c*/ 	.word	0x00000000
        /*0030*/ 	.short	0x0004
        /*0032*/ 	.short	0x0020
        /*0034*/ 	.byte	0x00, 0xf0, 0x21, 0x00


	//----- nvinfo : EIATTR_KPARAM_INFO
	.align		4
.L_365:
        /*0038*/ 	.byte	0x04, 0x17
        /*003a*/ 	.short	(.L_367 - .L_366)
.L_366:
        /*003c*/ 	.word	0x00000000
        /*0040*/ 	.short	0x0003
        /*0042*/ 	.short	0x0018
        /*0044*/ 	.byte	0x00, 0xf0, 0x21, 0x00


	//----- nvinfo : EIATTR_KPARAM_INFO
	.align		4
.L_367:
        /*0048*/ 	.byte	0x04, 0x17
        /*004a*/ 	.short	(.L_369 - .L_368)
.L_368:
        /*004c*/ 	.word	0x00000000
        /*0050*/ 	.short	0x0002
        /*0052*/ 	.short	0x0010
        /*0054*/ 	.byte	0x00, 0xf0, 0x21, 0x00


	//----- nvinfo : EIATTR_KPARAM_INFO
	.align		4
.L_369:
        /*0058*/ 	.byte	0x04, 0x17
        /*005a*/ 	.short	(.L_371 - .L_370)
.L_370:
        /*005c*/ 	.word	0x00000000
        /*0060*/ 	.short	0x0001
        /*0062*/ 	.short	0x0008
        /*0064*/ 	.byte	0x00, 0xf0, 0x21, 0x00


	//----- nvinfo : EIATTR_KPARAM_INFO
	.align		4
.L_371:
        /*0068*/ 	.byte	0x04, 0x17
        /*006a*/ 	.short	(.L_373 - .L_372)
.L_372:
        /*006c*/ 	.word	0x00000000
        /*0070*/ 	.short	0x0000
        /*0072*/ 	.short	0x0000
        /*0074*/ 	.byte	0x00, 0xf0, 0x21, 0x00


	//----- nvinfo : EIATTR_SPARSE_MMA_MASK
	.align		4
.L_373:
        /*0078*/ 	.byte	0x03, 0x50
        /*007a*/ 	.short	0x0000


	//----- nvinfo : EIATTR_MAXREG_COUNT
	.align		4
        /*007c*/ 	.byte	0x03, 0x1b
        /*007e*/ 	.short	0x0040


	//----- nvinfo : EIATTR_MERCURY_ISA_VERSION
	.align		4
        /*0080*/ 	.byte	0x03, 0x5f
        /*0082*/ 	.short	0x0101


	//----- nvinfo : EIATTR_EXIT_INSTR_OFFSETS
	.align		4
        /*0084*/ 	.byte	0x04, 0x1c
        /*0086*/ 	.short	(.L_375 - .L_374)


	//   ....[0]....
.L_374:
        /*0088*/ 	.word	0x000000f0


	//   ....[1]....
        /*008c*/ 	.word	0x000005b0


	//   ....[2]....
        /*0090*/ 	.word	0x00000e60


	//----- nvinfo : EIATTR_MAX_THREADS
	.align		4
.L_375:
        /*0094*/ 	.byte	0x04, 0x05
        /*0096*/ 	.short	(.L_377 - .L_376)
.L_376:
        /*0098*/ 	.word	0x00000400
        /*009c*/ 	.word	0x00000001
        /*00a0*/ 	.word	0x00000001


	//----- nvinfo : EIATTR_CRS_STACK_SIZE
	.align		4
.L_377:
        /*00a4*/ 	.byte	0x04, 0x1e
        /*00a6*/ 	.short	(.L_379 - .L_378)
.L_378:
        /*00a8*/ 	.word	0x00000000


	//----- nvinfo : EIATTR_CBANK_PARAM_SIZE
	.align		4
.L_379:
        /*00ac*/ 	.byte	0x03, 0x19
        /*00ae*/ 	.short	0x0034


	//----- nvinfo : EIATTR_PARAM_CBANK
	.align		4
        /*00b0*/ 	.byte	0x04, 0x0a
        /*00b2*/ 	.short	(.L_381 - .L_380)
	.align		4
.L_380:
        /*00b4*/ 	.word	index@(.nv.constant0._ZN2at6native53_GLOBAL__N__7c5e0505_20_UpSampleNearest1d_cu_19867e3837upsample_nearest1d_backward_out_frameIhlXadL_ZNS0_40nearest_neighbor_bw_compute_source_indexEfiiEEEEvPKT_mmmmPS3_f)
        /*00b8*/ 	.short	0x0210
        /*00ba*/ 	.short	0x0034


	//----- nvinfo : EIATTR_SW_WAR
	.align		4
.L_381:
        /*00bc*/ 	.byte	0x04, 0x36
        /*00be*/ 	.short	(.L_383 - .L_382)
.L_382:
        /*00c0*/ 	.word	0x00000008
.L_383:


//--------------------- .nv.info._ZN2at6native53_GLOBAL__N__7c5e0505_20_UpSampleNearest1d_cu_19867e3837upsample_nearest1d_backward_out_frameIN3c108BFloat16EfXadL_ZNS0_40nearest_neighbor_bw_compute_source_indexEfiiEEEEvPKT_mmmmPS5_f --------------------------
	.section	.nv.info._ZN2at6native53_GLOBAL__N__7c5e0505_20_UpSampleNearest1d_cu_19867e3837upsample_nearest1d_backward_out_frameIN3c108BFloat16EfXadL_ZNS0_40nearest_neighbor_bw_compute_source_indexEfiiEEEEvPKT_mmmmPS5_f,"",@"SHT_CUDA_INFO"
	.sectionflags	@""
	.align	4


	//----- nvinfo : EIATTR_CUDA_API_VERSION
	.align		4
        /*0000*/ 	.byte	0x04, 0x37
        /*0002*/ 	.short	(.L_385 - .L_384)
.L_384:
        /*0004*/ 	.word	0x00000082


	//----- nvinfo : EIATTR_KPARAM_INFO
	.align		4
.L_385:
        /*0008*/ 	.byte	0x04, 0x17
        /*000a*/ 	.short	(.L_387 - .L_386)
.L_386:
        /*000c*/ 	.word	0x00000000
        /*0010*/ 	.short	0x0006
        /*0012*/ 	.short	0x0030
        /*0014*/ 	.byte	0x00, 0xf0, 0x11, 0x00


	//----- nvinfo : EIATTR_KPARAM_INFO
	.align		4
.L_387:
        /*0018*/ 	.byte	0x04, 0x17
        /*001a*/ 	.short	(.L_389 - .L_388)
.L_388:
        /*001c*/ 	.word	0x00000000
        /*0020*/ 	.short	0x0005
        /*0022*/ 	.short	0x0028
        /*0024*/ 	.byte	0x00, 0xf0, 0x21, 0x00


	//----- nvinfo : EIATTR_KPARAM_INFO
	.align		4
.L_389:
        /*0028*/ 	.byte	0x04, 0x17
        /*002a*/ 	.short	(.L_391 - .L_390)
.L_390:
        /*002c*/ 	.word	0x00000000
        /*0030*/ 	.short	0x0004
        /*0032*/ 	.short	0x0020
        /*0034*/ 	.byte	0x00, 0xf0, 0x21, 0x00


	//----- nvinfo : EIATTR_KPARAM_INFO
	.align		4
.L_391:
        /*0038*/ 	.byte	0x04, 0x17
        /*003a*/ 	.short	(.L_393 - .L_392)
.L_392:
        /*003c*/ 	.word	0x00000000
        /*0040*/ 	.short	0x0003
        /*0042*/ 	.short	0x0018
        /*0044*/ 	.byte	0x00, 0xf0, 0x21, 0x00


	//----- nvinfo : EIATTR_KPARAM_INFO
	.align		4
.L_393:
        /*0048*/ 	.byte	0x04, 0x17
        /*004a*/ 	.short	(.L_395 - .L_394)
.L_394:
        /*004c*/ 	.word	0x00000000
        /*0050*/ 	.short	0x0002
        /*0052*/ 	.short	0x0010
        /*0054*/ 	.byte	0x00, 0xf0, 0x21, 0x00


	//----- nvinfo : EIATTR_KPARAM_INFO
	.align		4
.L_395:
        /*0058*/ 	.byte	0x04, 0x17
        /*005a*/ 	.short	(.L_397 - .L_396)
.L_396:
        /*005c*/ 	.word	0x00000000
        /*0060*/ 	.short	0x0001
        /*0062*/ 	.short	0x0008
        /*0064*/ 	.byte	0x00, 0xf0, 0x21, 0x00


	//----- nvinfo : EIATTR_KPARAM_INFO
	.align		4
.L_397:
        /*0068*/ 	.byte	0x04, 0x17
        /*006a*/ 	.short	(.L_399 - .L_398)
.L_398:
        /*006c*/ 	.word	0x00000000
        /*0070*/ 	.short	0x0000
        /*0072*/ 	.short	0x0000
        /*0074*/ 	.byte	0x00, 0xf0, 0x21, 0x00


	//----- nvinfo : EIATTR_SPARSE_MMA_MASK
	.align		4
.L_399:
        /*0078*/ 	.byte	0x03, 0x50
        /*007a*/ 	.short	0x0000


	//----- nvinfo : EIATTR_MAXREG_COUNT
	.align		4
        /*007c*/ 	.byte	0x03, 0x1b
        /*007e*/ 	.short	0x0040


	//----- nvinfo : EIATTR_MERCURY_ISA_VERSION
	.align		4
        /*0080*/ 	.byte	0x03, 0x5f
        /*0082*/ 	.short	0x0101


	//----- nvinfo : EIATTR_EXIT_INSTR_OFFSETS
	.align		4
        /*0084*/ 	.byte	0x04, 0x1c
        /*0086*/ 	.short	(.L_401 - .L_400)


	//   ....[0]....
.L_400:
        /*0088*/ 	.word	0x000000f0


	//   ....[1]....
        /*008c*/ 	.word	0x000005a0


	//   ....[2]....
        /*0090*/ 	.word	0x00001040


	//----- nvinfo : EIATTR_MAX_THREADS
	.align		4
.L_401:
        /*0094*/ 	.byte	0x04, 0x05
        /*0096*/ 	.short	(.L_403 - .L_402)
.L_402:
        /*0098*/ 	.word	0x00000400
        /*009c*/ 	.word	0x00000001
        /*00a0*/ 	.word	0x00000001


	//----- nvinfo : EIATTR_CRS_STACK_SIZE
	.align		4
.L_403:
        /*00a4*/ 	.byte	0x04, 0x1e
        /*00a6*/ 	.short	(.L_405 - .L_404)
.L_404:
        /*00a8*/ 	.word	0x00000000


	//----- nvinfo : EIATTR_CBANK_PARAM_SIZE
	.align		4
.L_405:
        /*00ac*/ 	.byte	0x03, 0x19
        /*00ae*/ 	.short	0x0034


	//----- nvinfo : EIATTR_PARAM_CBANK
	.align		4
        /*00b0*/ 	.byte	0x04, 0x0a
        /*00b2*/ 	.short	(.L_407 - .L_406)
	.align		4
.L_406:
        /*00b4*/ 	.word	index@(.nv.constant0._ZN2at6native53_GLOBAL__N__7c5e0505_20_UpSampleNearest1d_cu_19867e3837upsample_nearest1d_backward_out_frameIN3c108BFloat16EfXadL_ZNS0_40nearest_neighbor_bw_compute_source_indexEfiiEEEEvPKT_mmmmPS5_f)
        /*00b8*/ 	.short	0x0210
        /*00ba*/ 	.short	0x0034


	//----- nvinfo : EIATTR_SW_WAR
	.align		4
.L_407:
        /*00bc*/ 	.byte	0x04, 0x36
        /*00be*/ 	.short	(.L_409 - .L_408)
.L_408:
        /*00c0*/ 	.word	0x00000008
.L_409:


//--------------------- .nv.info._ZN2at6native53_GLOBAL__N__7c5e0505_20_UpSampleNearest1d_cu_19867e3837upsample_nearest1d_backward_out_frameIN3c104HalfEfXadL_ZNS0_40nearest_neighbor_bw_compute_source_indexEfiiEEEEvPKT_mmmmPS5_f --------------------------
	.section	.nv.info._ZN2at6native53_GLOBAL__N__7c5e0505_20_UpSampleNearest1d_cu_19867e3837upsample_nearest1d_backward_out_frameIN3c104HalfEfXadL_ZNS0_40nearest_neighbor_bw_compute_source_indexEfiiEEEEvPKT_mmmmPS5_f,"",@"SHT_CUDA_INFO"
	.sectionflags	@""
	.align	4


	//----- nvinfo : EIATTR_CUDA_API_VERSION
	.align		4
        /*0000*/ 	.byte	0x04, 0x37
        /*0002*/ 	.short	(.L_411 - .L_410)
.L_410:
        /*0004*/ 	.word	0x00000082


	//----- nvinfo : EIATTR_KPARAM_INFO
	.align		4
.L_411:
        /*0008*/ 	.byte	0x04, 0x17
        /*000a*/ 	.short	(.L_413 - .L_412)
.L_412:
        /*000c*/ 	.word	0x00000000
        /*0010*/ 	.short	0x0006
        /*0012*/ 	.short	0x0030
        /*0014*/ 	.byte	0x00, 0xf0, 0x11, 0x00


	//----- nvinfo : EIATTR_KPARAM_INFO
	.align		4
.L_413:
        /*0018*/ 	.byte	0x04, 0x17
        /*001a*/ 	.short	(.L_415 - .L_414)
.L_414:
        /*001c*/ 	.word	0x00000000
        /*0020*/ 	.short	0x0005
        /*0022*/ 	.short	0x0028
        /*0024*/ 	.byte	0x00, 0xf0, 0x21, 0x00


	//----- nvinfo : EIATTR_KPARAM_INFO
	.align		4
.L_415:
        /*0028*/ 	.byte	0x04, 0x17
        /*002a*/ 	.short	(.L_417 - .L_416)
.L_416:
        /*002c*/ 	.word	0x00000000
        /*0030*/ 	.short	0x0004
        /*0032*/ 	.short	0x0020
        /*0034*/ 	.byte	0x00, 0xf0, 0x21, 0x00


	//----- nvinfo : EIATTR_KPARAM_INFO
	.align		4
.L_417:
        /*0038*/ 	.byte	0x04, 0x17
        /*003a*/ 	.short	(.L_419 - .L_418)
.L_418:
        /*003c*/ 	.word	0x00000000
        /*0040*/ 	.short	0x0003
        /*0042*/ 	.short	0x0018
        /*0044*/ 	.byte	0x00, 0xf0, 0x21, 0x00


	//----- nvinfo : EIATTR_KPARAM_INFO
	.align		4
.L_419:
        /*0048*/ 	.byte	0x04, 0x17
        /*004a*/ 	.short	(.L_421 - .L_420)
.L_420:
        /*004c*/ 	.word	0x00000000
        /*0050*/ 	.short	0x0002
        /*0052*/ 	.short	0x0010
        /*0054*/ 	.byte	0x00, 0xf0, 0x21, 0x00


	//----- nvinfo : EIATTR_KPARAM_INFO
	.align		4
.L_421:
        /*0058*/ 	.byte	0x04, 0x17
        /*005a*/ 	.short	(.L_423 - .L_422)
.L_422:
        /*005c*/ 	.word	0x00000000
        /*0060*/ 	.short	0x0001
        /*0062*/ 	.short	0x0008
        /*0064*/ 	.byte	0x00, 0xf0, 0x21, 0x00


	//----- nvinfo : EIATTR_KPARAM_INFO
	.align		4
.L_423:
        /*0068*/ 	.byte	0x04, 0x17
        /*006a*/ 	.short	(.L_425 - .L_424)
.L_424:
        /*006c*/ 	.word	0x00000000
        /*0070*/ 	.short	0x0000
        /*0072*/ 	.short	0x0000
        /*0074*/ 	.byte	0x00, 0xf0, 0x21, 0x00


	//----- nvinfo : EIATTR_SPARSE_MMA_MASK
	.align		4
.L_425:
        /*0078*/ 	.byte	0x03, 0x50
        /*007a*/ 	.short	0x0000


	//----- nvinfo : EIATTR_MAXREG_COUNT
	.align		4
        /*007c*/ 	.byte	0x03, 0x1b
        /*007e*/ 	.short	0x0040


	//----- nvinfo : EIATTR_MERCURY_ISA_VERSION
	.align		4
        /*0080*/ 	.byte	0x03, 0x5f
        /*0082*/ 	.short	0x0101


	//----- nvinfo : EIATTR_EXIT_INSTR_OFFSETS
	.align		4
        /*0084*/ 	.byte	0x04, 0x1c
        /*0086*/ 	.short	(.L_427 - .L_426)


	//   ....[0]....
.L_426:
        /*0088*/ 	.word	0x000000f0


	//   ....[1]....
        /*008c*/ 	.word	0x000005a0


	//   ....[2]....
        /*0090*/ 	.word	0x00001040


	//----- nvinfo : EIATTR_MAX_THREADS
	.align		4
.L_427:
        /*0094*/ 	.byte	0x04, 0x05
        /*0096*/ 	.short	(.L_429 - .L_428)
.L_428:
        /*0098*/ 	.word	0x00000400
        /*009c*/ 	.word	0x00000001
        /*00a0*/ 	.word	0x00000001


	//----- nvinfo : EIATTR_CRS_STACK_SIZE
	.align		4
.L_429:
        /*00a4*/ 	.byte	0x04, 0x1e
        /*00a6*/ 	.short	(.L_431 - .L_430)
.L_430:
        /*00a8*/ 	.word	0x00000000


	//----- nvinfo : EIATTR_CBANK_PARAM_SIZE
	.align		4
.L_431:
        /*00ac*/ 	.byte	0x03, 0x19
        /*00ae*/ 	.short	0x0034


	//----- nvinfo : EIATTR_PARAM_CBANK
	.align		4
        /*00b0*/ 	.byte	0x04, 0x0a
        /*00b2*/ 	.short	(.L_433 - .L_432)
	.align		4
.L_432:
        /*00b4*/ 	.word	index@(.nv.constant0._ZN2at6native53_GLOBAL__N__7c5e0505_20_UpSampleNearest1d_cu_19867e3837upsample_nearest1d_backward_out_frameIN3c104HalfEfXadL_ZNS0_40nearest_neighbor_bw_compute_source_indexEfiiEEEEvPKT_mmmmPS5_f)
        /*00b8*/ 	.short	0x0210
        /*00ba*/ 	.short	0x0034


	//----- nvinfo : EIATTR_SW_WAR
	.align		4
.L_433:
        /*00bc*/ 	.byte	0x04, 0x36
        /*00be*/ 	.short	(.L_435 - .L_434)
.L_434:
        /*00c0*/ 	.word	0x00000008
.L_435:


//--------------------- .nv.info._ZN2at6native53_GLOBAL__N__7c5e0505_20_UpSampleNearest1d_cu_19867e3837upsample_nearest1d_backward_out_frameIffXadL_ZNS0_40nearest_neighbor_bw_compute_source_indexEfiiEEEEvPKT_mmmmPS3_f --------------------------
	.section	.nv.info._ZN2at6native53_GLOBAL__N__7c5e0505_20_UpSampleNearest1d_cu_19867e3837upsample_nearest1d_backward_out_frameIffXadL_ZNS0_40nearest_neighbor_bw_compute_source_indexEfiiEEEEvPKT_mmmmPS3_f,"",@"SHT_CUDA_INFO"
	.sectionflags	@""
	.align	4


	//----- nvinfo : EIATTR_CUDA_API_VERSION
	.align		4
        /*0000*/ 	.byte	0x04, 0x37
        /*0002*/ 	.short	(.L_437 - .L_436)
.L_436:
        /*0004*/ 	.word	0x00000082


	//----- nvinfo : EIATTR_KPARAM_INFO
	.align		4
.L_437:
        /*0008*/ 	.byte	0x04, 0x17
        /*000a*/ 	.short	(.L_439 - .L_438)
.L_438:
        /*000c*/ 	.word	0x00000000
        /*0010*/ 	.short	0x0006
        /*0012*/ 	.short	0x0030
        /*0014*/ 	.byte	0x00, 0xf0, 0x11, 0x00


	//----- nvinfo : EIATTR_KPARAM_INFO
	.align		4
.L_439:
        /*0018*/ 	.byte	0x04, 0x17
        /*001a*/ 	.short	(.L_441 - .L_440)
.L_440:
        /*001c*/ 	.word	0x00000000
        /*0020*/ 	.short	0x0005
        /*0022*/ 	.short	0x0028
        /*0024*/ 	.byte	0x00, 0xf0, 0x21, 0x00


	//----- nvinfo : EIATTR_KPARAM_INFO
	.align		4
.L_441:
        /*0028*/ 	.byte	0x04, 0x17
        /*002a*/ 	.short	(.L_443 - .L_442)
.L_442:
        /*002c*/ 	.word	0x00000000
        /*0030*/ 	.short	0x0004
        /*0032*/ 	.short	0x0020
        /*0034*/ 	.byte	0x00, 0xf0, 0x21, 0x00


	//----- nvinfo : EIATTR_KPARAM_INFO
	.align		4
.L_443:
        /*0038*/ 	.byte	0x04, 0x17
        /*003a*/ 	.short	(.L_445 - .L_444)
.L_444:
        /*003c*/ 	.word	0x00000000
        /*0040*/ 	.short	0x0003
        /*0042*/ 	.short	0x0018
        /*0044*/ 	.byte	0x00, 0xf0, 0x21, 0x00


	//----- nvinfo : EIATTR_KPARAM_INFO
	.align		4
.L_445:
        /*0048*/ 	.byte	0x04, 0x17
        /*004a*/ 	.short	(.L_447 - .L_446)
.L_446:
        /*004c*/ 	.word	0x00000000
        /*0050*/ 	.short	0x0002
        /*0052*/ 	.short	0x0010
        /*0054*/ 	.byte	0x00, 0xf0, 0x21, 0x00


	//----- nvinfo : EIATTR_KPARAM_INFO
	.align		4
.L_447:
        /*0058*/ 	.byte	0x04, 0x17
        /*005a*/ 	.short	(.L_449 - .L_448)
.L_448:
        /*005c*/ 	.word	0x00000000
        /*0060*/ 	.short	0x0001
        /*0062*/ 	.short	0x0008
        /*0064*/ 	.byte	0x00, 0xf0, 0x21, 0x00


	//----- nvinfo : EIATTR_KPARAM_INFO
	.align		4
.L_449:
        /*0068*/ 	.byte	0x04, 0x17
        /*006a*/ 	.short	(.L_451 - .L_450)
.L_450:
        /*006c*/ 	.word	0x00000000
        /*0070*/ 	.short	0x0000
        /*0072*/ 	.short	0x0000
        /*0074*/ 	.byte	0x00, 0xf0, 0x21, 0x00


	//----- nvinfo : EIATTR_SPARSE_MMA_MASK
	.align		4
.L_451:
        /*0078*/ 	.byte	0x03, 0x50
        /*007a*/ 	.short	0x0000


	//----- nvinfo : EIATTR_MAXREG_COUNT
	.align		4
        /*007c*/ 	.byte	0x03, 0x1b
        /*007e*/ 	.short	0x0040


	//----- nvinfo : EIATTR_MERCURY_ISA_VERSION
	.align		4
        /*0080*/ 	.byte	0x03, 0x5f
        /*0082*/ 	.short	0x0101


	//----- nvinfo : EIATTR_EXIT_INSTR_OFFSETS
	.align		4
        /*0084*/ 	.byte	0x04, 0x1c
        /*0086*/ 	.short	(.L_453 - .L_452)


	//   ....[0]....
.L_452:
        /*0088*/ 	.word	0x000000f0


	//   ....[1]....
        /*008c*/ 	.word	0x000005a0


	//   ....[2]....
        /*0090*/ 	.word	0x00000e60


	//----- nvinfo : EIATTR_MAX_THREADS
	.align		4
.L_453:
        /*0094*/ 	.byte	0x04, 0x05
        /*0096*/ 	.short	(.L_455 - .L_454)
.L_454:
        /*0098*/ 	.word	0x00000400
        /*009c*/ 	.word	0x00000001
        /*00a0*/ 	.word	0x00000001


	//----- nvinfo : EIATTR_CRS_STACK_SIZE
	.align		4
.L_455:
        /*00a4*/ 	.byte	0x04, 0x1e
        /*00a6*/ 	.short	(.L_457 - .L_456)
.L_456:
        /*00a8*/ 	.word	0x00000000


	//----- nvinfo : EIATTR_CBANK_PARAM_SIZE
	.align		4
.L_457:
        /*00ac*/ 	.byte	0x03, 0x19
        /*00ae*/ 	.short	0x0034


	//----- nvinfo : EIATTR_PARAM_CBANK
	.align		4
        /*00b0*/ 	.byte	0x04, 0x0a
        /*00b2*/ 	.short	(.L_459 - .L_458)
	.align		4
.L_458:
        /*00b4*/ 	.word	index@(.nv.constant0._ZN2at6native53_GLOBAL__N__7c5e0505_20_UpSampleNearest1d_cu_19867e3837upsample_nearest1d_backward_out_frameIffXadL_ZNS0_40nearest_neighbor_bw_compute_source_indexEfiiEEEEvPKT_mmmmPS3_f)
        /*00b8*/ 	.short	0x0210
        /*00ba*/ 	.short	0x0034


	//----- nvinfo : EIATTR_SW_WAR
	.align		4
.L_459:
        /*00bc*/ 	.byte	0x04, 0x36
        /*00be*/ 	.short	(.L_461 - .L_460)
.L_460:
        /*00c0*/ 	.word	0x00000008
.L_461:


//--------------------- .nv.info._ZN2at6native53_GLOBAL__N__7c5e0505_20_UpSampleNearest1d_cu_19867e3837upsample_nearest1d_backward_out_frameIddXadL_ZNS0_40nearest_neighbor_bw_compute_source_indexEfiiEEEEvPKT_mmmmPS3_f --------------------------
	.section	.nv.info._ZN2at6native53_GLOBAL__N__7c5e0505_20_UpSampleNearest1d_cu_19867e3837upsample_nearest1d_backward_out_frameIddXadL_ZNS0_40nearest_neighbor_bw_compute_source_indexEfiiEEEEvPKT_mmmmPS3_f,"",@"SHT_CUDA_INFO"
	.sectionflags	@""
	.align	4


	//----- nvinfo : EIATTR_CUDA_API_VERSION
	.align		4
        /*0000*/ 	.byte	0x04, 0x37
        /*0002*/ 	.short	(.L_463 - .L_462)
.L_462:
        /*0004*/ 	.word	0x00000082


	//----- nvinfo : EIATTR_KPARAM_INFO
	.align		4
.L_463:
        /*0008*/ 	.byte	0x04, 0x17
        /*000a*/ 	.short	(.L_465 - .L_464)
.L_464:
        /*000c*/ 	.word	0x00000000
        /*0010*/ 	.short	0x0006
        /*0012*/ 	.short	0x0030
        /*0014*/ 	.byte	0x00, 0xf0, 0x11, 0x00


	//----- nvinfo : EIATTR_KPARAM_INFO
	.align		4
.L_465:
        /*0018*/ 	.byte	0x04, 0x17
        /*001a*/ 	.short	(.L_467 - .L_466)
.L_466:
        /*001c*/ 	.word	0x00000000
        /*0020*/ 	.short	0x0005
        /*0022*/ 	.short	0x0028
        /*0024*/ 	.byte	0x00, 0xf0, 0x21, 0x00


	//----- nvinfo : EIATTR_KPARAM_INFO
	.align		4
.L_467:
        /*0028*/ 	.byte	0x04, 0x17
        /*002a*/ 	.short	(.L_469 - .L_468)
.L_468:
        /*002c*/ 	.word	0x00000000
        /*0030*/ 	.short	0x0004
        /*0032*/ 	.short	0x0020
        /*0034*/ 	.byte	0x00, 0xf0, 0x21, 0x00


	//----- nvinfo : EIATTR_KPARAM_INFO
	.align		4
.L_469:
        /*0038*/ 	.byte	0x04, 0x17
        /*003a*/ 	.short	(.L_471 - .L_470)
.L_470:
        /*003c*/ 	.word	0x00000000
        /*0040*/ 	.short	0x0003
        /*0042*/ 	.short	0x0018
        /*0044*/ 	.byte	0x00, 0xf0, 0x21, 0x00


	//----- nvinfo : EIATTR_KPARAM_INFO
	.align		4
.L_471:
        /*0048*/ 	.byte	0x04, 0x17
        /*004a*/ 	.short	(.L_473 - .L_472)
.L_472:
        /*004c*/ 	.word	0x00000000
        /*0050*/ 	.short	0x0002
        /*0052*/ 	.short	0x0010
        /*0054*/ 	.byte	0x00, 0xf0, 0x21, 0x00


	//----- nvinfo : EIATTR_KPARAM_INFO
	.align		4
.L_473:
        /*0058*/ 	.byte	0x04, 0x17
        /*005a*/ 	.short	(.L_475 - .L_474)
.L_474:
        /*005c*/ 	.word	0x00000000
        /*0060*/ 	.short	0x0001
        /*0062*/ 	.short	0x0008
        /*0064*/ 	.byte	0x00, 0xf0, 0x21, 0x00


	//----- nvinfo : EIATTR_KPARAM_INFO
	.align		4
.L_475:
        /*0068*/ 	.byte	0x04, 0x17
        /*006a*/ 	.short	(.L_477 - .L_476)
.L_476:
        /*006c*/ 	.word	0x00000000
        /*0070*/ 	.short	0x0000
        /*0072*/ 	.short	0x0000
        /*0074*/ 	.byte	0x00, 0xf0, 0x21, 0x00


	//----- nvinfo : EIATTR_SPARSE_MMA_MASK
	.align		4
.L_477:
        /*0078*/ 	.byte	0x03, 0x50
        /*007a*/ 	.short	0x0000


	//----- nvinfo : EIATTR_MAXREG_COUNT
	.align		4
        /*007c*/ 	.byte	0x03, 0x1b
        /*007e*/ 	.short	0x0040


	//----- nvinfo : EIATTR_MERCURY_ISA_VERSION
	.align		4
        /*0080*/ 	.byte	0x03, 0x5f
        /*0082*/ 	.short	0x0101


	//----- nvinfo : EIATTR_EXIT_INSTR_OFFSETS
	.align		4
        /*0084*/ 	.byte	0x04, 0x1c
        /*0086*/ 	.short	(.L_479 - .L_478)


	//   ....[0]....
.L_478:
        /*0088*/ 	.word	0x000000f0


	//   ....[1]....
        /*008c*/ 	.word	0x000005b0


	//   ....[2]....
        /*0090*/ 	.word	0x00000e90


	//----- nvinfo : EIATTR_MAX_THREADS
	.align		4
.L_479:
        /*0094*/ 	.byte	0x04, 0x05
        /*0096*/ 	.short	(.L_481 - .L_480)
.L_480:
        /*0098*/ 	.word	0x00000400
        /*009c*/ 	.word	0x00000001
        /*00a0*/ 	.word	0x00000001


	//----- nvinfo : EIATTR_CRS_STACK_SIZE
	.align		4
.L_481:
        /*00a4*/ 	.byte	0x04, 0x1e
        /*00a6*/ 	.short	(.L_483 - .L_482)
.L_482:
        /*00a8*/ 	.word	0x00000000


	//----- nvinfo : EIATTR_CBANK_PARAM_SIZE
	.align		4
.L_483:
        /*00ac*/ 	.byte	0x03, 0x19
        /*00ae*/ 	.short	0x0034


	//----- nvinfo : EIATTR_PARAM_CBANK
	.align		4
        /*00b0*/ 	.byte	0x04, 0x0a
        /*00b2*/ 	.short	(.L_485 - .L_484)
	.align		4
.L_484:
        /*00b4*/ 	.word	index@(.nv.constant0._ZN2at6native53_GLOBAL__N__7c5e0505_20_UpSampleNearest1d_cu_19867e3837upsample_nearest1d_backward_out_frameIddXadL_ZNS0_40nearest_neighbor_bw_compute_source_indexEfiiEEEEvPKT_mmmmPS3_f)
        /*00b8*/ 	.short	0x0210
        /*00ba*/ 	.short	0x0034


	//----- nvinfo : EIATTR_SW_WAR
	.align		4
.L_485:
        /*00bc*/ 	.byte	0x04, 0x36
        /*00be*/ 	.short	(.L_487 - .L_486)
.L_486:
        /*00c0*/ 	.word	0x00000008
.L_487:


//--------------------- .nv.info._ZN2at6native53_GLOBAL__N__7c5e0505_20_UpSampleNearest1d_cu_19867e3828upsample_nearest1d_out_frameIhXadL_ZNS0_43nearest_neighbor_exact_compute_source_indexEfiiEEEEvPKT_mmmmPS3_f --------------------------
	.section	.nv.info._ZN2at6native53_GLOBAL__N__7c5e0505_20_UpSampleNearest1d_cu_19867e3828upsample_nearest1d_out_frameIhXadL_ZNS0_43nearest_neighbor_exact_compute_source_indexEfiiEEEEvPKT_mmmmPS3_f,"",@"SHT_CUDA_INFO"
	.sectionflags	@""
	.align	4


	//----- nvinfo : EIATTR_CUDA_API_VERSION
	.align		4
        /*0000*/ 	.byte	0x04, 0x37
        /*0002*/ 	.short	(.L_489 - .L_488)
.L_488:
        /*0004*/ 	.word	0x00000082


	//----- nvinfo : EIATTR_KPARAM_INFO
	.align		4
.L_489:
        /*0008*/ 	.byte	0x04, 0x17
        /*000a*/ 	.short	(.L_491 - .L_490)
.L_490:
        /*000c*/ 	.word	0x00000000
        /*0010*/ 	.short	0x0006
        /*0012*/ 	.short	0x0030
        /*0014*/ 	.byte	0x00, 0xf0, 0x11, 0x00


	//----- nvinfo : EIATTR_KPARAM_INFO
	.align		4
.L_491:
        /*0018*/ 	.byte	0x04, 0x17
        /*001a*/ 	.short	(.L_493 - .L_492)
.L_492:
        /*001c*/ 	.word	0x00000000
        /*0020*/ 	.short	0x0005
        /*0022*/ 	.short	0x0028
        /*0024*/ 	.byte	0x00, 0xf0, 0x21, 0x00


	//----- nvinfo : EIATTR_KPARAM_INFO
	.align		4
.L_493:
        /*0028*/ 	.byte	0x04, 0x17
        /*002a*/ 	.short	(.L_495 - .L_494)
.L_494:
        /*002c*/ 	.word	0x00000000
        /*0030*/ 	.short	0x0004
        /*0032*/ 	.short	0x0020
        /*0034*/ 	.byte	0x00, 0xf0, 0x21, 0x00


	//----- nvinfo : EIATTR_KPARAM_INFO
	.align		4
.L_495:
        /*0038*/ 	.byte	0x04, 0x17
        /*003a*/ 	.short	(.L_497 - .L_496)
.L_496:
        /*003c*/ 	.word	0x00000000
        /*0040*/ 	.short	0x0003
        /*0042*/ 	.short	0x0018
        /*0044*/ 	.byte	0x00, 0xf0, 0x21, 0x00


	//----- nvinfo : EIATTR_KPARAM_INFO
	.align		4
.L_497:
        /*0048*/ 	.byte	0x04, 0x17
        /*004a*/ 	.short	(.L_499 - .L_498)
.L_498:
        /*004c*/ 	.word	0x00000000
        /*0050*/ 	.short	0x0002
        /*0052*/ 	.short	0x0010
        /*0054*/ 	.byte	0x00, 0xf0, 0x21, 0x00


	//----- nvinfo : EIATTR_KPARAM_INFO
	.align		4
.L_499:
        /*0058*/ 	.byte	0x04, 0x17
        /*005a*/ 	.short	(.L_501 - .L_500)
.L_500:
        /*005c*/ 	.word	0x00000000
        /*0060*/ 	.short	0x0001
        /*0062*/ 	.short	0x0008
        /*0064*/ 	.byte	0x00, 0xf0, 0x21, 0x00


	//----- nvinfo : EIATTR_KPARAM_INFO
	.align		4
.L_501:
        /*0068*/ 	.byte	0x04, 0x17
        /*006a*/ 	.short	(.L_503 - .L_502)
.L_502:
        /*006c*/ 	.word	0x00000000
        /*0070*/ 	.short	0x0000
        /*0072*/ 	.short	0x0000
        /*0074*/ 	.byte	0x00, 0xf0, 0x21, 0x00


	//----- nvinfo : EIATTR_SPARSE_MMA_MASK
	.align		4
.L_503:
        /*0078*/ 	.byte	0x03, 0x50
        /*007a*/ 	.short	0x0000


	//----- nvinfo : EIATTR_MAXREG_COUNT
	.align		4
        /*007c*/ 	.byte	0x03, 0x1b
        /*007e*/ 	.short	0x0040


	//----- nvinfo : EIATTR_MERCURY_ISA_VERSION
	.align		4
        /*0080*/ 	.byte	0x03, 0x5f
        /*0082*/ 	.short	0x0101


	//----- nvinfo : EIATTR_EXIT_INSTR_OFFSETS
	.align		4
        /*0084*/ 	.byte	0x04, 0x1c
        /*0086*/ 	.short	(.L_505 - .L_504)


	//   ....[0]....
.L_504:
        /*0088*/ 	.word	0x000000f0


	//   ....[1]....
        /*008c*/ 	.word	0x00000560


	//   ....[2]....
        /*0090*/ 	.word	0x00001510


	//   ....[3]....
        /*0094*/ 	.word	0x00001690


	//----- nvinfo : EIATTR_MAX_THREADS
	.align		4
.L_505:
        /*0098*/ 	.byte	0x04, 0x05
        /*009a*/ 	.short	(.L_507 - .L_506)
.L_506:
        /*009c*/ 	.word	0x00000400
        /*00a0*/ 	.word	0x00000001
        /*00a4*/ 	.word	0x00000001


	//----- nvinfo : EIATTR_CRS_STACK_SIZE
	.align		4
.L_507:
        /*00a8*/ 	.byte	0x04, 0x1e
        /*00aa*/ 	.short	(.L_509 - .L_508)
.L_508:
        /*00ac*/ 	.word	0x00000000


	//----- nvinfo : EIATTR_CBANK_PARAM_SIZE
	.align		4
.L_509:
        /*00b0*/ 	.byte	0x03, 0x19
        /*00b2*/ 	.short	0x0034


	//----- nvinfo : EIATTR_PARAM_CBANK
	.align		4
        /*00b4*/ 	.byte	0x04, 0x0a
        /*00b6*/ 	.short	(.L_511 - .L_510)
	.align		4
.L_510:
        /*00b8*/ 	.word	index@(.nv.constant0._ZN2at6native53_GLOBAL__N__7c5e0505_20_UpSampleNearest1d_cu_19867e3828upsample_nearest1d_out_frameIhXadL_ZNS0_43nearest_neighbor_exact_compute_source_indexEfiiEEEEvPKT_mmmmPS3_f)
        /*00bc*/ 	.short	0x0210
        /*00be*/ 	.short	0x0034


	//----- nvinfo : EIATTR_SW_WAR
	.align		4
.L_511:
        /*00c0*/ 	.byte	0x04, 0x36
        /*00c2*/ 	.short	(.L_513 - .L_512)
.L_512:
        /*00c4*/ 	.word	0x00000008
.L_513:


//--------------------- .nv.info._ZN2at6native53_GLOBAL__N__7c5e0505_20_UpSampleNearest1d_cu_19867e3828upsample_nearest1d_out_frameIN3c108BFloat16EXadL_ZNS0_43nearest_neighbor_exact_compute_source_indexEfiiEEEEvPKT_mmmmPS5_f --------------------------
	.section	.nv.info._ZN2at6native53_GLOBAL__N__7c5e0505_20_UpSampleNearest1d_cu_19867e3828upsample_nearest1d_out_frameIN3c108BFloat16EXadL_ZNS0_43nearest_neighbor_exact_compute_source_indexEfiiEEEEvPKT_mmmmPS5_f,"",@"SHT_CUDA_INFO"
	.sectionflags	@""
	.align	4


	//----- nvinfo : EIATTR_CUDA_API_VERSION
	.align		4
        /*0000*/ 	.byte	0x04, 0x37
        /*0002*/ 	.short	(.L_515 - .L_514)
.L_514:
        /*0004*/ 	.word	0x00000082


	//----- nvinfo : EIATTR_KPARAM_INFO
	.align		4
.L_515:
        /*0008*/ 	.byte	0x04, 0x17
        /*000a*/ 	.short	(.L_517 - .L_516)
.L_516:
        /*000c*/ 	.word	0x00000000
        /*0010*/ 	.short	0x0006
        /*0012*/ 	.short	0x0030
        /*0014*/ 	.byte	0x00, 0xf0, 0x11, 0x00


	//----- nvinfo : EIATTR_KPARAM_INFO
	.align		4
.L_517:
        /*0018*/ 	.byte	0x04, 0x17
        /*001a*/ 	.short	(.L_519 - .L_518)
.L_518:
        /*001c*/ 	.word	0x00000000
        /*0020*/ 	.short	0x0005
        /*0022*/ 	.short	0x0028
        /*0024*/ 	.byte	0x00, 0xf0, 0x21, 0x00


	//----- nvinfo : EIATTR_KPARAM_INFO
	.align		4
.L_519:
        /*0028*/ 	.byte	0x04, 0x17
        /*002a*/ 	.short	(.L_521 - .L_520)
.L_520:
        /*002c*/ 	.word	0x00000000
        /*0030*/ 	.short	0x0004
        /*0032*/ 	.short	0x0020
        /*0034*/ 	.byte	0x00, 0xf0, 0x21, 0x00


	//----- nvinfo : EIATTR_KPARAM_INFO
	.align		4
.L_521:
        /*0038*/ 	.byte	0x04, 0x17
        /*003a*/ 	.short	(.L_523 - .L_522)
.L_522:
        /*003c*/ 	.word	0x00000000
        /*0040*/ 	.short	0x0003
        /*0042*/ 	.short	0x0018
        /*0044*/ 	.byte	0x00, 0xf0, 0x21, 0x00


	//----- nvinfo : EIATTR_KPARAM_INFO
	.align		4
.L_523:
        /*0048*/ 	.byte	0x04, 0x17
        /*004a*/ 	.short	(.L_525 - .L_524)
.L_524:
        /*004c*/ 	.word	0x00000000
        /*0050*/ 	.short	0x0002
        /*0052*/ 	.short	0x0010
        /*0054*/ 	.byte	0x00, 0xf0, 0x21, 0x00


	//----- nvinfo : EIATTR_KPARAM_INFO
	.align		4
.L_525:
        /*0058*/ 	.byte	0x04, 0x17
        /*005a*/ 	.short	(.L_527 - .L_526)
.L_526:
        /*005c*/ 	.word	0x00000000
        /*0060*/ 	.short	0x0001
        /*0062*/ 	.short	0x0008
        /*0064*/ 	.byte	0x00, 0xf0, 0x21, 0x00


	//----- nvinfo : EIATTR_KPARAM_INFO
	.align		4
.L_527:
        /*0068*/ 	.byte	0x04, 0x17
        /*006a*/ 	.short	(.L_529 - .L_528)
.L_528:
        /*006c*/ 	.word	0x00000000
        /*0070*/ 	.short	0x0000
        /*0072*/ 	.short	0x0000
        /*0074*/ 	.byte	0x00, 0xf0, 0x21, 0x00


	//----- nvinfo : EIATTR_SPARSE_MMA_MASK
	.align		4
.L_529:
        /*0078*/ 	.byte	0x03, 0x50
        /*007a*/ 	.short	0x0000


	//----- nvinfo : EIATTR_MAXREG_COUNT
	.align		4
        /*007c*/ 	.byte	0x03, 0x1b
        /*007e*/ 	.short	0x0040


	//----- nvinfo : EIATTR_MERCURY_ISA_VERSION
	.align		4
        /*0080*/ 	.byte	0x03, 0x5f
        /*0082*/ 	.short	0x0101


	//----- nvinfo : EIATTR_EXIT_INSTR_OFFSETS
	.align		4
        /*0084*/ 	.byte	0x04, 0x1c
        /*0086*/ 	.short	(.L_531 - .L_530)


	//   ....[0]....
.L_530:
        /*0088*/ 	.word	0x000000f0


	//   ....[1]....
        /*008c*/ 	.word	0x00000550


	//   ....[2]....
        /*0090*/ 	.word	0x00001160


	//   ....[3]....
        /*0094*/ 	.word	0x00001260


	//----- nvinfo : EIATTR_MAX_THREADS
	.align		4
.L_531:
        /*0098*/ 	.byte	0x04, 0x05
        /*009a*/ 	.short	(.L_533 - .L_532)
.L_532:
        /*009c*/ 	.word	0x00000400
        /*00a0*/ 	.word	0x00000001
        /*00a4*/ 	.word	0x00000001


	//----- nvinfo : EIATTR_CRS_STACK_SIZE
	.align		4
.L_533:
        /*00a8*/ 	.byte	0x04, 0x1e
        /*00aa*/ 	.short	(.L_535 - .L_534)
.L_534:
        /*00ac*/ 	.word	0x00000000


	//----- nvinfo : EIATTR_CBANK_PARAM_SIZE
	.align		4
.L_535:
        /*00b0*/ 	.byte	0x03, 0x19
        /*00b2*/ 	.short	0x0034


	//----- nvinfo : EIATTR_PARAM_CBANK
	.align		4
        /*00b4*/ 	.byte	0x04, 0x0a
        /*00b6*/ 	.short	(.L_537 - .L_536)
	.align		4
.L_536:
        /*00b8*/ 	.word	index@(.nv.constant0._ZN2at6native53_GLOBAL__N__7c5e0505_20_UpSampleNearest1d_cu_19867e3828upsample_nearest1d_out_frameIN3c108BFloat16EXadL_ZNS0_43nearest_neighbor_exact_compute_source_indexEfiiEEEEvPKT_mmmmPS5_f)
        /*00bc*/ 	.short	0x0210
        /*00be*/ 	.short	0x0034


	//----- nvinfo : EIATTR_SW_WAR
	.align		4
.L_537:
        /*00c0*/ 	.byte	0x04, 0x36
        /*00c2*/ 	.short	(.L_539 - .L_538)
.L_538:
        /*00c4*/ 	.word	0x00000008
.L_539:


//--------------------- .nv.info._ZN2at6native53_GLOBAL__N__7c5e0505_20_UpSampleNearest1d_cu_19867e3828upsample_nearest1d_out_frameIN3c104HalfEXadL_ZNS0_43nearest_neighbor_exact_compute_source_indexEfiiEEEEvPKT_mmmmPS5_f --------------------------
	.section	.nv.info._ZN2at6native53_GLOBAL__N__7c5e0505_20_UpSampleNearest1d_cu_19867e3828upsample_nearest1d_out_frameIN3c104HalfEXadL_ZNS0_43nearest_neighbor_exact_compute_source_indexEfiiEEEEvPKT_mmmmPS5_f,"",@"SHT_CUDA_INFO"
	.sectionflags	@""
	.align	4


	//----- nvinfo : EIATTR_CUDA_API_VERSION
	.align		4
        /*0000*/ 	.byte	0x04, 0x37
        /*0002*/ 	.short	(.L_541 - .L_540)
.L_540:
        /*0004*/ 	.word	0x00000082


	//----- nvinfo : EIATTR_KPARAM_INFO
	.align		4
.L_541:
        /*0008*/ 	.byte	0x04, 0x17
        /*000a*/ 	.short	(.L_543 - .L_542)
.L_542:
        /*000c*/ 	.word	0x00000000
        /*0010*/ 	.short	0x0006
        /*0012*/ 	.short	0x0030
        /*0014*/ 	.byte	0x00, 0xf0, 0x11, 0x00


	//----- nvinfo : EIATTR_KPARAM_INFO
	.align		4
.L_543:
        /*0018*/ 	.byte	0x04, 0x17
        /*001a*/ 	.short	(.L_545 - .L_544)
.L_544:
        /*001c*/ 	.word	0x00000000
        /*0020*/ 	.short	0x0005
        /*0022*/ 	.short	0x0028
        /*0024*/ 	.byte	0x00, 0xf0, 0x21, 0x00


	//----- nvinfo : EIATTR_KPARAM_INFO
	.align		4
.L_545:
        /*0028*/ 	.byte	0x04, 0x17
        /*002a*/ 	.short	(.L_547 - .L_546)
.L_546:
        /*002c*/ 	.word	0x00000000
        /*0030*/ 	.short	0x0004
        /*0032*/ 	.short	0x0020
        /*0034*/ 	.byte	0x00, 0xf0, 0x21, 0x00


	//----- nvinfo : EIATTR_KPARAM_INFO
	.align		4
.L_547:
        /*0038*/ 	.byte	0x04, 0x17
        /*003a*/ 	.short	(.L_549 - .L_548)
.L_548:
        /*003c*/ 	.word	0x00000000
        /*0040*/ 	.short	0x0003
        /*0042*/ 	.short	0x0018
        /*0044*/ 	.byte	0x00, 0xf0, 0x21, 0x00


	//----- nvinfo : EIATTR_KPARAM_INFO
	.align		4
.L_549:
        /*0048*/ 	.byte	0x04, 0x17
        /*004a*/ 	.short	(.L_551 - .L_550)
.L_550:
        /*004c*/ 	.word	0x00000000
        /*0050*/ 	.short	0x0002
        /*0052*/ 	.short	0x0010
        /*0054*/ 	.byte	0x00, 0xf0, 0x21, 0x00


	//----- nvinfo : EIATTR_KPARAM_INFO
	.align		4
.L_551:
        /*0058*/ 	.byte	0x04, 0x17
        /*005a*/ 	.short	(.L_553 - .L_552)
.L_552:
        /*005c*/ 	.word	0x00000000
        /*0060*/ 	.short	0x0001
        /*0062*/ 	.short	0x0008
        /*0064*/ 	.byte	0x00, 0xf0, 0x21, 0x00


	//----- nvinfo : EIATTR_KPARAM_INFO
	.align		4
.L_553:
        /*0068*/ 	.byte	0x04, 0x17
        /*006a*/ 	.short	(.L_555 - .L_554)
.L_554:
        /*006c*/ 	.word	0x00000000
        /*0070*/ 	.short	0x0000
        /*0072*/ 	.short	0x0000
        /*0074*/ 	.byte	0x00, 0xf0, 0x21, 0x00


	//----- nvinfo : EIATTR_SPARSE_MMA_MASK
	.align		4
.L_555:
        /*0078*/ 	.byte	0x03, 0x50
        /*007a*/ 	.short	0x0000


	//----- nvinfo : EIATTR_MAXREG_COUNT
	.align		4
        /*007c*/ 	.byte	0x03, 0x1b
        /*007e*/ 	.short	0x0040


	//----- nvinfo : EIATTR_MERCURY_ISA_VERSION
	.align		4
        /*0080*/ 	.byte	0x03, 0x5f
        /*0082*/ 	.short	0x0101


	//----- nvinfo : EIATTR_EXIT_INSTR_OFFSETS
	.align		4
        /*0084*/ 	.byte	0x04, 0x1c
        /*0086*/ 	.short	(.L_557 - .L_556)


	//   ....[0]....
.L_556:
        /*0088*/ 	.word	0x000000f0


	//   ....[1]....
        /*008c*/ 	.word	0x00000550


	//   ....[2]....
        /*0090*/ 	.word	0x00001160


	//   ....[3]....
        /*0094*/ 	.word	0x00001260


	//----- nvinfo : EIATTR_MAX_THREADS
	.align		4
.L_557:
        /*0098*/ 	.byte	0x04, 0x05
        /*009a*/ 	.short	(.L_559 - .L_558)
.L_558:
        /*009c*/ 	.word	0x00000400
        /*00a0*/ 	.word	0x00000001
        /*00a4*/ 	.word	0x00000001


	//----- nvinfo : EIATTR_CRS_STACK_SIZE
	.align		4
.L_559:
        /*00a8*/ 	.byte	0x04, 0x1e
        /*00aa*/ 	.short	(.L_561 - .L_560)
.L_560:
        /*00ac*/ 	.word	0x00000000


	//----- nvinfo : EIATTR_CBANK_PARAM_SIZE
	.align		4
.L_561:
        /*00b0*/ 	.byte	0x03, 0x19
        /*00b2*/ 	.short	0x0034


	//----- nvinfo : EIATTR_PARAM_CBANK
	.align		4
        /*00b4*/ 	.byte	0x04, 0x0a
        /*00b6*/ 	.short	(.L_563 - .L_562)
	.align		4
.L_562:
        /*00b8*/ 	.word	index@(.nv.constant0._ZN2at6native53_GLOBAL__N__7c5e0505_20_UpSampleNearest1d_cu_19867e3828upsample_nearest1d_out_frameIN3c104HalfEXadL_ZNS0_43nearest_neighbor_exact_compute_source_indexEfiiEEEEvPKT_mmmmPS5_f)
        /*00bc*/ 	.short	0x0210
        /*00be*/ 	.short	0x0034


	//----- nvinfo : EIATTR_SW_WAR
	.align		4
.L_563:
        /*00c0*/ 	.byte	0x04, 0x36
        /*00c2*/ 	.short	(.L_565 - .L_564)
.L_564:
        /*00c4*/ 	.word	0x00000008
.L_565:


//--------------------- .nv.info._ZN2at6native53_GLOBAL__N__7c5e0505_20_UpSampleNearest1d_cu_19867e3828upsample_nearest1d_out_frameIfXadL_ZNS0_43nearest_neighbor_exact_compute_source_indexEfiiEEEEvPKT_mmmmPS3_f --------------------------
	.section	.nv.info._ZN2at6native53_GLOBAL__N__7c5e0505_20_UpSampleNearest1d_cu_19867e3828upsample_nearest1d_out_frameIfXadL_ZNS0_43nearest_neighbor_exact_compute_source_indexEfiiEEEEvPKT_mmmmPS3_f,"",@"SHT_CUDA_INFO"
	.sectionflags	@""
	.align	4


	//----- nvinfo : EIATTR_CUDA_API_VERSION
	.align		4
        /*0000*/ 	.byte	0x04, 0x37
        /*0002*/ 	.short	(.L_567 - .L_566)
.L_566:
        /*0004*/ 	.word	0x00000082


	//----- nvinfo : EIATTR_KPARAM_INFO
	.align		4
.L_567:
        /*0008*/ 	.byte	0x04, 0x17
        /*000a*/ 	.short	(.L_569 - .L_568)
.L_568:
        /*000c*/ 	.word	0x00000000
        /*0010*/ 	.short	0x0006
        /*0012*/ 	.short	0x0030
        /*0014*/ 	.byte	0x00, 0xf0, 0x11, 0x00


	//----- nvinfo : EIATTR_KPARAM_INFO
	.align		4
.L_569:
        /*0018*/ 	.byte	0x04, 0x17
        /*001a*/ 	.short	(.L_571 - .L_570)
.L_570:
        /*001c*/ 	.word	0x00000000
        /*0020*/ 	.short	0x0005
        /*0022*/ 	.short	0x0028
        /*0024*/ 	.byte	0x00, 0xf0, 0x21, 0x00


	//----- nvinfo : EIATTR_KPARAM_INFO
	.align		4
.L_571:
        /*0028*/ 	.byte	0x04, 0x17
        /*002a*/ 	.short	(.L_573 - .L_572)
.L_572:
        /*002c*/ 	.word	0x00000000
        /*0030*/ 	.short	0x0004
        /*0032*/ 	.short	0x0020
        /*0034*/ 	.byte	0x00, 0xf0, 0x21, 0x00


	//----- nvinfo : EIATTR_KPARAM_INFO
	.align		4
.L_573:
        /*0038*/ 	.byte	0x04, 0x17
        /*003a*/ 	.short	(.L_575 - .L_574)
.L_574:
        /*003c*/ 	.word	0x00000000
        /*0040*/ 	.short	0x0003
        /*0042*/ 	.short	0x0018
        /*0044*/ 	.byte	0x00, 0xf0, 0x21, 0x00


	//----- nvinfo : EIATTR_KPARAM_INFO
	.align		4
.L_575:
        /*0048*/ 	.byte	0x04, 0x17
        /*004a*/ 	.short	(.L_577 - .L_576)
.L_576:
        /*004c*/ 	.word	0x00000000
        /*0050*/ 	.short	0x0002
        /*0052*/ 	.short	0x0010
        /*0054*/ 	.byte	0x00, 0xf0, 0x21, 0x00


	//----- nvinfo : EIATTR_KPARAM_INFO
	.align		4
.L_577:
        /*0058*/ 	.byte	0x04, 0x17
        /*005a*/ 	.short	(.L_579 - .L_578)
.L_578:
        /*005c*/ 	.word	0x00000000
        /*0060*/ 	.short	0x0001
        /*0062*/ 	.short	0x0008
        /*0064*/ 	.byte	0x00, 0xf0, 0x21, 0x00


	//----- nvinfo : EIATTR_KPARAM_INFO
	.align		4
.L_579:
        /*0068*/ 	.byte	0x04, 0x17
        /*006a*/ 	.short	(.L_581 - .L_580)
.L_580:
        /*006c*/ 	.word	0x00000000
        /*0070*/ 	.short	0x0000
        /*0072*/ 	.short	0x0000
        /*0074*/ 	.byte	0x00, 0xf0, 0x21, 0x00


	//----- nvinfo : EIATTR_SPARSE_MMA_MASK
	.align		4
.L_581:
        /*0078*/ 	.byte	0x03, 0x50
        /*007a*/ 	.short	0x0000


	//----- nvinfo : EIATTR_MAXREG_COUNT
	.align		4
        /*007c*/ 	.byte	0x03, 0x1b
        /*007e*/ 	.short	0x0040


	//----- nvinfo : EIATTR_MERCURY_ISA_VERSION
	.align		4
        /*0080*/ 	.byte	0x03, 0x5f
        /*0082*/ 	.short	0x0101


	//----- nvinfo : EIATTR_EXIT_INSTR_OFFSETS
	.align		4
        /*0084*/ 	.byte	0x04, 0x1c
        /*0086*/ 	.short	(.L_583 - .L_582)


	//   ....[0]....
.L_582:
        /*0088*/ 	.word	0x000000f0


	//   ....[1]....
        /*008c*/ 	.word	0x00000550


	//   ....[2]....
        /*0090*/ 	.word	0x00001160


	//   ....[3]....
        /*0094*/ 	.word	0x00001260


	//----- nvinfo : EIATTR_MAX_THREADS
	.align		4
.L_583:
        /*0098*/ 	.byte	0x04, 0x05
        /*009a*/ 	.short	(.L_585 - .L_584)
.L_584:
        /*009c*/ 	.word	0x00000400
        /*00a0*/ 	.word	0x00000001
        /*00a4*/ 	.word	0x00000001


	//----- nvinfo : EIATTR_CRS_STACK_SIZE
	.align		4
.L_585:
        /*00a8*/ 	.byte	0x04, 0x1e
        /*00aa*/ 	.short	(.L_587 - .L_586)
.L_586:
        /*00ac*/ 	.word	0x00000000


	//----- nvinfo : EIATTR_CBANK_PARAM_SIZE
	.align		4
.L_587:
        /*00b0*/ 	.byte	0x03, 0x19
        /*00b2*/ 	.short	0x0034


	//----- nvinfo : EIATTR_PARAM_CBANK
	.align		4
        /*00b4*/ 	.byte	0x04, 0x0a
        /*00b6*/ 	.short	(.L_589 - .L_588)
	.align		4
.L_588:
        /*00b8*/ 	.word	index@(.nv.constant0._ZN2at6native53_GLOBAL__N__7c5e0505_20_UpSampleNearest1d_cu_19867e3828upsample_nearest1d_out_frameIfXadL_ZNS0_43nearest_neighbor_exact_compute_source_indexEfiiEEEEvPKT_mmmmPS3_f)
        /*00bc*/ 	.short	0x0210
        /*00be*/ 	.short	0x0034


	//----- nvinfo : EIATTR_SW_WAR
	.align		4
.L_589:
        /*00c0*/ 	.byte	0x04, 0x36
        /*00c2*/ 	.short	(.L_591 - .L_590)
.L_590:
        /*00c4*/ 	.word	0x00000008
.L_591:


//--------------------- .nv.info._ZN2at6native53_GLOBAL__N__7c5e0505_20_UpSampleNearest1d_cu_19867e3828upsample_nearest1d_out_frameIdXadL_ZNS0_43nearest_neighbor_exact_compute_source_indexEfiiEEEEvPKT_mmmmPS3_f --------------------------
	.section	.nv.info._ZN2at6native53_GLOBAL__N__7c5e0505_20_UpSampleNearest1d_cu_19867e3828upsample_nearest1d_out_frameIdXadL_ZNS0_43nearest_neighbor_exact_compute_source_indexEfiiEEEEvPKT_mmmmPS3_f,"",@"SHT_CUDA_INFO"
	.sectionflags	@""
	.align	4


	//----- nvinfo : EIATTR_CUDA_API_VERSION
	.align		4
        /*0000*/ 	.byte	0x04, 0x37
        /*0002*/ 	.short	(.L_593 - .L_592)
.L_592:
        /*0004*/ 	.word	0x00000082


	//----- nvinfo : EIATTR_KPARAM_INFO
	.align		4
.L_593:
        /*0008*/ 	.byte	0x04, 0x17
        /*000a*/ 	.short	(.L_595 - .L_594)
.L_594:
        /*000c*/ 	.word	0x00000000
        /*0010*/ 	.short	0x0006
        /*0012*/ 	.short	0x0030
        /*0014*/ 	.byte	0x00, 0xf0, 0x11, 0x00


	//----- nvinfo : EIATTR_KPARAM_INFO
	.align		4
.L_595:
        /*0018*/ 	.byte	0x04, 0x17
        /*001a*/ 	.short	(.L_597 - .L_596)
.L_596:
        /*001c*/ 	.word	0x00000000
        /*0020*/ 	.short	0x0005
        /*0022*/ 	.short	0x0028
        /*0024*/ 	.byte	0x00, 0xf0, 0x21, 0x00


	//----- nvinfo : EIATTR_KPARAM_INFO
	.align		4
.L_597:
        /*0028*/ 	.byte	0x04, 0x17
        /*002a*/ 	.short	(.L_599 - .L_598)
.L_598:
        /*002c*/ 	.word	0x00000000
        /*0030*/ 	.short	0x0004
        /*0032*/ 	.short	0x0020
        /*0034*/ 	.byte	0x00, 0xf0, 0x21, 0x00


	//----- nvinfo : EIATTR_KPARAM_INFO
	.align		4
.L_599:
        /*0038*/ 	.byte	0x04, 0x17
        /*003a*/ 	.short	(.L_601 - .L_600)
.L_600:
        /*003c*/ 	.word	0x00000000
        /*0040*/ 	.short	0x0003
        /*0042*/ 	.short	0x0018
        /*0044*/ 	.byte	0x00, 0xf0, 0x21, 0x00


	//----- nvinfo : EIATTR_KPARAM_INFO
	.align		4
.L_601:
        /*0048*/ 	.byte	0x04, 0x17
        /*004a*/ 	.short	(.L_603 - .L_602)
.L_602:
        /*004c*/ 	.word	0x00000000
        /*0050*/ 	.short	0x0002
        /*0052*/ 	.short	0x0010
        /*0054*/ 	.byte	0x00, 0xf0, 0x21, 0x00


	//----- nvinfo : EIATTR_KPARAM_INFO
	.align		4
.L_603:
        /*0058*/ 	.byte	0x04, 0x17
        /*005a*/ 	.short	(.L_605 - .L_604)
.L_604:
        /*005c*/ 	.word	0x00000000
        /*0060*/ 	.short	0x0001
        /*0062*/ 	.short	0x0008
        /*0064*/ 	.byte	0x00, 0xf0, 0x21, 0x00


	//----- nvinfo : EIATTR_KPARAM_INFO
	.align		4
.L_605:
        /*0068*/ 	.byte	0x04, 0x17
        /*006a*/ 	.short	(.L_607 - .L_606)
.L_606:
        /*006c*/ 	.word	0x00000000
        /*0070*/ 	.short	0x0000
        /*0072*/ 	.short	0x0000
        /*0074*/ 	.byte	0x00, 0xf0, 0x21, 0x00


	//----- nvinfo : EIATTR_SPARSE_MMA_MASK
	.align		4
.L_607:
        /*0078*/ 	.byte	0x03, 0x50
        /*007a*/ 	.short	0x0000


	//----- nvinfo : EIATTR_MAXREG_COUNT
	.align		4
        /*007c*/ 	.byte	0x03, 0x1b
        /*007e*/ 	.short	0x0040


	//----- nvinfo : EIATTR_MERCURY_ISA_VERSION
	.align		4
        /*0080*/ 	.byte	0x03, 0x5f
        /*0082*/ 	.short	0x0101


	//----- nvinfo : EIATTR_EXIT_INSTR_OFFSETS
	.align		4
        /*0084*/ 	.byte	0x04, 0x1c
        /*0086*/ 	.short	(.L_609 - .L_608)


	//   ....[0]....
.L_608:
        /*0088*/ 	.word	0x000000f0


	//   ....[1]....
        /*008c*/ 	.word	0x00000550


	//   ....[2]....
        /*0090*/ 	.word	0x00001160


	//   ....[3]....
        /*0094*/ 	.word	0x00001260


	//----- nvinfo : EIATTR_MAX_THREADS
	.align		4
.L_609:
        /*0098*/ 	.byte	0x04, 0x05
        /*009a*/ 	.short	(.L_611 - .L_610)
.L_610:
        /*009c*/ 	.word	0x00000400
        /*00a0*/ 	.word	0x00000001
        /*00a4*/ 	.word	0x00000001


	//----- nvinfo : EIATTR_CRS_STACK_SIZE
	.align		4
.L_611:
        /*00a8*/ 	.byte	0x04, 0x1e
        /*00aa*/ 	.short	(.L_613 - .L_612)
.L_612:
        /*00ac*/ 	.word	0x00000000


	//----- nvinfo : EIATTR_CBANK_PARAM_SIZE
	.align		4
.L_613:
        /*00b0*/ 	.byte	0x03, 0x19
        /*00b2*/ 	.short	0x0034


	//----- nvinfo : EIATTR_PARAM_CBANK
	.align		4
        /*00b4*/ 	.byte	0x04, 0x0a
        /*00b6*/ 	.short	(.L_615 - .L_614)
	.align		4
.L_614:
        /*00b8*/ 	.word	index@(.nv.constant0._ZN2at6native53_GLOBAL__N__7c5e0505_20_UpSampleNearest1d_cu_19867e3828upsample_nearest1d_out_frameIdXadL_ZNS0_43nearest_neighbor_exact_compute_source_indexEfiiEEEEvPKT_mmmmPS3_f)
        /*00bc*/ 	.short	0x0210
        /*00be*/ 	.short	0x0034


	//----- nvinfo : EIATTR_SW_WAR
	.align		4
.L_615:
        /*00c0*/ 	.byte	0x04, 0x36
        /*00c2*/ 	.short	(.L_617 - .L_616)
.L_616:
        /*00c4*/ 	.word	0x00000008
.L_617:


//--------------------- .nv.info._ZN2at6native53_GLOBAL__N__7c5e0505_20_UpSampleNearest1d_cu_19867e3828upsample_nearest1d_out_frameIhXadL_ZNS0_37nearest_neighbor_compute_source_indexEfiiEEEEvPKT_mmmmPS3_f --------------------------
	.section	.nv.info._ZN2at6native53_GLOBAL__N__7c5e0505_20_UpSampleNearest1d_cu_19867e3828upsample_nearest1d_out_frameIhXadL_ZNS0_37nearest_neighbor_compute_source_indexEfiiEEEEvPKT_mmmmPS3_f,"",@"SHT_CUDA_INFO"
	.sectionflags	@""
	.align	4


	//----- nvinfo : EIATTR_CUDA_API_VERSION
	.align		4
        /*0000*/ 	.byte	0x04, 0x37
        /*0002*/ 	.short	(.L_619 - .L_618)
.L_618:
        /*0004*/ 	.word	0x00000082


	//----- nvinfo : EIATTR_KPARAM_INFO
	.align		4
.L_619:
        /*0008*/ 	.byte	0x04, 0x17
        /*000a*/ 	.short	(.L_621 - .L_620)
.L_620:
        /*000c*/ 	.word	0x00000000
        /*0010*/ 	.short	0x0006
        /*0012*/ 	.short	0x0030
        /*0014*/ 	.byte	0x00, 0xf0, 0x11, 0x00


	//----- nvinfo : EIATTR_KPARAM_INFO
	.align		4
.L_621:
        /*0018*/ 	.byte	0x04, 0x17
        /*001a*/ 	.short	(.L_623 - .L_622)
.L_622:
        /*001c*/ 	.word	0x00000000
        /*0020*/ 	.short	0x0005
        /*0022*/ 	.short	0x0028
        /*0024*/ 	.byte	0x00, 0xf0, 0x21, 0x00


	//----- nvinfo : EIATTR_KPARAM_INFO
	.align		4
.L_623:
        /*0028*/ 	.byte	0x04, 0x17
        /*002a*/ 	.short	(.L_625 - .L_624)
.L_624:
        /*002c*/ 	.word	0x00000000
        /*0030*/ 	.short	0x0004
        /*0032*/ 	.short	0x0020
        /*0034*/ 	.byte	0x00, 0xf0, 0x21, 0x00


	//----- nvinfo : EIATTR_KPARAM_INFO
	.align		4
.L_625:
        /*0038*/ 	.byte	0x04, 0x17
        /*003a*/ 	.short	(.L_627 - .L_626)
.L_626:
        /*003c*/ 	.word	0x00000000
        /*0040*/ 	.short	0x0003
        /*0042*/ 	.short	0x0018
        /*0044*/ 	.byte	0x00, 0xf0, 0x21, 0x00


	//----- nvinfo : EIATTR_KPARAM_INFO
	.align		4
.L_627:
        /*0048*/ 	.byte	0x04, 0x17
        /*004a*/ 	.short	(.L_629 - .L_628)
.L_628:
        /*004c*/ 	.word	0x00000000
        /*0050*/ 	.short	0x0002
        /*0052*/ 	.short	0x0010
        /*0054*/ 	.byte	0x00, 0xf0, 0x21, 0x00


	//----- nvinfo : EIATTR_KPARAM_INFO
	.align		4
.L_629:
        /*0058*/ 	.byte	0x04, 0x17
        /*005a*/ 	.short	(.L_631 - .L_630)
.L_630:
        /*005c*/ 	.word	0x00000000
        /*0060*/ 	.short	0x0001
        /*0062*/ 	.short	0x0008
        /*0064*/ 	.byte	0x00, 0xf0, 0x21, 0x00


	//----- nvinfo : EIATTR_KPARAM_INFO
	.align		4
.L_631:
        /*0068*/ 	.byte	0x04, 0x17
        /*006a*/ 	.short	(.L_633 - .L_632)
.L_632:
        /*006c*/ 	.word	0x00000000
        /*0070*/ 	.short	0x0000
        /*0072*/ 	.short	0x0000
        /*0074*/ 	.byte	0x00, 0xf0, 0x21, 0x00


	//----- nvinfo : EIATTR_SPARSE_MMA_MASK
	.align		4
.L_633:
        /*0078*/ 	.byte	0x03, 0x50
        /*007a*/ 	.short	0x0000


	//----- nvinfo : EIATTR_MAXREG_COUNT
	.align		4
        /*007c*/ 	.byte	0x03, 0x1b
        /*007e*/ 	.short	0x0040


	//----- nvinfo : EIATTR_MERCURY_ISA_VERSION
	.align		4
        /*0080*/ 	.byte	0x03, 0x5f
        /*0082*/ 	.short	0x0101


	//----- nvinfo : EIATTR_EXIT_INSTR_OFFSETS
	.align		4
        /*0084*/ 	.byte	0x04, 0x1c
        /*0086*/ 	.short	(.L_635 - .L_634)


	//   ....[0]....
.L_634:
        /*0088*/ 	.word	0x000000f0


	//   ....[1]....
        /*008c*/ 	.word	0x00000550


	//   ....[2]....
        /*0090*/ 	.word	0x00001500


	//   ....[3]....
        /*0094*/ 	.word	0x00001680


	//----- nvinfo : EIATTR_MAX_THREADS
	.align		4
.L_635:
        /*0098*/ 	.byte	0x04, 0x05
        /*009a*/ 	.short	(.L_637 - .L_636)
.L_636:
        /*009c*/ 	.word	0x00000400
        /*00a0*/ 	.word	0x00000001
        /*00a4*/ 	.word	0x00000001


	//----- nvinfo : EIATTR_CRS_STACK_SIZE
	.align		4
.L_637:
        /*00a8*/ 	.byte	0x04, 0x1e
        /*00aa*/ 	.short	(.L_639 - .L_638)
.L_638:
        /*00ac*/ 	.word	0x00000000


	//----- nvinfo : EIATTR_CBANK_PARAM_SIZE
	.align		4
.L_639:
        /*00b0*/ 	.byte	0x03, 0x19
        /*00b2*/ 	.short	0x0034


	//----- nvinfo : EIATTR_PARAM_CBANK
	.align		4
        /*00b4*/ 	.byte	0x04, 0x0a
        /*00b6*/ 	.short	(.L_641 - .L_640)
	.align		4
.L_640:
        /*00b8*/ 	.word	index@(.nv.constant0._ZN2at6native53_GLOBAL__N__7c5e0505_20_UpSampleNearest1d_cu_19867e3828upsample_nearest1d_out_frameIhXadL_ZNS0_37nearest_neighbor_compute_source_indexEfiiEEEEvPKT_mmmmPS3_f)
        /*00bc*/ 	.short	0x0210
        /*00be*/ 	.short	0x0034


	//----- nvinfo : EIATTR_SW_WAR
	.align		4
.L_641:
        /*00c0*/ 	.byte	0x04, 0x36
        /*00c2*/ 	.short	(.L_643 - .L_642)
.L_642:
        /*00c4*/ 	.word	0x00000008
.L_643:


//--------------------- .nv.info._ZN2at6native53_GLOBAL__N__7c5e0505_20_UpSampleNearest1d_cu_19867e3828upsample_nearest1d_out_frameIN3c108BFloat16EXadL_ZNS0_37nearest_neighbor_compute_source_indexEfiiEEEEvPKT_mmmmPS5_f --------------------------
	.section	.nv.info._ZN2at6native53_GLOBAL__N__7c5e0505_20_UpSampleNearest1d_cu_19867e3828upsample_nearest1d_out_frameIN3c108BFloat16EXadL_ZNS0_37nearest_neighbor_compute_source_indexEfiiEEEEvPKT_mmmmPS5_f,"",@"SHT_CUDA_INFO"
	.sectionflags	@""
	.align	4


	//----- nvinfo : EIATTR_CUDA_API_VERSION
	.align		4
        /*0000*/ 	.byte	0x04, 0x37
        /*0002*/ 	.short	(.L_645 - .L_644)
.L_644:
        /*0004*/ 	.word	0x00000082


	//----- nvinfo : EIATTR_KPARAM_INFO
	.align		4
.L_645:
        /*0008*/ 	.byte	0x04, 0x17
        /*000a*/ 	.short	(.L_647 - .L_646)
.L_646:
        /*000c*/ 	.word	0x00000000
        /*0010*/ 	.short	0x0006
        /*0012*/ 	.short	0x0030
        /*0014*/ 	.byte	0x00, 0xf0, 0x11, 0x00


	//----- nvinfo : EIATTR_KPARAM_INFO
	.align		4
.L_647:
        /*0018*/ 	.byte	0x04, 0x17
        /*001a*/ 	.short	(.L_649 - .L_648)
.L_648:
        /*001c*/ 	.word	0x00000000
        /*0020*/ 	.short	0x0005
        /*0022*/ 	.short	0x0028
        /*0024*/ 	.byte	0x00, 0xf0, 0x21, 0x00


	//----- nvinfo : EIATTR_KPARAM_INFO
	.align		4
.L_649:
        /*0028*/ 	.byte	0x04, 0x17
        /*002a*/ 	.short	(.L_651 - .L_650)
.L_650:
        /*002c*/ 	.word	0x00000000
        /*0030*/ 	.short	0x0004
        /*0032*/ 	.short	0x0020
        /*0034*/ 	.byte	0x00, 0xf0, 0x21, 0x00


	//----- nvinfo : EIATTR_KPARAM_INFO
	.align		4
.L_651:
        /*0038*/ 	.byte	0x04, 0x17
        /*003a*/ 	.short	(.L_653 - .L_652)
.L_652:
        /*003c*/ 	.word	0x00000000
        /*0040*/ 	.short	0x0003
        /*0042*/ 	.short	0x0018
        /*0044*/ 	.byte	0x00, 0xf0, 0x21, 0x00


	//----- nvinfo : EIATTR_KPARAM_INFO
	.align		4
.L_653:
        /*0048*/ 	.byte	0x04, 0x17
        /*004a*/ 	.short	(.L_655 - .L_654)
.L_654:
        /*004c*/ 	.word	0x00000000
        /*0050*/ 	.short	0x0002
        /*0052*/ 	.short	0x0010
        /*0054*/ 	.byte	0x00, 0xf0, 0x21, 0x00


	//----- nvinfo : EIATTR_KPARAM_INFO
	.align		4
.L_655:
        /*0058*/ 	.byte	0x04, 0x17
        /*005a*/ 	.short	(.L_657 - .L_656)
.L_656:
        /*005c*/ 	.word	0x00000000
        /*0060*/ 	.short	0x0001
        /*0062*/ 	.short	0x0008
        /*0064*/ 	.byte	0x00, 0xf0, 0x21, 0x00


	//----- nvinfo : EIATTR_KPARAM_INFO
	.align		4
.L_657:
        /*0068*/ 	.byte	0x04, 0x17
        /*006a*/ 	.short	(.L_659 - .L_658)
.L_658:
        /*006c*/ 	.word	0x00000000
        /*0070*/ 	.short	0x0000
        /*0072*/ 	.short	0x0000
        /*0074*/ 	.byte	0x00, 0xf0, 0x21, 0x00


	//----- nvinfo : EIATTR_SPARSE_MMA_MASK
	.align		4
.L_659:
        /*0078*/ 	.byte	0x03, 0x50
        /*007a*/ 	.short	0x0000


	//----- nvinfo : EIATTR_MAXREG_COUNT
	.align		4
        /*007c*/ 	.byte	0x03, 0x1b
        /*007e*/ 	.short	0x0040


	//----- nvinfo : EIATTR_MERCURY_ISA_VERSION
	.align		4
        /*0080*/ 	.byte	0x03, 0x5f
        /*0082*/ 	.short	0x0101


	//----- nvinfo : EIATTR_EXIT_INSTR_OFFSETS
	.align		4
        /*0084*/ 	.byte	0x04, 0x1c
        /*0086*/ 	.short	(.L_661 - .L_660)


	//   ....[0]....
.L_660:
        /*0088*/ 	.word	0x000000f0


	//   ....[1]....
        /*008c*/ 	.word	0x00000540


	//   ....[2]....
        /*0090*/ 	.word	0x00001150


	//   ....[3]....
        /*0094*/ 	.word	0x00001250


	//----- nvinfo : EIATTR_MAX_THREADS
	.align		4
.L_661:
        /*0098*/ 	.byte	0x04, 0x05
        /*009a*/ 	.short	(.L_663 - .L_662)
.L_662:
        /*009c*/ 	.word	0x00000400
        /*00a0*/ 	.word	0x00000001
        /*00a4*/ 	.word	0x00000001


	//----- nvinfo : EIATTR_CRS_STACK_SIZE
	.align		4
.L_663:
        /*00a8*/ 	.byte	0x04, 0x1e
        /*00aa*/ 	.short	(.L_665 - .L_664)
.L_664:
        /*00ac*/ 	.word	0x00000000


	//----- nvinfo : EIATTR_CBANK_PARAM_SIZE
	.align		4
.L_665:
        /*00b0*/ 	.byte	0x03, 0x19
        /*00b2*/ 	.short	0x0034


	//----- nvinfo : EIATTR_PARAM_CBANK
	.align		4
        /*00b4*/ 	.byte	0x04, 0x0a
        /*00b6*/ 	.short	(.L_667 - .L_666)
	.align		4
.L_666:
        /*00b8*/ 	.word	index@(.nv.constant0._ZN2at6native53_GLOBAL__N__7c5e0505_20_UpSampleNearest1d_cu_19867e3828upsample_nearest1d_out_frameIN3c108BFloat16EXadL_ZNS0_37nearest_neighbor_compute_source_indexEfiiEEEEvPKT_mmmmPS5_f)
        /*00bc*/ 	.short	0x0210
        /*00be*/ 	.short	0x0034


	//----- nvinfo : EIATTR_SW_WAR
	.align		4
.L_667:
        /*00c0*/ 	.byte	0x04, 0x36
        /*00c2*/ 	.short	(.L_669 - .L_668)
.L_668:
        /*00c4*/ 	.word	0x00000008
.L_669:


//--------------------- .nv.info._ZN2at6native53_GLOBAL__N__7c5e0505_20_UpSampleNearest1d_cu_19867e3828upsample_nearest1d_out_frameIN3c104HalfEXadL_ZNS0_37nearest_neighbor_compute_source_indexEfiiEEEEvPKT_mmmmPS5_f --------------------------
	.section	.nv.info._ZN2at6native53_GLOBAL__N__7c5e0505_20_UpSampleNearest1d_cu_19867e3828upsample_nearest1d_out_frameIN3c104HalfEXadL_ZNS0_37nearest_neighbor_compute_source_indexEfiiEEEEvPKT_mmmmPS5_f,"",@"SHT_CUDA_INFO"
	.sectionflags	@""
	.align	4


	//----- nvinfo : EIATTR_CUDA_API_VERSION
	.align		4
        /*0000*/ 	.byte	0x04, 0x37
        /*0002*/ 	.short	(.L_671 - .L_670)
.L_670:
        /*0004*/ 	.word	0x00000082


	//----- nvinfo : EIATTR_KPARAM_INFO
	.align		4
.L_671:
        /*0008*/ 	.byte	0x04, 0x17
        /*000a*/ 	.short	(.L_673 - .L_672)
.L_672:
        /*000c*/ 	.word	0x00000000
        /*0010*/ 	.short	0x0006
        /*0012*/ 	.short	0x0030
        /*0014*/ 	.byte	0x00, 0xf0, 0x11, 0x00


	//----- nvinfo : EIATTR_KPARAM_INFO
	.align		4
.L_673:
        /*0018*/ 	.byte	0x04, 0x17
        /*001a*/ 	.short	(.L_675 - .L_674)
.L_674:
        /*001c*/ 	.word	0x00000000
        /*0020*/ 	.short	0x0005
        /*0022*/ 	.short	0x0028
        /*0024*/ 	.byte	0x00, 0xf0, 0x21, 0x00


	//----- nvinfo : EIATTR_KPARAM_INFO
	.align		4
.L_675:
        /*0028*/ 	.byte	0x04, 0x17
        /*002a*/ 	.short	(.L_677 - .L_676)
.L_676:
        /*002c*/ 	.word	0x00000000
        /*0030*/ 	.short	0x0004
        /*0032*/ 	.short	0x0020
        /*0034*/ 	.byte	0x00, 0xf0, 0x21, 0x00


	//----- nvinfo : EIATTR_KPARAM_INFO
	.align		4
.L_677:
        /*0038*/ 	.byte	0x04, 0x17
        /*003a*/ 	.short	(.L_679 - .L_678)
.L_678:
        /*003c*/ 	.word	0x00000000
        /*0040*/ 	.short	0x0003
        /*0042*/ 	.short	0x0018
        /*0044*/ 	.byte	0x00, 0xf0, 0x21, 0x00


	//----- nvinfo : EIATTR_KPARAM_INFO
	.align		4
.L_679:
        /*0048*/ 	.byte	0x04, 0x17
        /*004a*/ 	.short	(.L_681 - .L_680)
.L_680:
        /*004c*/ 	.word	0x00000000
        /*0050*/ 	.short	0x0002
        /*0052*/ 	.short	0x0010
        /*0054*/ 	.byte	0x00, 0xf0, 0x21, 0x00


	//----- nvinfo : EIATTR_KPARAM_INFO
	.align		4
.L_681:
        /*0058*/ 	.byte	0x04, 0x17
        /*005a*/ 	.short	(.L_683 - .L_682)
.L_682:
        /*005c*/ 	.word	0x00000000
        /*0060*/ 	.short	0x0001
        /*0062*/ 	.short	0x0008
        /*0064*/ 	.byte	0x00, 0xf0, 0x21, 0x00


	//----- nvinfo : EIATTR_KPARAM_INFO
	.align		4
.L_683:
        /*0068*/ 	.byte	0x04, 0x17
        /*006a*/ 	.short	(.L_685 - .L_684)
.L_684:
        /*006c*/ 	.word	0x00000000
        /*0070*/ 	.short	0x0000
        /*0072*/ 	.short	0x0000
        /*0074*/ 	.byte	0x00, 0xf0, 0x21, 0x00


	//----- nvinfo : EIATTR_SPARSE_MMA_MASK
	.align		4
.L_685:
        /*0078*/ 	.byte	0x03, 0x50
        /*007a*/ 	.short	0x0000


	//----- nvinfo : EIATTR_MAXREG_COUNT
	.align		4
        /*007c*/ 	.byte	0x03, 0x1b
        /*007e*/ 	.short	0x0040


	//----- nvinfo : EIATTR_MERCURY_ISA_VERSION
	.align		4
        /*0080*/ 	.byte	0x03, 0x5f
        /*0082*/ 	.short	0x0101


	//----- nvinfo : EIATTR_EXIT_INSTR_OFFSETS
	.align		4
        /*0084*/ 	.byte	0x04, 0x1c
        /*0086*/ 	.short	(.L_687 - .L_686)


	//   ....[0]....
.L_686:
        /*0088*/ 	.word	0x000000f0


	//   ....[1]....
        /*008c*/ 	.word	0x00000540


	//   ....[2]....
        /*0090*/ 	.word	0x00001150


	//   ....[3]....
        /*0094*/ 	.word	0x00001250


	//----- nvinfo : EIATTR_MAX_THREADS
	.align		4
.L_687:
        /*0098*/ 	.byte	0x04, 0x05
        /*009a*/ 	.short	(.L_689 - .L_688)
.L_688:
        /*009c*/ 	.word	0x00000400
        /*00a0*/ 	.word	0x00000001
        /*00a4*/ 	.word	0x00000001


	//----- nvinfo : EIATTR_CRS_STACK_SIZE
	.align		4
.L_689:
        /*00a8*/ 	.byte	0x04, 0x1e
        /*00aa*/ 	.short	(.L_691 - .L_690)
.L_690:
        /*00ac*/ 	.word	0x00000000


	//----- nvinfo : EIATTR_CBANK_PARAM_SIZE
	.align		4
.L_691:
        /*00b0*/ 	.byte	0x03, 0x19
        /*00b2*/ 	.short	0x0034


	//----- nvinfo : EIATTR_PARAM_CBANK
	.align		4
        /*00b4*/ 	.byte	0x04, 0x0a
        /*00b6*/ 	.short	(.L_693 - .L_692)
	.align		4
.L_692:
        /*00b8*/ 	.word	index@(.nv.constant0._ZN2at6native53_GLOBAL__N__7c5e0505_20_UpSampleNearest1d_cu_19867e3828upsample_nearest1d_out_frameIN3c104HalfEXadL_ZNS0_37nearest_neighbor_compute_source_indexEfiiEEEEvPKT_mmmmPS5_f)
        /*00bc*/ 	.short	0x0210
        /*00be*/ 	.short	0x0034


	//----- nvinfo : EIATTR_SW_WAR
	.align		4
.L_693:
        /*00c0*/ 	.byte	0x04, 0x36
        /*00c2*/ 	.short	(.L_695 - .L_694)
.L_694:
        /*00c4*/ 	.word	0x00000008
.L_695:


//--------------------- .nv.info._ZN2at6native53_GLOBAL__N__7c5e0505_20_UpSampleNearest1d_cu_19867e3828upsample_nearest1d_out_frameIfXadL_ZNS0_37nearest_neighbor_compute_source_indexEfiiEEEEvPKT_mmmmPS3_f --------------------------
	.section	.nv.info._ZN2at6native53_GLOBAL__N__7c5e0505_20_UpSampleNearest1d_cu_19867e3828upsample_nearest1d_out_frameIfXadL_ZNS0_37nearest_neighbor_compute_source_indexEfiiEEEEvPKT_mmmmPS3_f,"",@"SHT_CUDA_INFO"
	.sectionflags	@""
	.align	4


	//----- nvinfo : EIATTR_CUDA_API_VERSION
	.align		4
        /*0000*/ 	.byte	0x04, 0x37
        /*0002*/ 	.short	(.L_697 - .L_696)
.L_696:
        /*0004*/ 	.word	0x00000082


	//----- nvinfo : EIATTR_KPARAM_INFO
	.align		4
.L_697:
        /*0008*/ 	.byte	0x04, 0x17
        /*000a*/ 	.short	(.L_699 - .L_698)
.L_698:
        /*000c*/ 	.word	0x00000000
        /*0010*/ 	.short	0x0006
        /*0012*/ 	.short	0x0030
        /*0014*/ 	.byte	0x00, 0xf0, 0x11, 0x00


	//----- nvinfo : EIATTR_KPARAM_INFO
	.align		4
.L_699:
        /*0018*/ 	.byte	0x04, 0x17
        /*001a*/ 	.short	(.L_701 - .L_700)
.L_700:
        /*001c*/ 	.word	0x00000000
        /*0020*/ 	.short	0x0005
        /*0022*/ 	.short	0x0028
        /*0024*/ 	.byte	0x00, 0xf0, 0x21, 0x00


	//----- nvinfo : EIATTR_KPARAM_INFO
	.align		4
.L_701:
        /*0028*/ 	.byte	0x04, 0x17
        /*002a*/ 	.short	(.L_703 - .L_702)
.L_702:
        /*002c*/ 	.word	0x00000000
        /*0030*/ 	.short	0x0004
        /*0032*/ 	.short	0x0020
        /*0034*/ 	.byte	0x00, 0xf0, 0x21, 0x00


	//----- nvinfo : EIATTR_KPARAM_INFO
	.align		4
.L_703:
        /*0038*/ 	.byte	0x04, 0x17
        /*003a*/ 	.short	(.L_705 - .L_704)
.L_704:
        /*003c*/ 	.word	0x00000000
        /*0040*/ 	.short	0x0003
        /*0042*/ 	.short	0x0018
        /*0044*/ 	.byte	0x00, 0xf0, 0x21, 0x00


	//----- nvinfo : EIATTR_KPARAM_INFO
	.align		4
.L_705:
        /*0048*/ 	.byte	0x04, 0x17
        /*004a*/ 	.short	(.L_707 - .L_706)
.L_706:
        /*004c*/ 	.word	0x00000000
        /*0050*/ 	.short	0x0002
        /*0052*/ 	.short	0x0010
        /*0054*/ 	.byte	0x00, 0xf0, 0x21, 0x00


	//----- nvinfo : EIATTR_KPARAM_INFO
	.align		4
.L_707:
        /*0058*/ 	.byte	0x04, 0x17
        /*005a*/ 	.short	(.L_709 - .L_708)
.L_708:
        /*005c*/ 	.word	0x00000000
        /*0060*/ 	.short	0x0001
        /*0062*/ 	.short	0x0008
        /*0064*/ 	.byte	0x00, 0xf0, 0x21, 0x00


	//----- nvinfo : EIATTR_KPARAM_INFO
	.align		4
.L_709:
        /*0068*/ 	.byte	0x04, 0x17
        /*006a*/ 	.short	(.L_711 - .L_710)
.L_710:
        /*006c*/ 	.word	0x00000000
        /*0070*/ 	.short	0x0000
        /*0072*/ 	.short	0x0000
        /*0074*/ 	.byte	0x00, 0xf0, 0x21, 0x00


	//----- nvinfo : EIATTR_SPARSE_MMA_MASK
	.align		4
.L_711:
        /*0078*/ 	.byte	0x03, 0x50
        /*007a*/ 	.short	0x0000


	//----- nvinfo : EIATTR_MAXREG_COUNT
	.align		4
        /*007c*/ 	.byte	0x03, 0x1b
        /*007e*/ 	.short	0x0040


	//----- nvinfo : EIATTR_MERCURY_ISA_VERSION
	.align		4
        /*0080*/ 	.byte	0x03, 0x5f
        /*0082*/ 	.short	0x0101


	//----- nvinfo : EIATTR_EXIT_INSTR_OFFSETS
	.align		4
        /*0084*/ 	.byte	0x04, 0x1c
        /*0086*/ 	.short	(.L_713 - .L_712)


	//   ....[0]....
.L_712:
        /*0088*/ 	.word	0x000000f0


	//   ....[1]....
        /*008c*/ 	.word	0x00000540


	//   ....[2]....
        /*0090*/ 	.word	0x00001150


	//   ....[3]....
        /*0094*/ 	.word	0x00001250


	//----- nvinfo : EIATTR_MAX_THREADS
	.align		4
.L_713:
        /*0098*/ 	.byte	0x04, 0x05
        /*009a*/ 	.short	(.L_715 - .L_714)
.L_714:
        /*009c*/ 	.word	0x00000400
        /*00a0*/ 	.word	0x00000001
        /*00a4*/ 	.word	0x00000001


	//----- nvinfo : EIATTR_CRS_STACK_SIZE
	.align		4
.L_715:
        /*00a8*/ 	.byte	0x04, 0x1e
        /*00aa*/ 	.short	(.L_717 - .L_716)
.L_716:
        /*00ac*/ 	.word	0x00000000


	//----- nvinfo : EIATTR_CBANK_PARAM_SIZE
	.align		4
.L_717:
        /*00b0*/ 	.byte	0x03, 0x19
        /*00b2*/ 	.short	0x0034


	//----- nvinfo : EIATTR_PARAM_CBANK
	.align		4
        /*00b4*/ 	.byte	0x04, 0x0a
        /*00b6*/ 	.short	(.L_719 - .L_718)
	.align		4
.L_718:
        /*00b8*/ 	.word	index@(.nv.constant0._ZN2at6native53_GLOBAL__N__7c5e0505_20_UpSampleNearest1d_cu_19867e3828upsample_nearest1d_out_frameIfXadL_ZNS0_37nearest_neighbor_compute_source_indexEfiiEEEEvPKT_mmmmPS3_f)
        /*00bc*/ 	.short	0x0210
        /*00be*/ 	.short	0x0034


	//----- nvinfo : EIATTR_SW_WAR
	.align		4
.L_719:
        /*00c0*/ 	.byte	0x04, 0x36
        /*00c2*/ 	.short	(.L_721 - .L_720)
.L_720:
        /*00c4*/ 	.word	0x00000008
.L_721:


//--------------------- .nv.info._ZN2at6native53_GLOBAL__N__7c5e0505_20_UpSampleNearest1d_cu_19867e3828upsample_nearest1d_out_frameIdXadL_ZNS0_37nearest_neighbor_compute_source_indexEfiiEEEEvPKT_mmmmPS3_f --------------------------
	.section	.nv.info._ZN2at6native53_GLOBAL__N__7c5e0505_20_UpSampleNearest1d_cu_19867e3828upsample_nearest1d_out_frameIdXadL_ZNS0_37nearest_neighbor_compute_source_indexEfiiEEEEvPKT_mmmmPS3_f,"",@"SHT_CUDA_INFO"
	.sectionflags	@""
	.align	4


	//----- nvinfo : EIATTR_CUDA_API_VERSION
	.align		4
        /*0000*/ 	.byte	0x04, 0x37
        /*0002*/ 	.short	(.L_723 - .L_722)
.L_722:
        /*0004*/ 	.word	0x00000082


	//----- nvinfo : EIATTR_KPARAM_INFO
	.align		4
.L_723:
        /*0008*/ 	.byte	0x04, 0x17
        /*000a*/ 	.short	(.L_725 - .L_724)
.L_724:
        /*000c*/ 	.word	0x00000000
        /*0010*/ 	.short	0x0006
        /*0012*/ 	.short	0x0030
        /*0014*/ 	.byte	0x00, 0xf0, 0x11, 0x00


	//----- nvinfo : EIATTR_KPARAM_INFO
	.align		4
.L_725:
        /*0018*/ 	.byte	0x04, 0x17
        /*001a*/ 	.short	(.L_727 - .L_726)
.L_726:
        /*001c*/ 	.word	0x00000000
        /*0020*/ 	.short	0x0005
        /*0022*/ 	.short	0x0028
        /*0024*/ 	.byte	0x00, 0xf0, 0x21, 0x00


	//----- nvinfo : EIATTR_KPARAM_INFO
	.align		4
.L_727:
        /*0028*/ 	.byte	0x04, 0x17
        /*002a*/ 	.short	(.L_729 - .L_728)
.L_728:
        /*002c*/ 	.word	0x00000000
        /*0030*/ 	.short	0x0004
        /*0032*/ 	.short	0x0020
        /*0034*/ 	.byte	0x00, 0xf0, 0x21, 0x00


	//----- nvinfo : EIATTR_KPARAM_INFO
	.align		4
.L_729:
        /*0038*/ 	.byte	0x04, 0x17
        /*003a*/ 	.short	(.L_731 - .L_730)
.L_730:
        /*003c*/ 	.word	0x00000000
        /*0040*/ 	.short	0x0003
        /*0042*/ 	.short	0x0018
        /*0044*/ 	.byte	0x00, 0xf0, 0x21, 0x00


	//----- nvinfo : EIATTR_KPARAM_INFO
	.align		4
.L_731:
        /*0048*/ 	.byte	0x04, 0x17
        /*004a*/ 	.short	(.L_733 - .L_732)
.L_732:
        /*004c*/ 	.word	0x00000000
        /*0050*/ 	.short	0x0002
        /*0052*/ 	.short	0x0010
        /*0054*/ 	.byte	0x00, 0xf0, 0x21, 0x00


	//----- nvinfo : EIATTR_KPARAM_INFO
	.align		4
.L_733:
        /*0058*/ 	.byte	0x04, 0x17
        /*005a*/ 	.short	(.L_735 - .L_734)
.L_734:
        /*005c*/ 	.word	0x00000000
        /*0060*/ 	.short	0x0001
        /*0062*/ 	.short	0x0008
        /*0064*/ 	.byte	0x00, 0xf0, 0x21, 0x00


	//----- nvinfo : EIATTR_KPARAM_INFO
	.align		4
.L_735:
        /*0068*/ 	.byte	0x04, 0x17
        /*006a*/ 	.short	(.L_737 - .L_736)
.L_736:
        /*006c*/ 	.word	0x00000000
        /*0070*/ 	.short	0x0000
        /*0072*/ 	.short	0x0000
        /*0074*/ 	.byte	0x00, 0xf0, 0x21, 0x00


	//----- nvinfo : EIATTR_SPARSE_MMA_MASK
	.align		4
.L_737:
        /*0078*/ 	.byte	0x03, 0x50
        /*007a*/ 	.short	0x0000


	//----- nvinfo : EIATTR_MAXREG_COUNT
	.align		4
        /*007c*/ 	.byte	0x03, 0x1b
        /*007e*/ 	.short	0x0040


	//----- nvinfo : EIATTR_MERCURY_ISA_VERSION
	.align		4
        /*0080*/ 	.byte	0x03, 0x5f
        /*0082*/ 	.short	0x0101


	//----- nvinfo : EIATTR_EXIT_INSTR_OFFSETS
	.align		4
        /*0084*/ 	.byte	0x04, 0x1c
        /*0086*/ 	.short	(.L_739 - .L_738)


	//   ....[0]....
.L_738:
        /*0088*/ 	.word	0x000000f0


	//   ....[1]....
        /*008c*/ 	.word	0x00000540


	//   ....[2]....
        /*0090*/ 	.word	0x00001150


	//   ....[3]....
        /*0094*/ 	.word	0x00001250


	//----- nvinfo : EIATTR_MAX_THREADS
	.align		4
.L_739:
        /*0098*/ 	.byte	0x04, 0x05
        /*009a*/ 	.short	(.L_741 - .L_740)
.L_740:
        /*009c*/ 	.word	0x00000400
        /*00a0*/ 	.word	0x00000001
        /*00a4*/ 	.word	0x00000001


	//----- nvinfo : EIATTR_CRS_STACK_SIZE
	.align		4
.L_741:
        /*00a8*/ 	.byte	0x04, 0x1e
        /*00aa*/ 	.short	(.L_743 - .L_742)
.L_742:
        /*00ac*/ 	.word	0x00000000


	//----- nvinfo : EIATTR_CBANK_PARAM_SIZE
	.align		4
.L_743:
        /*00b0*/ 	.byte	0x03, 0x19
        /*00b2*/ 	.short	0x0034


	//----- nvinfo : EIATTR_PARAM_CBANK
	.align		4
        /*00b4*/ 	.byte	0x04, 0x0a
        /*00b6*/ 	.short	(.L_745 - .L_744)
	.align		4
.L_744:
        /*00b8*/ 	.word	index@(.nv.constant0._ZN2at6native53_GLOBAL__N__7c5e0505_20_UpSampleNearest1d_cu_19867e3828upsample_nearest1d_out_frameIdXadL_ZNS0_37nearest_neighbor_compute_source_indexEfiiEEEEvPKT_mmmmPS3_f)
        /*00bc*/ 	.short	0x0210
        /*00be*/ 	.short	0x0034


	//----- nvinfo : EIATTR_SW_WAR
	.align		4
.L_745:
        /*00c0*/ 	.byte	0x04, 0x36
        /*00c2*/ 	.short	(.L_747 - .L_746)
.L_746:
        /*00c4*/ 	.word	0x00000008
.L_747:


//--------------------- .nv.callgraph             --------------------------
	.section	.nv.callgraph,"",@"SHT_CUDA_CALLGRAPH"
	.align	4
	.sectionentsize	8
	.align		4
        /*0000*/ 	.word	0x00000000
	.align		4
        /*0004*/ 	.word	0xffffffff
	.align		4
        /*0008*/ 	.word	0x00000000
	.align		4
        /*000c*/ 	.word	0xfffffffe
	.align		4
        /*0010*/ 	.word	0x00000000
	.align		4
        /*0014*/ 	.word	0xfffffffd
	.align		4
        /*0018*/ 	.word	0x00000000
	.align		4
        /*001c*/ 	.word	0xfffffffc


//--------------------- .nv.constant4             --------------------------
	.section	.nv.constant4,"a",@progbits
	.align	8
	.align		8
.nv.constant4:
        /*0000*/ 	.dword	_ZN51_INTERNAL_7c5e0505_20_UpSampleNearest1d_cu_19867e384cuda3std3__45__cpo5beginE
	.align		8
        /*0008*/ 	.dword	_ZN51_INTERNAL_7c5e0505_20_UpSampleNearest1d_cu_19867e384cuda3std3__45__cpo3endE
	.align		8
        /*0010*/ 	.dword	_ZN51_INTERNAL_7c5e0505_20_UpSampleNearest1d_cu_19867e384cuda3std3__45__cpo6cbeginE
	.align		8
        /*0018*/ 	.dword	_ZN51_INTERNAL_7c5e0505_20_UpSampleNearest1d_cu_19867e384cuda3std3__45__cpo4cendE
	.align		8
        /*0020*/ 	.dword	_ZN51_INTERNAL_7c5e0505_20_UpSampleNearest1d_cu_19867e384cuda3std3__45__cpo6rbeginE
	.align		8
        /*0028*/ 	.dword	_ZN51_INTERNAL_7c5e0505_20_UpSampleNearest1d_cu_19867e384cuda3std3__45__cpo4rendE
	.align		8
        /*0030*/ 	.dword	_ZN51_INTERNAL_7c5e0505_20_UpSampleNearest1d_cu_19867e384cuda3std3__45__cpo7crbeginE
	.align		8
        /*0038*/ 	.dword	_ZN51_INTERNAL_7c5e0505_20_UpSampleNearest1d_cu_19867e384cuda3std3__45__cpo5crendE
	.align		8
        /*0040*/ 	.dword	_ZN51_INTERNAL_7c5e0505_20_UpSampleNearest1d_cu_19867e384cuda3std3__453_GLOBAL__N__7c5e0505_20_UpSampleNearest1d_cu_19867e386ignoreE
	.align		8
        /*0048*/ 	.dword	_ZN51_INTERNAL_7c5e0505_20_UpSampleNearest1d_cu_19867e384cuda3std3__419piecewise_constructE
	.align		8
        /*0050*/ 	.dword	_ZN51_INTERNAL_7c5e0505_20_UpSampleNearest1d_cu_19867e384cuda3std3__48in_placeE
	.align		8
        /*0058*/ 	.dword	_ZN51_INTERNAL_7c5e0505_20_UpSampleNearest1d_cu_19867e384cuda3std3__420unreachable_sentinelE
	.align		8
        /*0060*/ 	.dword	_ZN51_INTERNAL_7c5e0505_20_UpSampleNearest1d_cu_19867e384cuda3std6ranges3__45__cpo4swapE
	.align		8
        /*0068*/ 	.dword	_ZN51_INTERNAL_7c5e0505_20_UpSampleNearest1d_cu_19867e384cuda3std6ranges3__45__cpo9iter_moveE
	.align		8
        /*0070*/ 	.dword	_ZN51_INTERNAL_7c5e0505_20_UpSampleNearest1d_cu_19867e384cuda3std6ranges3__45__cpo5beginE
	.align		8
        /*0078*/ 	.dword	_ZN51_INTERNAL_7c5e0505_20_UpSampleNearest1d_cu_19867e384cuda3std6ranges3__45__cpo3endE
	.align		8
        /*0080*/ 	.dword	_ZN51_INTERNAL_7c5e0505_20_UpSampleNearest1d_cu_19867e384cuda3std6ranges3__45__cpo6cbeginE
	.align		8
        /*0088*/ 	.dword	_ZN51_INTERNAL_7c5e0505_20_UpSampleNearest1d_cu_19867e384cuda3std6ranges3__45__cpo4cendE
	.align		8
        /*0090*/ 	.dword	_ZN51_INTERNAL_7c5e0505_20_UpSampleNearest1d_cu_19867e384cuda3std6ranges3__45__cpo7advanceE
	.align		8
        /*0098*/ 	.dword	_ZN51_INTERNAL_7c5e0505_20_UpSampleNearest1d_cu_19867e384cuda3std6ranges3__45__cpo9iter_swapE
	.align		8
        /*00a0*/ 	.dword	_ZN51_INTERNAL_7c5e0505_20_UpSampleNearest1d_cu_19867e384cuda3std6ranges3__45__cpo4nextE
	.align		8
        /*00a8*/ 	.dword	_ZN51_INTERNAL_7c5e0505_20_UpSampleNearest1d_cu_19867e384cuda3std6ranges3__45__cpo4prevE
	.align		8
        /*00b0*/ 	.dword	_ZN51_INTERNAL_7c5e0505_20_UpSampleNearest1d_cu_19867e384cuda3std6ranges3__45__cpo4dataE
	.align		8
        /*00b8*/ 	.dword	_ZN51_INTERNAL_7c5e0505_20_UpSampleNearest1d_cu_19867e384cuda3std6ranges3__45__cpo5cdataE
	.align		8
        /*00c0*/ 	.dword	_ZN51_INTERNAL_7c5e0505_20_UpSampleNearest1d_cu_19867e384cuda3std6ranges3__45__cpo4sizeE
	.align		8
        /*00c8*/ 	.dword	_ZN51_INTERNAL_7c5e0505_20_UpSampleNearest1d_cu_19867e384cuda3std6ranges3__45__cpo5ssizeE
	.align		8
        /*00d0*/ 	.dword	_ZN51_INTERNAL_7c5e0505_20_UpSampleNearest1d_cu_19867e384cuda3std6ranges3__45__cpo8distanceE
	.align		8
        /*00d8*/ 	.dword	_ZN51_INTERNAL_7c5e0505_20_UpSampleNearest1d_cu_19867e386thrust23THRUST_300001_SM_900_NS6system6detail10sequential3seqE


//--------------------- .text._ZN2at6native53_GLOBAL__N__7c5e0505_20_UpSampleNearest1d_cu_19867e3837upsample_nearest1d_backward_out_frameIhlXadL_ZNS0_46nearest_neighbor_exact_bw_compute_source_indexEfiiEEEEvPKT_mmmmPS3_f --------------------------
	.section	.text._ZN2at6native53_GLOBAL__N__7c5e0505_20_UpSampleNearest1d_cu_19867e3837upsample_nearest1d_backward_out_frameIhlXadL_ZNS0_46nearest_neighbor_exact_bw_compute_source_indexEfiiEEEEvPKT_mmmmPS3_f,"ax",@progbits
	.align	128
.text._ZN2at6native53_GLOBAL__N__7c5e0505_20_UpSampleNearest1d_cu_19867e3837upsample_nearest1d_backward_out_frameIhlXadL_ZNS0_46nearest_neighbor_exact_bw_compute_source_indexEfiiEEEEvPKT_mmmmPS3_f:
        .type           _ZN2at6native53_GLOBAL__N__7c5e0505_20_UpSampleNearest1d_cu_19867e3837upsample_nearest1d_backward_out_frameIhlXadL_ZNS0_46nearest_neighbor_exact_bw_compute_source_indexEfiiEEEEvPKT_mmmmPS3_f,@function
        .size           _ZN2at6native53_GLOBAL__N__7c5e0505_20_UpSampleNearest1d_cu_19867e3837upsample_nearest1d_backward_out_frameIhlXadL_ZNS0_46nearest_neighbor_exact_bw_compute_source_indexEfiiEEEEvPKT_mmmmPS3_f,(.L_x_304 - _ZN2at6native53_GLOBAL__N__7c5e0505_20_UpSampleNearest1d_cu_19867e3837upsample_nearest1d_backward_out_frameIhlXadL_ZNS0_46nearest_neighbor_exact_bw_compute_source_indexEfiiEEEEvPKT_mmmmPS3_f)
        .other          _ZN2at6native53_GLOBAL__N__7c5e0505_20_UpSampleNearest1d_cu_19867e3837upsample_nearest1d_backward_out_frameIhlXadL_ZNS0_46nearest_neighbor_exact_bw_compute_source_indexEfiiEEEEvPKT_mmmmPS3_f,@"STO_CUDA_ENTRY STV_DEFAULT"
_ZN2at6native53_GLOBAL__N__7c5e0505_20_UpSampleNearest1d_cu_19867e3837upsample_nearest1d_backward_out_frameIhlXadL_ZNS0_46nearest_neighbor_exact_bw_compute_source_indexEfiiEEEEvPKT_mmmmPS3_f:
[----:B------:R-:W-:Y:S01]  /*0000*/  LDC R1, c[0x0][0x28] ;  /* 0x00000a00ff017b82 */ /* 0x000fe20000000800 */
[----:B------:R-:W0:Y:S07]  /*0010*/  S2R R3, SR_TID.X ;  /* 0x0000000000037919 */ /* 0x000e2e0000002100 */
[----:B------:R-:W0:Y:S01]  /*0020*/  S2UR UR5, SR_CTAID.X ;  /* 0x00000000000579c3 */ /* 0x000e220000002500 */
[----:B------:R-:W-:Y:S01]  /*0030*/  ULDC.64 UR10, c[0x0][0x230] ;  /* 0x00008c00000a7ab9 */ /* 0x000fe20000000a00 */
[----:B------:R-:W-:-:S02]  /*0040*/  ULDC.64 UR8, c[0x0][0x220] ;  /* 0x0000880000087ab9 */ /* 0x000fc40000000a00 */
[----:B------:R-:W-:Y:S02]  /*0050*/  UIMAD UR4, UR11, UR8, URZ ;  /* 0x000000080b0472a4 */ /* 0x000fe4000f8e023f */
[----:B------:R-:W-:Y:S02]  /*0060*/  UIMAD.WIDE.U32 UR6, UR10, UR8, URZ ;  /* 0x000000080a0672a5 */ /* 0x000fe4000f8e003f */
[----:B------:R-:W0:Y:S01]  /*0070*/  LDC R0, c[0x0][RZ] ;  /* 0x00000000ff007b82 */ /* 0x000e220000000800 */
[----:B------:R-:W-:-:S04]  /*0080*/  UIMAD UR4, UR10, UR9, UR4 ;  /* 0x000000090a0472a4 */ /* 0x000fc8000f8e0204 */
[----:B------:R-:W-:-:S06]  /*0090*/  UIADD3 UR4, UR7, UR4, URZ ;  /* 0x0000000407047290 */ /* 0x000fcc000fffe03f */
[----:B------:R-:W-:Y:S02]  /*00a0*/  IMAD.U32 R2, RZ, RZ, UR4 ;  /* 0x00000004ff027e24 */ /* 0x000fe4000f8e00ff */
[----:B0-----:R-:W-:-:S05]  /*00b0*/  IMAD R0, R0, UR5, R3 ;  /* 0x0000000500007c24 */ /* 0x001fca000f8e0203 */
[----:B------:R-:W-:Y:S02]  /*00c0*/  ISETP.LT.U32.AND P0, PT, R0, UR6, PT ;  /* 0x0000000600007c0c */ /* 0x000fe4000bf01070 */
[----:B------:R-:W-:-:S04]  /*00d0*/  SHF.R.S32.HI R5, RZ, 0x1f, R0 ;  /* 0x0000001fff057819 */ /* 0x000fc80000011400 */
[----:B------:R-:W-:-:S13]  /*00e0*/  ISETP.GT.U32.AND.EX P0, PT, R2, R5, PT, P0 ;  /* 0x000000050200720c */ /* 0x000fda0003f04100 */
[----:B------:R-:W-:Y:S05]  /*00f0*/  @!P0 EXIT ;  /* 0x000000000000894d */ /* 0x000fea0003800000 */
[----:B------:R-:W-:Y:S01]  /*0100*/  LOP3.LUT R2, R5, UR11, RZ, 0xfc, !PT ;  /* 0x0000000b05027c12 */ /* 0x000fe2000f8efcff */
[----:B------:R-:W-:Y:S03]  /*0110*/  BSSY B0, `(.L_x_0) ;  /* 0x000001e000007945 */ /* 0x000fe60003800000 */
[----:B------:R-:W-:-:S13]  /*0120*/  ISETP.NE.U32.AND P0, PT, R2, RZ, PT ;  /* 0x000000ff0200720c */ /* 0x000fda0003f05070 */
[----:B------:R-:W-:Y:S05]  /*0130*/  @!P0 BRA `(.L_x_1) ;  /* 0x0000000000188947 */ /* 0x000fea0003800000 */
[----:B------:R-:W-:-:S07]  /*0140*/  MOV R4, 0x160 ;  /* 0x0000016000047802 */ /* 0x000fce0000000f00 */
[----:B------:R-:W-:Y:S05]  /*0150*/  CALL.REL.NOINC `($__internal_0_$__cuda_sm20_div_u64) ;  /* 0x0000000c00447944 */ /* 0x000fea0003c00000 */
[----:B------:R-:W-:Y:S01]  /*0160*/  IMAD.MOV R3, RZ, RZ, -R6 ;  /* 0x000000ffff037224 */ /* 0x000fe200078e0a06 */
[----:B------:R-:W-:-:S03]  /*0170*/  ULDC UR4, c[0x0][0x230] ;  /* 0x00008c0000047ab9 */ /* 0x000fc60000000800 */
[----:B------:R-:W-:Y:S01]  /*0180*/  IMAD R4, R3, UR4, R0 ;  /* 0x0000000403047c24 */ /* 0x000fe2000f8e0200 */
[----:B------:R-:W-:Y:S06]  /*0190*/  BRA `(.L_x_2) ;  /* 0x0000000000547947 */ /* 0x000fec0003800000 */
.L_x_1:
[----:B------:R-:W0:Y:S01]  /*01a0*/  I2F.U32.RP R4, UR10 ;  /* 0x0000000a00047d06 */ /* 0x000e220008209000 */
[----:B------:R-:W-:Y:S01]  /*01b0*/  ISETP.NE.U32.AND P2, PT, RZ, UR10, PT ;  /* 0x0000000aff007c0c */ /* 0x000fe2000bf45070 */
[----:B------:R-:W-:-:S06]  /*01c0*/  IMAD.MOV.U32 R7, RZ, RZ, RZ ;  /* 0x000000ffff077224 */ /* 0x000fcc00078e00ff */
[----:B0-----:R-:W0:Y:S02]  /*01d0*/  MUFU.RCP R4, R4 ;  /* 0x0000000400047308 */ /* 0x001e240000001000 */
[----:B0-----:R-:W-:-:S06]  /*01e0*/  VIADD R2, R4, 0xffffffe ;  /* 0x0ffffffe04027836 */ /* 0x001fcc0000000000 */
[----:B------:R0:W1:Y:S02]  /*01f0*/  F2I.FTZ.U32.TRUNC.NTZ R3, R2 ;  /* 0x0000000200037305 */ /* 0x000064000021f000 */
[----:B0-----:R-:W-:Y:S02]  /*0200*/  IMAD.MOV.U32 R2, RZ, RZ, RZ ;  /* 0x000000ffff027224 */ /* 0x001fe400078e00ff */
[----:B-1----:R-:W-:-:S04]  /*0210*/  IMAD.MOV R5, RZ, RZ, -R3 ;  /* 0x000000ffff057224 */ /* 0x002fc800078e0a03 */
[----:B------:R-:W-:-:S04]  /*0220*/  IMAD R5, R5, UR10, RZ ;  /* 0x0000000a05057c24 */ /* 0x000fc8000f8e02ff */
[----:B------:R-:W-:-:S06]  /*0230*/  IMAD.HI.U32 R3, R3, R5, R2 ;  /* 0x0000000503037227 */ /* 0x000fcc00078e0002 */
[----:B------:R-:W-:-:S04]  /*0240*/  IMAD.HI.U32 R6, R3, R0, RZ ;  /* 0x0000000003067227 */ /* 0x000fc800078e00ff */
[----:B------:R-:W-:-:S04]  /*0250*/  IMAD.MOV R3, RZ, RZ, -R6 ;  /* 0x000000ffff037224 */ /* 0x000fc800078e0a06 */
[----:B------:R-:W-:-:S05]  /*0260*/  IMAD R3, R3, UR10, R0 ;  /* 0x0000000a03037c24 */ /* 0x000fca000f8e0200 */
[----:B------:R-:W-:-:S13]  /*0270*/  ISETP.GE.U32.AND P0, PT, R3, UR10, PT ;  /* 0x0000000a03007c0c */ /* 0x000fda000bf06070 */
[----:B------:R-:W-:Y:S02]  /*0280*/  @P0 VIADD R3, R3, -UR10 ;  /* 0x8000000a03030c36 */ /* 0x000fe40008000000 */
[----:B------:R-:W-:-:S03]  /*0290*/  @P0 VIADD R6, R6, 0x1 ;  /* 0x0000000106060836 */ /* 0x000fc60000000000 */
[----:B------:R-:W-:-:S13]  /*02a0*/  ISETP.GE.U32.AND P1, PT, R3, UR10, PT ;  /* 0x0000000a03007c0c */ /* 0x000fda000bf26070 */
[----:B------:R-:W-:Y:S01]  /*02b0*/  @P1 VIADD R6, R6, 0x1 ;  /* 0x0000000106061836 */ /* 0x000fe20000000000 */
[----:B------:R-:W-:-:S04]  /*02c0*/  @!P2 LOP3.LUT R6, RZ, UR10, RZ, 0x33, !PT ;  /* 0x0000000aff06ac12 */ /* 0x000fc8000f8e33ff */
[----:B------:R-:W-:-:S05]  /*02d0*/  IADD3 R3, -R6, RZ, RZ ;  /* 0x000000ff06037210 */ /* 0x000fca0007ffe1ff */
[----:B------:R-:W-:-:S07]  /*02e0*/  IMAD R4, R3, UR10, R0 ;  /* 0x0000000a03047c24 */ /* 0x000fce000f8e0200 */
.L_x_2:
[----:B------:R-:W-:Y:S05]  /*02f0*/  BSYNC B0 ;  /* 0x0000000000007941 */ /* 0x000fea0003800000 */
.L_x_0:
[----:B------:R-:W-:Y:S01]  /*0300*/  ULDC UR4, c[0x0][0x224] ;  /* 0x0000890000047ab9 */ /* 0x000fe20000000800 */
[----:B------:R-:W-:Y:S01]  /*0310*/  BSSY B0, `(.L_x_3) ;  /* 0x000001b000007945 */ /* 0x000fe20003800000 */
[----:B------:R-:W-:-:S04]  /*0320*/  LOP3.LUT R2, R7, UR4, RZ, 0xfc, !PT ;  /* 0x0000000407027c12 */ /* 0x000fc8000f8efcff */
[----:B------:R-:W-:-:S13]  /*0330*/  ISETP.NE.U32.AND P0, PT, R2, RZ, PT ;  /* 0x000000ff0200720c */ /* 0x000fda0003f05070 */
[----:B------:R-:W-:Y:S05]  /*0340*/  @!P0 BRA `(.L_x_4) ;  /* 0x0000000000148947 */ /* 0x000fea0003800000 */
[----:B------:R-:W-:Y:S01]  /*0350*/  IMAD.MOV.U32 R5, RZ, RZ, R7 ;  /* 0x000000ffff057224 */ /* 0x000fe200078e0007 */
[----:B------:R-:W-:-:S07]  /*0360*/  MOV R8, 0x380 ;  /* 0x0000038000087802 */ /* 0x000fce0000000f00 */
[----:B------:R-:W-:Y:S05]  /*0370*/  CALL.REL.NOINC `($__internal_1_$__cuda_sm20_rem_u64) ;  /* 0x0000000c00d07944 */ /* 0x000fea0003c00000 */
[----:B------:R-:W-:Y:S01]  /*0380*/  IMAD.MOV.U32 R8, RZ, RZ, R2 ;  /* 0x000000ffff087224 */ /* 0x000fe200078e0002 */
[----:B------:R-:W-:Y:S06]  /*0390*/  BRA `(.L_x_5) ;  /* 0x0000000000487947 */ /* 0x000fec0003800000 */
.L_x_4:
[----:B------:R-:W-:Y:S02]  /*03a0*/  ULDC UR4, c[0x0][0x220] ;  /* 0x0000880000047ab9 */ /* 0x000fe40000000800 */
[----:B------:R-:W0:Y:S01]  /*03b0*/  I2F.U32.RP R5, UR4 ;  /* 0x0000000400057d06 */ /* 0x000e220008209000 */
[----:B------:R-:W-:-:S07]  /*03c0*/  ISETP.NE.U32.AND P1, PT, RZ, UR4, PT ;  /* 0x00000004ff007c0c */ /* 0x000fce000bf25070 */
        /* <DEDUP_REMOVED lines=11> */
[----:B------:R-:W-:-:S05]  /*0480*/  @P0 VIADD R8, R8, -UR4 ;  /* 0x8000000408080c36 */ /* 0x000fca0008000000 */
[----:B------:R-:W-:-:S13]  /*0490*/  ISETP.GE.U32.AND P0, PT, R8, UR4, PT ;  /* 0x0000000408007c0c */ /* 0x000fda000bf06070 */
[----:B------:R-:W-:Y:S02]  /*04a0*/  @P0 IADD3 R8, R8, -UR4, RZ ;  /* 0x8000000408080c10 */ /* 0x000fe4000fffe0ff */
[----:B------:R-:W-:-:S07]  /*04b0*/  @!P1 LOP3.LUT R8, RZ, UR4, RZ, 0x33, !PT ;  /* 0x00000004ff089c12 */ /* 0x000fce000f8e33ff */
.L_x_5:
[----:B------:R-:W-:Y:S05]  /*04c0*/  BSYNC B0 ;  /* 0x0000000000007941 */ /* 0x000fea0003800000 */
.L_x_3:
[----:B------:R-:W0:Y:S01]  /*04d0*/  LDC R3, c[0x0][0x240] ;  /* 0x00009000ff037b82 */ /* 0x000e220000000800 */
[----:B------:R-:W-:Y:S01]  /*04e0*/  I2FP.F32.S32 R2, R4 ;  /* 0x0000000400027245 */ /* 0x000fe20000201400 */
[----:B------:R-:W-:Y:S01]  /*04f0*/  VIADD R4, R4, 0x1 ;  /* 0x0000000104047836 */ /* 0x000fe20000000000 */
[----:B------:R-:W-:Y:S02]  /*0500*/  ULDC.64 UR4, c[0x0][0x218] ;  /* 0x0000860000047ab9 */ /* 0x000fe40000000a00 */
[----:B------:R-:W-:Y:S01]  /*0510*/  ISETP.NE.U32.AND P0, PT, RZ, UR4, PT ;  /* 0x00000004ff007c0c */ /* 0x000fe2000bf05070 */
[----:B------:R-:W-:Y:S01]  /*0520*/  ULDC UR4, c[0x0][0x228] ;  /* 0x00008a0000047ab9 */ /* 0x000fe20000000800 */
[----:B------:R-:W-:Y:S02]  /*0530*/  I2FP.F32.S32 R4, R4 ;  /* 0x0000000400047245 */ /* 0x000fe40000201400 */
[----:B------:R-:W-:Y:S01]  /*0540*/  ISETP.NE.AND.EX P0, PT, RZ, UR5, PT, P0 ;  /* 0x00000005ff007c0c */ /* 0x000fe2000bf05300 */
[----:B0-----:R-:W-:-:S02]  /*0550*/  FFMA.FTZ R2, R2, R3, -0.5 ;  /* 0xbf00000002027423 */ /* 0x001fc40000010003 */
[----:B------:R-:W-:-:S04]  /*0560*/  FFMA.FTZ R4, R4, R3, -0.5 ;  /* 0xbf00000004047423 */ /* 0x000fc80000010003 */
[----:B------:R-:W0:Y:S08]  /*0570*/  F2I.FTZ.CEIL.NTZ R2, R2 ;  /* 0x0000000200027305 */ /* 0x000e30000021b100 */
[----:B------:R-:W1:Y:S01]  /*0580*/  F2I.FTZ.CEIL.NTZ R4, R4 ;  /* 0x0000000400047305 */ /* 0x000e62000021b100 */
[----:B0-----:R-:W-:Y:S02]  /*0590*/  VIMNMX R9, R2, UR4, PT ;  /* 0x0000000402097c48 */ /* 0x001fe4000bfe0100 */
[----:B-1----:R-:W-:Y:S01]  /*05a0*/  VIMNMX R10, R4, UR4, PT ;  /* 0x00000004040a7c48 */ /* 0x002fe2000bfe0100 */
[----:B------:R-:W-:Y:S06]  /*05b0*/  @!P0 EXIT ;  /* 0x000000000000894d */ /* 0x000fec0003800000 */
[----:B------:R-:W-:Y:S01]  /*05c0*/  LOP3.LUT R2, RZ, R10, RZ, 0x33, !PT ;  /* 0x0000000aff027212 */ /* 0x000fe200078e33ff */
[--C-:B------:R-:W-:Y:S01]  /*05d0*/  IMAD.IADD R11, R10, 0x1, -R9.reuse ;  /* 0x000000010a0b7824 */ /* 0x100fe200078e0a09 */
[----:B------:R-:W-:Y:S01]  /*05e0*/  UMOV UR4, URZ ;  /* 0x0000003f00047c82 */ /* 0x000fe20008000000 */
[----:B------:R-:W-:Y:S01]  /*05f0*/  ULDC.64 UR8, c[0x0][0x208] ;  /* 0x0000820000087ab9 */ /* 0x000fe20000000a00 */
[----:B------:R-:W-:-:S04]  /*0600*/  IADD3 R2, -R2, -0x2, -R9 ;  /* 0xfffffffe02027810 */ /* 0x000fc80007ffe909 */
[----:B------:R-:W-:-:S13]  /*0610*/  ISETP.GE.U32.AND P1, PT, R2, 0x3, PT ;  /* 0x000000030200780c */ /* 0x000fda0003f26070 */
.L_x_17:
[----:B------:R-:W0:Y:S01]  /*0620*/  LDC R3, c[0x0][0x220] ;  /* 0x00008800ff037b82 */ /* 0x000e220000000800 */
[----:B------:R-:W-:Y:S01]  /*0630*/  ISETP.GT.AND P0, PT, R10, R9, PT ;  /* 0x000000090a00720c */ /* 0x000fe20003f04270 */
[----:B------:R-:W-:Y:S01]  /*0640*/  ULDC UR5, c[0x0][0x228] ;  /* 0x00008a0000057ab9 */ /* 0x000fe20000000800 */
[----:B------:R-:W-:Y:S01]  /*0650*/  ULDC.64 UR10, c[0x0][0x210] ;  /* 0x00008400000a7ab9 */ /* 0x000fe20000000a00 */
[----:B------:R-:W-:Y:S01]  /*0660*/  ULDC.64 UR14, c[0x0][0x210] ;  /* 0x00008400000e7ab9 */ /* 0x000fe20000000a00 */
[----:B------:R-:W-:Y:S01]  /*0670*/  BSSY B2, `(.L_x_6) ;  /* 0x0000073000027945 */ /* 0x000fe20003800000 */
[----:B------:R-:W-:Y:S02]  /*0680*/  IMAD.MOV.U32 R13, RZ, RZ, RZ ;  /* 0x000000ffff0d7224 */ /* 0x000fe400078e00ff */
[----:B0-----:R-:W-:-:S04]  /*0690*/  IMAD R12, R3, UR4, R8 ;  /* 0x00000004030c7c24 */ /* 0x001fc8000f8e0208 */
[----:B------:R-:W-:Y:S02]  /*06a0*/  IMAD R12, R12, UR5, R9 ;  /* 0x000000050c0c7c24 */ /* 0x000fe4000f8e0209 */
[----:B------:R-:W-:Y:S05]  /*06b0*/  @!P0 BRA `(.L_x_7) ;  /* 0x0000000400b88947 */ /* 0x000fea0003800000 */
[----:B------:R-:W-:Y:S01]  /*06c0*/  BSSY B1, `(.L_x_8) ;  /* 0x000005f000017945 */ /* 0x000fe20003800000 */
[----:B------:R-:W-:-:S03]  /*06d0*/  IMAD.MOV.U32 R13, RZ, RZ, RZ ;  /* 0x000000ffff0d7224 */ /* 0x000fc600078e00ff */
[----:B------:R-:W-:Y:S05]  /*06e0*/  @!P1 BRA `(.L_x_9) ;  /* 0x0000000400709947 */ /* 0x000fea0003800000 */
[----:B------:R-:W-:Y:S01]  /*06f0*/  LOP3.LUT R14, R11, 0x3, RZ, 0xc0, !PT ;  /* 0x000000030b0e7812 */ /* 0x000fe200078ec0ff */
[----:B------:R-:W-:Y:S01]  /*0700*/  BSSY B0, `(.L_x_10) ;  /* 0x000004e000007945 */ /* 0x000fe20003800000 */
[----:B------:R-:W-:-:S03]  /*0710*/  IMAD.MOV.U32 R13, RZ, RZ, RZ ;  /* 0x000000ffff0d7224 */ /* 0x000fc600078e00ff */
[----:B------:R-:W-:-:S05]  /*0720*/  IMAD.IADD R14, R11, 0x1, -R14 ;  /* 0x000000010b0e7824 */ /* 0x000fca00078e0a0e */
[----:B------:R-:W-:-:S13]  /*0730*/  ISETP.GT.AND P0, PT, R14, RZ, PT ;  /* 0x000000ff0e00720c */ /* 0x000fda0003f04270 */
[----:B------:R-:W-:Y:S05]  /*0740*/  @!P0 BRA `(.L_x_11) ;  /* 0x0000000400248947 */ /* 0x000fea0003800000 */
[----:B------:R-:W-:Y:S01]  /*0750*/  ISETP.GT.AND P2, PT, R14, 0xc, PT ;  /* 0x0000000c0e00780c */ /* 0x000fe20003f44270 */
[----:B------:R-:W-:Y:S01]  /*0760*/  BSSY B3, `(.L_x_12) ;  /* 0x000002b000037945 */ /* 0x000fe20003800000 */
[----:B------:R-:W-:-:S11]  /*0770*/  PLOP3.LUT P0, PT, PT, PT, PT, 0x80, 0x0 ;  /* 0x000000000000781c */ /* 0x000fd60003f0f070 */
[----:B------:R-:W-:Y:S05]  /*0780*/  @!P2 BRA `(.L_x_13) ;  /* 0x0000000000a0a947 */ /* 0x000fea0003800000 */
[----:B------:R-:W-:-:S13]  /*0790*/  PLOP3.LUT P0, PT, PT, PT, PT, 0x8, 0x0 ;  /* 0x000000000000781c */ /* 0x000fda0003f0e170 */
.L_x_14:
[C---:B------:R-:W-:Y:S01]  /*07a0*/  IADD3 R22, P2, R12.reuse, UR10, RZ ;  /* 0x0000000a0c167c10 */ /* 0x040fe2000ff5e0ff */
[C---:B------:R-:W-:Y:S02]  /*07b0*/  VIADD R2, R12.reuse, 0x4 ;  /* 0x000000040c027836 */ /* 0x040fe40000000000 */
[C---:B------:R-:W-:Y:S01]  /*07c0*/  VIADD R3, R12.reuse, 0x8 ;  /* 0x000000080c037836 */ /* 0x040fe20000000000 */
[----:B------:R-:W-:Y:S02]  /*07d0*/  LEA.HI.X.SX32 R23, R12, UR11, 0x1, P2 ;  /* 0x0000000b0c177c11 */ /* 0x000fe400090f0eff */
[----:B------:R-:W-:-:S03]  /*07e0*/  IADD3 R4, P2, R2, UR10, RZ ;  /* 0x0000000a02047c10 */ /* 0x000fc6000ff5e0ff */
[----:B------:R-:W2:Y:S01]  /*07f0*/  LDG.E.U8 R16, desc[UR8][R22.64] ;  /* 0x0000000816107981 */ /* 0x000ea2000c1e1100 */
[----:B------:R-:W-:-:S03]  /*0800*/  LEA.HI.X.SX32 R5, R2, UR11, 0x1, P2 ;  /* 0x0000000b02057c11 */ /* 0x000fc600090f0eff */
[----:B------:R-:W2:Y:S01]  /*0810*/  LDG.E.U8 R15, desc[UR8][R22.64+0x1] ;  /* 0x00000108160f7981 */ /* 0x000ea2000c1e1100 */
[----:B------:R-:W-:-:S03]  /*0820*/  IADD3 R2, P2, R3, UR10, RZ ;  /* 0x0000000a03027c10 */ /* 0x000fc6000ff5e0ff */
[----:B------:R-:W3:Y:S04]  /*0830*/  LDG.E.U8 R21, desc[UR8][R22.64+0x2] ;  /* 0x0000020816157981 */ /* 0x000ee8000c1e1100 */
[----:B------:R-:W3:Y:S01]  /*0840*/  LDG.E.U8 R20, desc[UR8][R22.64+0x3] ;  /* 0x0000030816147981 */ /* 0x000ee2000c1e1100 */
[----:B------:R-:W-:-:S03]  /*0850*/  IADD3 R7, R12, 0xc, RZ ;  /* 0x0000000c0c077810 */ /* 0x000fc60007ffe0ff */
[----:B------:R-:W4:Y:S01]  /*0860*/  LDG.E.U8 R19, desc[UR8][R4.64] ;  /* 0x0000000804137981 */ /* 0x000f22000c1e1100 */
[----:B------:R-:W-:-:S03]  /*0870*/  LEA.HI.X.SX32 R3, R3, UR11, 0x1, P2 ;  /* 0x0000000b03037c11 */ /* 0x000fc600090f0eff */
[----:B------:R-:W4:Y:S01]  /*0880*/  LDG.E.U8 R18, desc[UR8][R4.64+0x1] ;  /* 0x0000010804127981 */ /* 0x000f22000c1e1100 */
[----:B------:R-:W-:-:S03]  /*0890*/  IADD3 R6, P2, R7, UR10, RZ ;  /* 0x0000000a07067c10 */ /* 0x000fc6000ff5e0ff */
[----:B------:R-:W5:Y:S04]  /*08a0*/  LDG.E.U8 R17, desc[UR8][R4.64+0x2] ;  /* 0x0000020804117981 */ /* 0x000f68000c1e1100 */
[----:B------:R-:W5:Y:S01]  /*08b0*/  LDG.E.U8 R28, desc[UR8][R4.64+0x3] ;  /* 0x00000308041c7981 */ /* 0x000f62000c1e1100 */
[----:B------:R-:W-:-:S03]  /*08c0*/  LEA.HI.X.SX32 R7, R7, UR11, 0x1, P2 ;  /* 0x0000000b07077c11 */ /* 0x000fc600090f0eff */
[----:B------:R-:W5:Y:S04]  /*08d0*/  LDG.E.U8 R25, desc[UR8][R2.64] ;  /* 0x0000000802197981 */ /* 0x000f68000c1e1100 */
[----:B------:R-:W5:Y:S04]  /*08e0*/  LDG.E.U8 R24, desc[UR8][R2.64+0x1] ;  /* 0x0000010802187981 */ /* 0x000f68000c1e1100 */
[----:B------:R-:W5:Y:S04]  /*08f0*/  LDG.E.U8 R22, desc[UR8][R2.64+0x2] ;  /* 0x0000020802167981 */ /* 0x000f68000c1e1100 */
[----:B------:R-:W5:Y:S04]  /*0900*/  LDG.E.U8 R27, desc[UR8][R6.64] ;  /* 0x00000008061b7981 */ /* 0x000f68000c1e1100 */
[----:B------:R-:W5:Y:S04]  /*0910*/  LDG.E.U8 R26, desc[UR8][R6.64+0x1] ;  /* 0x00000108061a7981 */ /* 0x000f68000c1e1100 */
[----:B------:R-:W5:Y:S04]  /*0920*/  LDG.E.U8 R3, desc[UR8][R2.64+0x3] ;  /* 0x0000030802037981 */ /* 0x000f68000c1e1100 */
[----:B------:R-:W5:Y:S04]  /*0930*/  LDG.E.U8 R23, desc[UR8][R6.64+0x2] ;  /* 0x0000020806177981 */ /* 0x000f68000c1e1100 */
[----:B------:R-:W5:Y:S01]  /*0940*/  LDG.E.U8 R29, desc[UR8][R6.64+0x3] ;  /* 0x00000308061d7981 */ /* 0x000f62000c1e1100 */
[----:B------:R-:W-:-:S05]  /*0950*/  VIADD R14, R14, 0xfffffff0 ;  /* 0xfffffff00e0e7836 */ /* 0x000fca0000000000 */
[----:B------:R-:W-:Y:S01]  /*0960*/  ISETP.GT.AND P2, PT, R14, 0xc, PT ;  /* 0x0000000c0e00780c */ /* 0x000fe20003f44270 */
[----:B------:R-:W-:Y:S01]  /*0970*/  VIADD R12, R12, 0x10 ;  /* 0x000000100c0c7836 */ /* 0x000fe20000000000 */
[----:B--2---:R-:W-:-:S04]  /*0980*/  IADD3 R15, R15, R13, R16 ;  /* 0x0000000d0f0f7210 */ /* 0x004fc80007ffe010 */
[----:B---3--:R-:W-:-:S04]  /*0990*/  IADD3 R20, R20, R15, R21 ;  /* 0x0000000f14147210 */ /* 0x008fc80007ffe015 */
[----:B----4-:R-:W-:-:S04]  /*09a0*/  IADD3 R18, R18, R20, R19 ;  /* 0x0000001412127210 */ /* 0x010fc80007ffe013 */
[----:B-----5:R-:W-:-:S04]  /*09b0*/  IADD3 R17, R28, R18, R17 ;  /* 0x000000121c117210 */ /* 0x020fc80007ffe011 */
[----:B------:R-:W-:-:S04]  /*09c0*/  IADD3 R24, R24, R17, R25 ;  /* 0x0000001118187210 */ /* 0x000fc80007ffe019 */
[----:B------:R-:W-:-:S04]  /*09d0*/  IADD3 R3, R3, R24, R22 ;  /* 0x0000001803037210 */ /* 0x000fc80007ffe016 */
[----:B------:R-:W-:-:S04]  /*09e0*/  IADD3 R26, R26, R3, R27 ;  /* 0x000000031a1a7210 */ /* 0x000fc80007ffe01b */
[----:B------:R-:W-:Y:S01]  /*09f0*/  IADD3 R13, R29, R26, R23 ;  /* 0x0000001a1d0d7210 */ /* 0x000fe20007ffe017 */
[----:B------:R-:W-:Y:S06]  /*0a00*/  @P2 BRA `(.L_x_14) ;  /* 0xfffffffc00642947 */ /* 0x000fec000383ffff */
.L_x_13:
[----:B------:R-:W-:Y:S05]  /*0a10*/  BSYNC B3 ;  /* 0x0000000000037941 */ /* 0x000fea0003800000 */
.L_x_12:
[----:B------:R-:W-:Y:S01]  /*0a20*/  ISETP.GT.AND P2, PT, R14, 0x4, PT ;  /* 0x000000040e00780c */ /* 0x000fe20003f44270 */
[----:B------:R-:W-:-:S12]  /*0a30*/  BSSY B3, `(.L_x_15) ;  /* 0x0000017000037945 */ /* 0x000fd80003800000 */
[----:B------:R-:W-:Y:S05]  /*0a40*/  @!P2 BRA `(.L_x_16) ;  /* 0x000000000054a947 */ /* 0x000fea0003800000 */
[----:B------:R-:W-:Y:S01]  /*0a50*/  ULDC.64 UR12, c[0x0][0x210] ;  /* 0x00008400000c7ab9 */ /* 0x000fe20000000a00 */
[C---:B------:R-:W-:Y:S01]  /*0a60*/  VIADD R3, R12.reuse, 0x4 ;  /* 0x000000040c037836 */ /* 0x040fe20000000000 */
[----:B------:R-:W-:-:S04]  /*0a70*/  IADD3 R4, P0, R12, UR12, RZ ;  /* 0x0000000c0c047c10 */ /* 0x000fc8000ff1e0ff */
[----:B------:R-:W-:Y:S02]  /*0a80*/  LEA.HI.X.SX32 R5, R12, UR13, 0x1, P0 ;  /* 0x0000000d0c057c11 */ /* 0x000fe400080f0eff */
[----:B------:R-:W-:-:S03]  /*0a90*/  IADD3 R2, P0, R3, UR12, RZ ;  /* 0x0000000c03027c10 */ /* 0x000fc6000ff1e0ff */
[----:B------:R-:W2:Y:S01]  /*0aa0*/  LDG.E.U8 R6, desc[UR8][R4.64] ;  /* 0x0000000804067981 */ /* 0x000ea2000c1e1100 */
[----:B------:R-:W-:-:S03]  /*0ab0*/  LEA.HI.X.SX32 R3, R3, UR13, 0x1, P0 ;  /* 0x0000000d03037c11 */ /* 0x000fc600080f0eff */
[----:B------:R-:W2:Y:S04]  /*0ac0*/  LDG.E.U8 R7, desc[UR8][R4.64+0x1] ;  /* 0x0000010804077981 */ /* 0x000ea8000c1e1100 */
[----:B------:R-:W3:Y:S04]  /*0ad0*/  LDG.E.U8 R15, desc[UR8][R4.64+0x2] ;  /* 0x00000208040f7981 */ /* 0x000ee8000c1e1100 */
[----:B------:R-:W3:Y:S04]  /*0ae0*/  LDG.E.U8 R16, desc[UR8][R4.64+0x3] ;  /* 0x0000030804107981 */ /* 0x000ee8000c1e1100 */
[----:B------:R-:W4:Y:S04]  /*0af0*/  LDG.E.U8 R17, desc[UR8][R2.64] ;  /* 0x0000000802117981 */ /* 0x000f28000c1e1100 */
[----:B------:R-:W4:Y:S04]  /*0b00*/  LDG.E.U8 R18, desc[UR8][R2.64+0x1] ;  /* 0x0000010802127981 */ /* 0x000f28000c1e1100 */
[----:B------:R-:W5:Y:S04]  /*0b10*/  LDG.E.U8 R19, desc[UR8][R2.64+0x2] ;  /* 0x0000020802137981 */ /* 0x000f68000c1e1100 */
[----:B------:R-:W5:Y:S01]  /*0b20*/  LDG.E.U8 R20, desc[UR8][R2.64+0x3] ;  /* 0x0000030802147981 */ /* 0x000f62000c1e1100 */
[----:B------:R-:W-:Y:S01]  /*0b30*/  PLOP3.LUT P0, PT, PT, PT, PT, 0x8, 0x0 ;  /* 0x000000000000781c */ /* 0x000fe20003f0e170 */
[----:B------:R-:W-:-:S02]  /*0b40*/  VIADD R14, R14, 0xfffffff8 ;  /* 0xfffffff80e0e7836 */ /* 0x000fc40000000000 */
[----:B------:R-:W-:Y:S01]  /*0b50*/  VIADD R12, R12, 0x8 ;  /* 0x000000080c0c7836 */ /* 0x000fe20000000000 */
[----:B--2---:R-:W-:-:S04]  /*0b60*/  IADD3 R6, R7, R13, R6 ;  /* 0x0000000d07067210 */ /* 0x004fc80007ffe006 */
[----:B---3--:R-:W-:-:S04]  /*0b70*/  IADD3 R15, R16, R6, R15 ;  /* 0x00000006100f7210 */ /* 0x008fc80007ffe00f */
[----:B----4-:R-:W-:-:S04]  /*0b80*/  IADD3 R17, R18, R15, R17 ;  /* 0x0000000f12117210 */ /* 0x010fc80007ffe011 */
[----:B-----5:R-:W-:-:S07]  /*0b90*/  IADD3 R13, R20, R17, R19 ;  /* 0x00000011140d7210 */ /* 0x020fce0007ffe013 */
.L_x_16:
[----:B------:R-:W-:Y:S05]  /*0ba0*/  BSYNC B3 ;  /* 0x0000000000037941 */ /* 0x000fea0003800000 */
.L_x_15:
[----:B------:R-:W-:-:S13]  /*0bb0*/  ISETP.NE.OR P0, PT, R14, RZ, P0 ;  /* 0x000000ff0e00720c */ /* 0x000fda0000705670 */
[----:B------:R-:W-:Y:S05]  /*0bc0*/  @!P0 BREAK B0 ;  /* 0x0000000000008942 */ /* 0x000fea0003800000 */
[----:B------:R-:W-:Y:S05]  /*0bd0*/  @!P0 BRA `(.L_x_9) ;  /* 0x0000000000348947 */ /* 0x000fea0003800000 */
.L_x_11:
[----:B------:R-:W-:Y:S05]  /*0be0*/  BSYNC B0 ;  /* 0x0000000000007941 */ /* 0x000fea0003800000 */
.L_x_10:
[----:B------:R-:W-:-:S04]  /*0bf0*/  IADD3 R2, P0, R12, UR14, RZ ;  /* 0x0000000e0c027c10 */ /* 0x000fc8000ff1e0ff */
[----:B------:R-:W-:-:S05]  /*0c00*/  LEA.HI.X.SX32 R3, R12, UR15, 0x1, P0 ;  /* 0x0000000f0c037c11 */ /* 0x000fca00080f0eff */
[----:B------:R-:W2:Y:S04]  /*0c10*/  LDG.E.U8 R4, desc[UR8][R2.64] ;  /* 0x0000000802047981 */ /* 0x000ea8000c1e1100 */
[----:B------:R-:W2:Y:S04]  /*0c20*/  LDG.E.U8 R5, desc[UR8][R2.64+0x1] ;  /* 0x0000010802057981 */ /* 0x000ea8000c1e1100 */
[----:B------:R-:W3:Y:S04]  /*0c30*/  LDG.E.U8 R6, desc[UR8][R2.64+0x2] ;  /* 0x0000020802067981 */ /* 0x000ee8000c1e1100 */
[----:B------:R-:W3:Y:S01]  /*0c40*/  LDG.E.U8 R7, desc[UR8][R2.64+0x3] ;  /* 0x0000030802077981 */ /* 0x000ee2000c1e1100 */
[----:B------:R-:W-:-:S02]  /*0c50*/  VIADD R14, R14, 0xfffffffc ;  /* 0xfffffffc0e0e7836 */ /* 0x000fc40000000000 */
[----:B------:R-:W-:-:S03]  /*0c60*/  VIADD R12, R12, 0x4 ;  /* 0x000000040c0c7836 */ /* 0x000fc60000000000 */
[----:B------:R-:W-:Y:S02]  /*0c70*/  ISETP.NE.AND P0, PT, R14, RZ, PT ;  /* 0x000000ff0e00720c */ /* 0x000fe40003f05270 */
[----:B--2---:R-:W-:-:S04]  /*0c80*/  IADD3 R4, R5, R13, R4 ;  /* 0x0000000d05047210 */ /* 0x004fc80007ffe004 */
[----:B---3--:R-:W-:-:S07]  /*0c90*/  IADD3 R13, R7, R4, R6 ;  /* 0x00000004070d7210 */ /* 0x008fce0007ffe006 */
[----:B------:R-:W-:Y:S05]  /*0ca0*/  @P0 BRA `(.L_x_10) ;  /* 0xfffffffc00d00947 */ /* 0x000fea000383ffff */
.L_x_9:
[----:B------:R-:W-:Y:S05]  /*0cb0*/  BSYNC B1 ;  /* 0x0000000000017941 */ /* 0x000fea0003800000 */
.L_x_8:
[----:B------:R-:W-:-:S13]  /*0cc0*/  LOP3.LUT P0, R5, R11, 0x3, RZ, 0xc0, !PT ;  /* 0x000000030b057812 */ /* 0x000fda000780c0ff */
[----:B------:R-:W-:Y:S05]  /*0cd0*/  @!P0 BRA `(.L_x_7) ;  /* 0x0000000000308947 */ /* 0x000fea0003800000 */
[----:B------:R-:W-:Y:S02]  /*0ce0*/  ULDC.64 UR12, c[0x0][0x210] ;  /* 0x00008400000c7ab9 */ /* 0x000fe40000000a00 */
[----:B------:R-:W-:-:S04]  /*0cf0*/  IADD3 R2, P0, R12, UR12, RZ ;  /* 0x0000000c0c027c10 */ /* 0x000fc8000ff1e0ff */
[----:B------:R-:W-:-:S05]  /*0d00*/  LEA.HI.X.SX32 R3, R12, UR13, 0x1, P0 ;  /* 0x0000000d0c037c11 */ /* 0x000fca00080f0eff */
[----:B------:R-:W2:Y:S01]  /*0d10*/  LDG.E.U8 R4, desc[UR8][R2.64] ;  /* 0x0000000802047981 */ /* 0x000ea2000c1e1100 */
[----:B------:R-:W-:Y:S02]  /*0d20*/  ISETP.NE.AND P0, PT, R5, 0x1, PT ;  /* 0x000000010500780c */ /* 0x000fe40003f05270 */
[----:B--2---:R-:W-:-:S11]  /*0d30*/  IADD3 R13, R4, R13, RZ ;  /* 0x0000000d040d7210 */ /* 0x004fd60007ffe0ff */
[----:B------:R-:W-:Y:S05]  /*0d40*/  @!P0 BRA `(.L_x_7) ;  /* 0x0000000000148947 */ /* 0x000fea0003800000 */
[----:B------:R-:W-:Y:S01]  /*0d50*/  ISETP.NE.AND P0, PT, R5, 0x2, PT ;  /* 0x000000020500780c */ /* 0x000fe20003f05270 */
[----:B------:R-:W2:-:S12]  /*0d60*/  LDG.E.U8 R4, desc[UR8][R2.64+0x1] ;  /* 0x0000010802047981 */ /* 0x000e98000c1e1100 */
[----:B------:R-:W3:Y:S01]  /*0d70*/  @P0 LDG.E.U8 R6, desc[UR8][R2.64+0x2] ;  /* 0x0000020802060981 */ /* 0x000ee2000c1e1100 */
[----:B--2---:R-:W-:-:S04]  /*0d80*/  IMAD.IADD R13, R4, 0x1, R13 ;  /* 0x00000001040d7824 */ /* 0x004fc800078e020d */
[----:B---3--:R-:W-:-:S07]  /*0d90*/  @P0 IMAD.IADD R13, R6, 0x1, R13 ;  /* 0x00000001060d0824 */ /* 0x008fce00078e020d */
.L_x_7:
[----:B------:R-:W-:Y:S05]  /*0da0*/  BSYNC B2 ;  /* 0x0000000000027941 */ /* 0x000fea0003800000 */
.L_x_6:
[----:B------:R-:W-:Y:S05]  /*0db0*/  WARPSYNC.ALL ;  /* 0x0000000000007948 */ /* 0x000fea0003800000 */
[----:B------:R-:W0:Y:S01]  /*0dc0*/  LDC.64 R4, c[0x0][0x218] ;  /* 0x00008600ff047b82 */ /* 0x000e220000000a00 */
[----:B------:R-:W-:Y:S01]  /*0dd0*/  ULDC.64 UR10, c[0x0][0x238] ;  /* 0x00008e00000a7ab9 */ /* 0x000fe20000000a00 */
[----:B------:R-:W-:Y:S01]  /*0de0*/  UIADD3 UR4, UR4, 0x1, URZ ;  /* 0x0000000104047890 */ /* 0x000fe2000fffe03f */
[----:B------:R-:W-:-:S04]  /*0df0*/  IADD3 R2, P0, R0, UR10, RZ ;  /* 0x0000000a00027c10 */ /* 0x000fc8000ff1e0ff */
[C---:B------:R-:W-:Y:S01]  /*0e00*/  LEA.HI.X.SX32 R3, R0.reuse, UR11, 0x1, P0 ;  /* 0x0000000b00037c11 */ /* 0x040fe200080f0eff */
[----:B------:R-:W-:-:S04]  /*0e10*/  VIADD R0, R0, UR6 ;  /* 0x0000000600007c36 */ /* 0x000fc80008000000 */
[----:B------:R1:W-:Y:S01]  /*0e20*/  STG.E.U8 desc[UR8][R2.64], R13 ;  /* 0x0000000d02007986 */ /* 0x0003e2000c101108 */
[----:B0-----:R-:W-:-:S04]  /*0e30*/  ISETP.LE.U32.AND P0, PT, R4, UR4, PT ;  /* 0x0000000404007c0c */ /* 0x001fc8000bf03070 */
[----:B------:R-:W-:-:S13]  /*0e40*/  ISETP.GE.U32.AND.EX P0, PT, RZ, R5, PT, P0 ;  /* 0x00000005ff00720c */ /* 0x000fda0003f06100 */
[----:B-1----:R-:W-:Y:S05]  /*0e50*/  @!P0 BRA `(.L_x_17) ;  /* 0xfffffff400f08947 */ /* 0x002fea000383ffff */
[----:B------:R-:W-:Y:S05]  /*0e60*/  EXIT ;  /* 0x000000000000794d */ /* 0x000fea0003800000 */
        .weak           $__internal_0_$__cuda_sm20_div_u64
        .type           $__internal_0_$__cuda_sm20_div_u64,@function
        .size           $__internal_0_$__cuda_sm20_div_u64,($__internal_1_$__cuda_sm20_rem_u64 - $__internal_0_$__cuda_sm20_div_u64)
$__internal_0_$__cuda_sm20_div_u64:
[----:B------:R-:W-:Y:S01]  /*0e70*/  ULDC.64 UR4, c[0x0][0x230] ;  /* 0x00008c0000047ab9 */ /* 0x000fe20000000a00 */
[----:B------:R-:W0:Y:S01]  /*0e80*/  LDC.64 R2, c[0x0][0x230] ;  /* 0x00008c00ff027b82 */ /* 0x000e220000000a00 */
[----:B------:R-:W1:Y:S08]  /*0e90*/  I2F.U64.RP R10, UR4 ;  /* 0x00000004000a7d12 */ /* 0x000e700008309000 */
[----:B-1----:R-:W1:Y:S02]  /*0ea0*/  MUFU.RCP R10, R10 ;  /* 0x0000000a000a7308 */ /* 0x002e640000001000 */
[----:B-1----:R-:W-:-:S06]  /*0eb0*/  VIADD R6, R10, 0x1ffffffe ;  /* 0x1ffffffe0a067836 */ /* 0x002fcc0000000000 */
[----:B------:R-:W0:Y:S02]  /*0ec0*/  F2I.U64.TRUNC R6, R6 ;  /* 0x0000000600067311 */ /* 0x000e24000020d800 */
[----:B0-----:R-:W-:-:S04]  /*0ed0*/  IMAD.WIDE.U32 R8, R6, R2, RZ ;  /* 0x0000000206087225 */ /* 0x001fc800078e00ff */
[----:B------:R-:W-:Y:S01]  /*0ee0*/  IMAD R9, R6, R3, R9 ;  /* 0x0000000306097224 */ /* 0x000fe200078e0209 */
[----:B------:R-:W-:-:S03]  /*0ef0*/  IADD3 R11, P0, RZ, -R8, RZ ;  /* 0x80000008ff0b7210 */ /* 0x000fc60007f1e0ff */
[----:B------:R-:W-:Y:S02]  /*0f00*/  IMAD R9, R7, R2, R9 ;  /* 0x0000000207097224 */ /* 0x000fe400078e0209 */
[----:B------:R-:W-:-:S04]  /*0f10*/  IMAD.HI.U32 R8, R6, R11, RZ ;  /* 0x0000000b06087227 */ /* 0x000fc800078e00ff */
[----:B------:R-:W-:Y:S02]  /*0f20*/  IMAD.X R13, RZ, RZ, ~R9, P0 ;  /* 0x000000ffff0d7224 */ /* 0x000fe400000e0e09 */
[----:B------:R-:W-:Y:S02]  /*0f30*/  IMAD.MOV.U32 R9, RZ, RZ, R6 ;  /* 0x000000ffff097224 */ /* 0x000fe400078e0006 */
[-C--:B------:R-:W-:Y:S02]  /*0f40*/  IMAD R15, R7, R13.reuse, RZ ;  /* 0x0000000d070f7224 */ /* 0x080fe400078e02ff */
[----:B------:R-:W-:-:S04]  /*0f50*/  IMAD.WIDE.U32 R8, P0, R6, R13, R8 ;  /* 0x0000000d06087225 */ /* 0x000fc80007800008 */
[----:B------:R-:W-:-:S04]  /*0f60*/  IMAD.HI.U32 R13, R7, R13, RZ ;  /* 0x0000000d070d7227 */ /* 0x000fc800078e00ff */
[----:B------:R-:W-:-:S05]  /*0f70*/  IMAD.HI.U32 R8, P1, R7, R11, R8 ;  /* 0x0000000b07087227 */ /* 0x000fca0007820008 */
[----:B------:R-:W-:Y:S01]  /*0f80*/  IADD3 R9, P2, R15, R8, RZ ;  /* 0x000000080f097210 */ /* 0x000fe20007f5e0ff */
[----:B------:R-:W-:-:S04]  /*0f90*/  IMAD.X R8, R13, 0x1, R7, P0 ;  /* 0x000000010d087824 */ /* 0x000fc800000e0607 */
[----:B------:R-:W-:Y:S01]  /*0fa0*/  IMAD.WIDE.U32 R6, R9, R2, RZ ;  /* 0x0000000209067225 */ /* 0x000fe200078e00ff */
[----:B------:R-:W-:-:S03]  /*0fb0*/  IADD3.X R11, RZ, RZ, R8, P2, P1 ;  /* 0x000000ffff0b7210 */ /* 0x000fc600017e2408 */
[----:B------:R-:W-:Y:S01]  /*0fc0*/  IMAD R7, R9, R3, R7 ;  /* 0x0000000309077224 */ /* 0x000fe200078e0207 */
[----:B------:R-:W-:-:S03]  /*0fd0*/  IADD3 R13, P0, RZ, -R6, RZ ;  /* 0x80000006ff0d7210 */ /* 0x000fc60007f1e0ff */
[----:B------:R-:W-:Y:S02]  /*0fe0*/  IMAD R7, R11, R2, R7 ;  /* 0x000000020b077224 */ /* 0x000fe400078e0207 */
[----:B------:R-:W-:-:S03]  /*0ff0*/  IMAD.HI.U32 R8, R9, R13, RZ ;  /* 0x0000000d09087227 */ /* 0x000fc600078e00ff */
[----:B------:R-:W-:Y:S01]  /*1000*/  IADD3.X R6, RZ, ~R7, RZ, P0, !PT ;  /* 0x80000007ff067210 */ /* 0x000fe200007fe4ff */
[----:B------:R-:W-:-:S04]  /*1010*/  IMAD.MOV.U32 R7, RZ, RZ, RZ ;  /* 0x000000ffff077224 */ /* 0x000fc800078e00ff */
[----:B------:R-:W-:-:S04]  /*1020*/  IMAD.WIDE.U32 R8, P0, R9, R6, R8 ;  /* 0x0000000609087225 */ /* 0x000fc80007800008 */
[C---:B------:R-:W-:Y:S02]  /*1030*/  IMAD R10, R11.reuse, R6, RZ ;  /* 0x000000060b0a7224 */ /* 0x040fe400078e02ff */
[----:B------:R-:W-:-:S04]  /*1040*/  IMAD.HI.U32 R9, P1, R11, R13, R8 ;  /* 0x0000000d0b097227 */ /* 0x000fc80007820008 */
[----:B------:R-:W-:Y:S01]  /*1050*/  IMAD.HI.U32 R6, R11, R6, RZ ;  /* 0x000000060b067227 */ /* 0x000fe200078e00ff */
[----:B------:R-:W-:-:S03]  /*1060*/  IADD3 R9, P2, R10, R9, RZ ;  /* 0x000000090a097210 */ /* 0x000fc60007f5e0ff */
[----:B------:R-:W-:Y:S02]  /*1070*/  IMAD.X R11, R6, 0x1, R11, P0 ;  /* 0x00000001060b7824 */ /* 0x000fe400000e060b */
[----:B------:R-:W-:-:S03]  /*1080*/  IMAD.HI.U32 R6, R9, R0, RZ ;  /* 0x0000000009067227 */ /* 0x000fc600078e00ff */
[----:B------:R-:W-:Y:S01]  /*1090*/  IADD3.X R11, RZ, RZ, R11, P2, P1 ;  /* 0x000000ffff0b7210 */ /* 0x000fe200017e240b */
[----:B------:R-:W-:-:S04]  /*10a0*/  IMAD.WIDE.U32 R6, R9, R5, R6 ;  /* 0x0000000509067225 */ /* 0x000fc800078e0006 */
[C---:B------:R-:W-:Y:S02]  /*10b0*/  IMAD R9, R11.reuse, R5, RZ ;  /* 0x000000050b097224 */ /* 0x040fe400078e02ff */
[----:B------:R-:W-:-:S04]  /*10c0*/  IMAD.HI.U32 R6, P0, R11, R0, R6 ;  /* 0x000000000b067227 */ /* 0x000fc80007800006 */
[----:B------:R-:W-:Y:S01]  /*10d0*/  IMAD.HI.U32 R8, R11, R5, RZ ;  /* 0x000000050b087227 */ /* 0x000fe200078e00ff */
[----:B------:R-:W-:-:S03]  /*10e0*/  IADD3 R9, P1, R9, R6, RZ ;  /* 0x0000000609097210 */ /* 0x000fc60007f3e0ff */
[----:B------:R-:W-:Y:S02]  /*10f0*/  IMAD.X R8, RZ, RZ, R8, P0 ;  /* 0x000000ffff087224 */ /* 0x000fe400000e0608 */
[----:B------:R-:W-:-:S04]  /*1100*/  IMAD.WIDE.U32 R6, R9, R2, RZ ;  /* 0x0000000209067225 */ /* 0x000fc800078e00ff */
[----:B------:R-:W-:Y:S01]  /*1110*/  IMAD.X R11, RZ, RZ, R8, P1 ;  /* 0x000000ffff0b7224 */ /* 0x000fe200008e0608 */
[----:B------:R-:W-:Y:S01]  /*1120*/  IADD3 R13, P1, -R6, R0, RZ ;  /* 0x00000000060d7210 */ /* 0x000fe20007f3e1ff */
[----:B------:R-:W-:-:S03]  /*1130*/  IMAD R7, R9, R3, R7 ;  /* 0x0000000309077224 */ /* 0x000fc600078e0207 */
[-C--:B------:R-:W-:Y:S01]  /*1140*/  ISETP.GE.U32.AND P0, PT, R13, R2.reuse, PT ;  /* 0x000000020d00720c */ /* 0x080fe20003f06070 */
[----:B------:R-:W-:-:S04]  /*1150*/  IMAD R6, R11, R2, R7 ;  /* 0x000000020b067224 */ /* 0x000fc800078e0207 */
[----:B------:R-:W-:Y:S01]  /*1160*/  IMAD.X R12, R5, 0x1, ~R6, P1 ;  /* 0x00000001050c7824 */ /* 0x000fe200008e0e06 */
[----:B------:R-:W-:Y:S02]  /*1170*/  IADD3 R5, P2, R13, -R2, RZ ;  /* 0x800000020d057210 */ /* 0x000fe40007f5e0ff */
[----:B------:R-:W-:Y:S02]  /*1180*/  IADD3 R6, P1, R9, 0x1, RZ ;  /* 0x0000000109067810 */ /* 0x000fe40007f3e0ff */
[C---:B------:R-:W-:Y:S01]  /*1190*/  ISETP.GE.U32.AND.EX P0, PT, R12.reuse, R3, PT, P0 ;  /* 0x000000030c00720c */ /* 0x040fe20003f06100 */
[----:B------:R-:W-:Y:S02]  /*11a0*/  IMAD.X R10, R12, 0x1, ~R3, P2 ;  /* 0x000000010c0a7824 */ /* 0x000fe400010e0e03 */
[----:B------:R-:W-:Y:S01]  /*11b0*/  IMAD.X R8, RZ, RZ, R11, P1 ;  /* 0x000000ffff087224 */ /* 0x000fe200008e060b */
[----:B------:R-:W-:Y:S02]  /*11c0*/  SEL R5, R5, R13, P0 ;  /* 0x0000000d05057207 */ /* 0x000fe40000000000 */
[----:B------:R-:W-:-:S02]  /*11d0*/  SEL R9, R6, R9, P0 ;  /* 0x0000000906097207 */ /* 0x000fc40000000000 */
[----:B------:R-:W-:Y:S02]  /*11e0*/  SEL R10, R10, R12, P0 ;  /* 0x0000000c0a0a7207 */ /* 0x000fe40000000000 */
[----:B------:R-:W-:Y:S02]  /*11f0*/  SEL R8, R8, R11, P0 ;  /* 0x0000000b08087207 */ /* 0x000fe40000000000 */
[----:B------:R-:W-:Y:S01]  /*1200*/  ISETP.GE.U32.AND P0, PT, R5, R2, PT ;  /* 0x000000020500720c */ /* 0x000fe20003f06070 */
[----:B------:R-:W-:Y:S01]  /*1210*/  IMAD.MOV.U32 R5, RZ, RZ, 0x0 ;  /* 0x00000000ff057424 */ /* 0x000fe200078e00ff */
[----:B------:R-:W-:Y:S02]  /*1220*/  IADD3 R6, P2, R9, 0x1, RZ ;  /* 0x0000000109067810 */ /* 0x000fe40007f5e0ff */
[----:B------:R-:W-:Y:S02]  /*1230*/  ISETP.NE.U32.AND P1, PT, R2, RZ, PT ;  /* 0x000000ff0200720c */ /* 0x000fe40003f25070 */
[----:B------:R-:W-:-:S02]  /*1240*/  ISETP.GE.U32.AND.EX P0, PT, R10, R3, PT, P0 ;  /* 0x000000030a00720c */ /* 0x000fc40003f06100 */
[-C--:B------:R-:W-:Y:S02]  /*1250*/  IADD3.X R7, RZ, R8.reuse, RZ, P2, !PT ;  /* 0x00000008ff077210 */ /* 0x080fe400017fe4ff */
[----:B------:R-:W-:Y:S02]  /*1260*/  ISETP.NE.AND.EX P1, PT, R3, RZ, PT, P1 ;  /* 0x000000ff0300720c */ /* 0x000fe40003f25310 */
[----:B------:R-:W-:Y:S02]  /*1270*/  SEL R6, R6, R9, P0 ;  /* 0x0000000906067207 */ /* 0x000fe40000000000 */
[----:B------:R-:W-:Y:S02]  /*1280*/  SEL R7, R7, R8, P0 ;  /* 0x0000000807077207 */ /* 0x000fe40000000000 */
[----:B------:R-:W-:Y:S02]  /*1290*/  SEL R6, R6, 0xffffffff, P1 ;  /* 0xffffffff06067807 */ /* 0x000fe40000800000 */
[----:B------:R-:W-:Y:S01]  /*12a0*/  SEL R7, R7, 0xffffffff, P1 ;  /* 0xffffffff07077807 */ /* 0x000fe20000800000 */
[----:B------:R-:W-:Y:S06]  /*12b0*/  RET.REL.NODEC R4 `(_ZN2at6native53_GLOBAL__N__7c5e0505_20_UpSampleNearest1d_cu_19867e3837upsample_nearest1d_backward_out_frameIhlXadL_ZNS0_46nearest_neighbor_exact_bw_compute_source_indexEfiiEEEEvPKT_mmmmPS3_f) ;  /* 0xffffffec04507950 */ /* 0x000fec0003c3ffff */
        .weak           $__internal_1_$__cuda_sm20_rem_u64
        .type           $__internal_1_$__cuda_sm20_rem_u64,@function
        .size           $__internal_1_$__cuda_sm20_rem_u64,(.L_x_304 - $__internal_1_$__cuda_sm20_rem_u64)
$__internal_1_$__cuda_sm20_rem_u64:
[----:B------:R-:W-:Y:S01]  /*12c0*/  ULDC.64 UR4, c[0x0][0x220] ;  /* 0x0000880000047ab9 */ /* 0x000fe20000000a00 */
[----:B------:R-:W0:Y:S01]  /*12d0*/  LDC.64 R2, c[0x0][0x220] ;  /* 0x00008800ff027b82 */ /* 0x000e220000000a00 */
[----:B------:R-:W1:Y:S08]  /*12e0*/  I2F.U64.RP R7, UR4 ;  /* 0x0000000400077d12 */ /* 0x000e700008309000 */
[----:B-1----:R-:W1:Y:S02]  /*12f0*/  MUFU.RCP R7, R7 ;  /* 0x0000000700077308 */ /* 0x002e640000001000 */
[----:B-1----:R-:W-:-:S06]  /*1300*/  VIADD R10, R7, 0x1ffffffe ;  /* 0x1ffffffe070a7836 */ /* 0x002fcc0000000000 */
[----:B------:R-:W0:Y:S02]  /*1310*/  F2I.U64.TRUNC R10, R10 ;  /* 0x0000000a000a7311 */ /* 0x000e24000020d800 */
[----:B0-----:R-:W-:-:S04]  /*1320*/  IMAD.WIDE.U32 R12, R10, R2, RZ ;  /* 0x000000020a0c7225 */ /* 0x001fc800078e00ff */
[C---:B------:R-:W-:Y:S01]  /*1330*/  IMAD R9, R10.reuse, R3, R13 ;  /* 0x000000030a097224 */ /* 0x040fe200078e020d */
[----:B------:R-:W-:Y:S01]  /*1340*/  IADD3 R15, P0, RZ, -R12, RZ ;  /* 0x8000000cff0f7210 */ /* 0x000fe20007f1e0ff */
[----:B------:R-:W-:Y:S02]  /*1350*/  IMAD.MOV.U32 R13, RZ, RZ, R10 ;  /* 0x000000ffff0d7224 */ /* 0x000fe400078e000a */
[----:B------:R-:W-:Y:S02]  /*1360*/  IMAD R9, R11, R2, R9 ;  /* 0x000000020b097224 */ /* 0x000fe400078e0209 */
[----:B------:R-:W-:-:S04]  /*1370*/  IMAD.HI.U32 R12, R10, R15, RZ ;  /* 0x0000000f0a0c7227 */ /* 0x000fc800078e00ff */
[----:B------:R-:W-:-:S04]  /*1380*/  IMAD.X R9, RZ, RZ, ~R9, P0 ;  /* 0x000000ffff097224 */ /* 0x000fc800000e0e09 */
[----:B------:R-:W-:-:S04]  /*1390*/  IMAD.WIDE.U32 R12, P0, R10, R9, R12 ;  /* 0x000000090a0c7225 */ /* 0x000fc8000780000c */
[C---:B------:R-:W-:Y:S02]  /*13a0*/  IMAD R17, R11.reuse, R9, RZ ;  /* 0x000000090b117224 */ /* 0x040fe400078e02ff */
[----:B------:R-:W-:-:S04]  /*13b0*/  IMAD.HI.U32 R12, P1, R11, R15, R12 ;  /* 0x0000000f0b0c7227 */ /* 0x000fc8000782000c */
[----:B------:R-:W-:Y:S01]  /*13c0*/  IMAD.HI.U32 R7, R11, R9, RZ ;  /* 0x000000090b077227 */ /* 0x000fe200078e00ff */
[----:B------:R-:W-:-:S03]  /*13d0*/  IADD3 R13, P2, R17, R12, RZ ;  /* 0x0000000c110d7210 */ /* 0x000fc60007f5e0ff */
[----:B------:R-:W-:Y:S02]  /*13e0*/  IMAD.X R7, R7, 0x1, R11, P0 ;  /* 0x0000000107077824 */ /* 0x000fe400000e060b */
[----:B------:R-:W-:-:S03]  /*13f0*/  IMAD.WIDE.U32 R10, R13, R2, RZ ;  /* 0x000000020d0a7225 */ /* 0x000fc600078e00ff */
[----:B------:R-:W-:Y:S01]  /*1400*/  IADD3.X R7, RZ, RZ, R7, P2, P1 ;  /* 0x000000ffff077210 */ /* 0x000fe200017e2407 */
[----:B------:R-:W-:Y:S01]  /*1410*/  IMAD R9, R13, R3, R11 ;  /* 0x000000030d097224 */ /* 0x000fe200078e020b */
[----:B------:R-:W-:-:S03]  /*1420*/  IADD3 R11, P0, RZ, -R10, RZ ;  /* 0x8000000aff0b7210 */ /* 0x000fc60007f1e0ff */
[----:B------:R-:W-:Y:S02]  /*1430*/  IMAD R9, R7, R2, R9 ;  /* 0x0000000207097224 */ /* 0x000fe400078e0209 */
[----:B------:R-:W-:-:S04]  /*1440*/  IMAD.HI.U32 R12, R13, R11, RZ ;  /* 0x0000000b0d0c7227 */ /* 0x000fc800078e00ff */
[----:B------:R-:W-:-:S04]  /*1450*/  IMAD.X R10, RZ, RZ, ~R9, P0 ;  /* 0x000000ffff0a7224 */ /* 0x000fc800000e0e09 */
[----:B------:R-:W-:-:S04]  /*1460*/  IMAD.WIDE.U32 R12, P0, R13, R10, R12 ;  /* 0x0000000a0d0c7225 */ /* 0x000fc8000780000c */
[C---:B------:R-:W-:Y:S02]  /*1470*/  IMAD R14, R7.reuse, R10, RZ ;  /* 0x0000000a070e7224 */ /* 0x040fe400078e02ff */
[----:B------:R-:W-:Y:S01]  /*1480*/  IMAD.HI.U32 R9, P1, R7, R11, R12 ;  /* 0x0000000b07097227 */ /* 0x000fe2000782000c */
[----:B------:R-:W-:-:S03]  /*1490*/  HFMA2.MMA R11, -RZ, RZ, 0, 0 ;  /* 0x00000000ff0b7435 */ /* 0x000fc600000001ff */
        /* <DEDUP_REMOVED lines=12> */
[----:B------:R-:W-:Y:S02]  /*1560*/  IMAD.X R7, RZ, RZ, R7, P1 ;  /* 0x000000ffff077224 */ /* 0x000fe400008e0607 */
[----:B------:R-:W-:Y:S01]  /*1570*/  IMAD R9, R9, R3, R11 ;  /* 0x0000000309097224 */ /* 0x000fe200078e020b */
[----:B------:R-:W-:-:S03]  /*1580*/  IADD3 R11, P1, -R10, R6, RZ ;  /* 0x000000060a0b7210 */ /* 0x000fc60007f3e1ff */
[-C--:B------:R-:W-:Y:S01]  /*1590*/  IMAD R6, R7, R2.reuse, R9 ;  /* 0x0000000207067224 */ /* 0x080fe200078e0209 */
[-C--:B------:R-:W-:Y:S01]  /*15a0*/  ISETP.GE.U32.AND P0, PT, R11, R2.reuse, PT ;  /* 0x000000020b00720c */ /* 0x080fe20003f06070 */
[----:B------:R-:W-:Y:S02]  /*15b0*/  IMAD.MOV.U32 R9, RZ, RZ, 0x0 ;  /* 0x00000000ff097424 */ /* 0x000fe400078e00ff */
[----:B------:R-:W-:Y:S01]  /*15c0*/  IMAD.X R10, R5, 0x1, ~R6, P1 ;  /* 0x00000001050a7824 */ /* 0x000fe200008e0e06 */
[----:B------:R-:W-:-:S04]  /*15d0*/  IADD3 R5, P1, R11, -R2, RZ ;  /* 0x800000020b057210 */ /* 0x000fc80007f3e0ff */
[C---:B------:R-:W-:Y:S01]  /*15e0*/  ISETP.GE.U32.AND.EX P0, PT, R10.reuse, R3, PT, P0 ;  /* 0x000000030a00720c */ /* 0x040fe20003f06100 */
[----:B------:R-:W-:Y:S01]  /*15f0*/  IMAD.X R6, R10, 0x1, ~R3, P1 ;  /* 0x000000010a067824 */ /* 0x000fe200008e0e03 */
[----:B------:R-:W-:Y:S02]  /*1600*/  ISETP.NE.U32.AND P1, PT, R2, RZ, PT ;  /* 0x000000ff0200720c */ /* 0x000fe40003f25070 */
[----:B------:R-:W-:Y:S02]  /*1610*/  SEL R5, R5, R11, P0 ;  /* 0x0000000b05057207 */ /* 0x000fe40000000000 */
[----:B------:R-:W-:Y:S02]  /*1620*/  SEL R6, R6, R10, P0 ;  /* 0x0000000a06067207 */ /* 0x000fe40000000000 */
[C---:B------:R-:W-:Y:S01]  /*1630*/  ISETP.GE.U32.AND P0, PT, R5.reuse, R2, PT ;  /* 0x000000020500720c */ /* 0x040fe20003f06070 */
[----:B------:R-:W-:Y:S01]  /*1640*/  IMAD.IADD R2, R5, 0x1, -R2 ;  /* 0x0000000105027824 */ /* 0x000fe200078e0a02 */
[----:B------:R-:W-:-:S02]  /*1650*/  ISETP.NE.AND.EX P1, PT, R3, RZ, PT, P1 ;  /* 0x000000ff0300720c */ /* 0x000fc40003f25310 */
[----:B------:R-:W-:-:S04]  /*1660*/  ISETP.GE.U32.AND.EX P0, PT, R6, R3, PT, P0 ;  /* 0x000000030600720c */ /* 0x000fc80003f06100 */
[----:B------:R-:W-:-:S04]  /*1670*/  SEL R2, R2, R5, P0 ;  /* 0x0000000502027207 */ /* 0x000fc80000000000 */
[----:B------:R-:W-:Y:S01]  /*1680*/  SEL R2, R2, 0xffffffff, P1 ;  /* 0xffffffff02027807 */ /* 0x000fe20000800000 */
[----:B------:R-:W-:Y:S06]  /*1690*/  RET.REL.NODEC R8 `(_ZN2at6native53_GLOBAL__N__7c5e0505_20_UpSampleNearest1d_cu_19867e3837upsample_nearest1d_backward_out_frameIhlXadL_ZNS0_46nearest_neighbor_exact_bw_compute_source_indexEfiiEEEEvPKT_mmmmPS3_f) ;  /* 0xffffffe808587950 */ /* 0x000fec0003c3ffff */
.L_x_18:
[----:B------:R-:W-:-:S00]  /*16a0*/  BRA `(.L_x_18) ;  /* 0xfffffffc00fc7947 */ /* 0x000fc0000383ffff */
[----:B------:R-:W-:-:S00]  /*16b0*/  NOP ;  /* 0x0000000000007918 */ /* 0x000fc00000000000 */
        /* <DEDUP_REMOVED lines=12> */
.L_x_304:


//--------------------- .text._ZN2at6native53_GLOBAL__N__7c5e0505_20_UpSampleNearest1d_cu_19867e3837upsample_nearest1d_backward_out_frameIN3c108BFloat16EfXadL_ZNS0_46nearest_neighbor_exact_bw_compute_source_indexEfiiEEEEvPKT_mmmmPS5_f --------------------------
	.section	.text._ZN2at6native53_GLOBAL__N__7c5e0505_20_UpSampleNearest1d_cu_19867e3837upsample_nearest1d_backward_out_frameIN3c108BFloat16EfXadL_ZNS0_46nearest_neighbor_exact_bw_compute_source_indexEfiiEEEEvPKT_mmmmPS5_f,"ax",@progbits
	.align	128
.text._ZN2at6native53_GLOBAL__N__7c5e0505_20_UpSampleNearest1d_cu_19867e3837upsample_nearest1d_backward_out_frameIN3c108BFloat16EfXadL_ZNS0_46nearest_neighbor_exact_bw_compute_source_indexEfiiEEEEvPKT_mmmmPS5_f:
        .type           _ZN2at6native53_GLOBAL__N__7c5e0505_20_UpSampleNearest1d_cu_19867e3837upsample_nearest1d_backward_out_frameIN3c108BFloat16EfXadL_ZNS0_46nearest_neighbor_exact_bw_compute_source_indexEfiiEEEEvPKT_mmmmPS5_f,@function
        .size           _ZN2at6native53_GLOBAL__N__7c5e0505_20_UpSampleNearest1d_cu_19867e3837upsample_nearest1d_backward_out_frameIN3c108BFloat16EfXadL_ZNS0_46nearest_neighbor_exact_bw_compute_source_indexEfiiEEEEvPKT_mmmmPS5_f,(.L_x_307 - _ZN2at6native53_GLOBAL__N__7c5e0505_20_UpSampleNearest1d_cu_19867e3837upsample_nearest1d_backward_out_frameIN3c108BFloat16EfXadL_ZNS0_46nearest_neighbor_exact_bw_compute_source_indexEfiiEEEEvPKT_mmmmPS5_f)
        .other          _ZN2at6native53_GLOBAL__N__7c5e0505_20_UpSampleNearest1d_cu_19867e3837upsample_nearest1d_backward_out_frameIN3c108BFloat16EfXadL_ZNS0_46nearest_neighbor_exact_bw_compute_source_indexEfiiEEEEvPKT_mmmmPS5_f,@"STO_CUDA_ENTRY STV_DEFAULT"
_ZN2at6native53_GLOBAL__N__7c5e0505_20_UpSampleNearest1d_cu_19867e3837upsample_nearest1d_backward_out_frameIN3c108BFloat16EfXadL_ZNS0_46nearest_neighbor_exact_bw_compute_source_indexEfiiEEEEvPKT_mmmmPS5_f:
[----:B------:R-:W-:Y:S01]  /*0000*/  LDC R1, c[0x0][0x28] ;  /* 0x00000a00ff017b82 */ /* 0x000fe20000000800 */
[----:B------:R-:W0:Y:S01]  /*0010*/  S2R R0, SR_CTAID.X ;  /* 0x0000000000007919 */ /* 0x000e220000002500 */
[----:B------:R-:W-:Y:S01]  /*0020*/  ULDC.64 UR10, c[0x0][0x230] ;  /* 0x00008c00000a7ab9 */ /* 0x000fe20000000a00 */
[----:B------:R-:W-:Y:S01]  /*0030*/  ULDC.64 UR8, c[0x0][0x220] ;  /* 0x0000880000087ab9 */ /* 0x000fe20000000a00 */
[----:B------:R-:W-:Y:S01]  /*0040*/  ULDC UR5, c[0x0][0x0] ;  /* 0x0000000000057ab9 */ /* 0x000fe20000000800 */
[----:B------:R-:W0:Y:S01]  /*0050*/  S2R R3, SR_TID.X ;  /* 0x0000000000037919 */ /* 0x000e220000002100 */
[----:B------:R-:W-:Y:S02]  /*0060*/  UIMAD UR4, UR11, UR8, URZ ;  /* 0x000000080b0472a4 */ /* 0x000fe4000f8e023f */
[----:B------:R-:W-:Y:S02]  /*0070*/  UIMAD.WIDE.U32 UR6, UR10, UR8, URZ ;  /* 0x000000080a0672a5 */ /* 0x000fe4000f8e003f */
[----:B------:R-:W-:-:S04]  /*0080*/  UIMAD UR4, UR10, UR9, UR4 ;  /* 0x000000090a0472a4 */ /* 0x000fc8000f8e0204 */
[----:B------:R-:W-:-:S06]  /*0090*/  UIADD3 UR4, UR7, UR4, URZ ;  /* 0x0000000407047290 */ /* 0x000fcc000fffe03f */
[----:B------:R-:W-:Y:S01]  /*00a0*/  MOV R2, UR4 ;  /* 0x0000000400027c02 */ /* 0x000fe20008000f00 */
        /* <DEDUP_REMOVED lines=10> */
[----:B------:R-:W-:Y:S05]  /*0150*/  CALL.REL.NOINC `($__internal_2_$__cuda_sm20_div_u64) ;  /* 0x0000000c00bc7944 */ /* 0x000fea0003c00000 */
[----:B------:R-:W-:Y:S01]  /*0160*/  IMAD.MOV R5, RZ, RZ, -R6 ;  /* 0x000000ffff057224 */ /* 0x000fe200078e0a06 */
[----:B------:R-:W-:-:S03]  /*0170*/  ULDC UR4, c[0x0][0x230] ;  /* 0x00008c0000047ab9 */ /* 0x000fc60000000800 */
[----:B------:R-:W-:Y:S01]  /*0180*/  IMAD R5, R5, UR4, R0 ;  /* 0x0000000405057c24 */ /* 0x000fe2000f8e0200 */
[----:B------:R-:W-:Y:S06]  /*0190*/  BRA `(.L_x_21) ;  /* 0x0000000000547947 */ /* 0x000fec0003800000 */
.L_x_20:
[----:B------:R-:W0:Y:S01]  /*01a0*/  I2F.U32.RP R4, UR10 ;  /* 0x0000000a00047d06 */ /* 0x000e220008209000 */
[----:B------:R-:W-:Y:S02]  /*01b0*/  ISETP.NE.U32.AND P2, PT, RZ, UR10, PT ;  /* 0x0000000aff007c0c */ /* 0x000fe4000bf45070 */
[----:B------:R-:W-:-:S05]  /*01c0*/  MOV R7, RZ ;  /* 0x000000ff00077202 */ /* 0x000fca0000000f00 */
[----:B0-----:R-:W0:Y:S02]  /*01d0*/  MUFU.RCP R4, R4 ;  /* 0x0000000400047308 */ /* 0x001e240000001000 */
[----:B0-----:R-:W-:-:S06]  /*01e0*/  IADD3 R2, R4, 0xffffffe, RZ ;  /* 0x0ffffffe04027810 */ /* 0x001fcc0007ffe0ff */
[----:B------:R0:W1:Y:S02]  /*01f0*/  F2I.FTZ.U32.TRUNC.NTZ R3, R2 ;  /* 0x0000000200037305 */ /* 0x000064000021f000 */
[----:B0-----:R-:W-:Y:S01]  /*0200*/  HFMA2.MMA R2, -RZ, RZ, 0, 0 ;  /* 0x00000000ff027435 */ /* 0x001fe200000001ff */
[----:B-1----:R-:W-:-:S04]  /*0210*/  IMAD.MOV R5, RZ, RZ, -R3 ;  /* 0x000000ffff057224 */ /* 0x002fc800078e0a03 */
[----:B------:R-:W-:-:S05]  /*0220*/  IMAD R5, R5, UR10, RZ ;  /* 0x0000000a05057c24 */ /* 0x000fca000f8e02ff */
[----:B------:R-:W-:-:S06]  /*0230*/  IMAD.HI.U32 R3, R3, R5, R2 ;  /* 0x0000000503037227 */ /* 0x000fcc00078e0002 */
[----:B------:R-:W-:-:S04]  /*0240*/  IMAD.HI.U32 R6, R3, R0, RZ ;  /* 0x0000000003067227 */ /* 0x000fc800078e00ff */
[----:B------:R-:W-:-:S04]  /*0250*/  IMAD.MOV R3, RZ, RZ, -R6 ;  /* 0x000000ffff037224 */ /* 0x000fc800078e0a06 */
[----:B------:R-:W-:-:S05]  /*0260*/  IMAD R3, R3, UR10, R0 ;  /* 0x0000000a03037c24 */ /* 0x000fca000f8e0200 */
[----:B------:R-:W-:-:S13]  /*0270*/  ISETP.GE.U32.AND P0, PT, R3, UR10, PT ;  /* 0x0000000a03007c0c */ /* 0x000fda000bf06070 */
[----:B------:R-:W-:Y:S01]  /*0280*/  @P0 IADD3 R3, R3, -UR10, RZ ;  /* 0x8000000a03030c10 */ /* 0x000fe2000fffe0ff */
[----:B------:R-:W-:-:S03]  /*0290*/  @P0 VIADD R6, R6, 0x1 ;  /* 0x0000000106060836 */ /* 0x000fc60000000000 */
[----:B------:R-:W-:-:S13]  /*02a0*/  ISETP.GE.U32.AND P1, PT, R3, UR10, PT ;  /* 0x0000000a03007c0c */ /* 0x000fda000bf26070 */
[----:B------:R-:W-:Y:S02]  /*02b0*/  @P1 IADD3 R6, R6, 0x1, RZ ;  /* 0x0000000106061810 */ /* 0x000fe40007ffe0ff */
[----:B------:R-:W-:-:S05]  /*02c0*/  @!P2 LOP3.LUT R6, RZ, UR10, RZ, 0x33, !PT ;  /* 0x0000000aff06ac12 */ /* 0x000fca000f8e33ff */
[----:B------:R-:W-:-:S04]  /*02d0*/  IMAD.MOV R5, RZ, RZ, -R6 ;  /* 0x000000ffff057224 */ /* 0x000fc800078e0a06 */
[----:B------:R-:W-:-:S07]  /*02e0*/  IMAD R5, R5, UR10, R0 ;  /* 0x0000000a05057c24 */ /* 0x000fce000f8e0200 */
.L_x_21:
[----:B------:R-:W-:Y:S05]  /*02f0*/  BSYNC B0 ;  /* 0x0000000000007941 */ /* 0x000fea0003800000 */
.L_x_19:
[----:B------:R-:W-:Y:S01]  /*0300*/  ULDC UR4, c[0x0][0x224] ;  /* 0x0000890000047ab9 */ /* 0x000fe20000000800 */
[----:B------:R-:W-:Y:S01]  /*0310*/  BSSY B0, `(.L_x_22) ;  /* 0x000001a000007945 */ /* 0x000fe20003800000 */
[----:B------:R-:W-:-:S04]  /*0320*/  LOP3.LUT R2, R7, UR4, RZ, 0xfc, !PT ;  /* 0x0000000407027c12 */ /* 0x000fc8000f8efcff */
[----:B------:R-:W-:-:S13]  /*0330*/  ISETP.NE.U32.AND P0, PT, R2, RZ, PT ;  /* 0x000000ff0200720c */ /* 0x000fda0003f05070 */
[----:B------:R-:W-:Y:S05]  /*0340*/  @!P0 BRA `(.L_x_23) ;  /* 0x0000000000108947 */ /* 0x000fea0003800000 */
[----:B------:R-:W-:Y:S01]  /*0350*/  IMAD.MOV.U32 R4, RZ, RZ, R6 ;  /* 0x000000ffff047224 */ /* 0x000fe200078e0006 */
[----:B------:R-:W-:-:S07]  /*0360*/  MOV R6, 0x380 ;  /* 0x0000038000067802 */ /* 0x000fce0000000f00 */
[----:B------:R-:W-:Y:S05]  /*0370*/  CALL.REL.NOINC `($__internal_3_$__cuda_sm20_rem_u64) ;  /* 0x0000001000487944 */ /* 0x000fea0003c00000 */
[----:B------:R-:W-:Y:S05]  /*0380*/  BRA `(.L_x_24) ;  /* 0x0000000000487947 */ /* 0x000fea0003800000 */
.L_x_23:
[----:B------:R-:W-:Y:S02]  /*0390*/  ULDC UR4, c[0x0][0x220] ;  /* 0x0000880000047ab9 */ /* 0x000fe40000000800 */
[----:B------:R-:W0:Y:S01]  /*03a0*/  I2F.U32.RP R4, UR4 ;  /* 0x0000000400047d06 */ /* 0x000e220008209000 */
[----:B------:R-:W-:-:S07]  /*03b0*/  ISETP.NE.U32.AND P1, PT, RZ, UR4, PT ;  /* 0x00000004ff007c0c */ /* 0x000fce000bf25070 */
        /* <DEDUP_REMOVED lines=11> */
[----:B------:R-:W-:-:S04]  /*0470*/  @P0 IADD3 R4, R4, -UR4, RZ ;  /* 0x8000000404040c10 */ /* 0x000fc8000fffe0ff */
[----:B------:R-:W-:-:S13]  /*0480*/  ISETP.GE.U32.AND P0, PT, R4, UR4, PT ;  /* 0x0000000404007c0c */ /* 0x000fda000bf06070 */
[----:B------:R-:W-:Y:S01]  /*0490*/  @P0 VIADD R4, R4, -UR4 ;  /* 0x8000000404040c36 */ /* 0x000fe20008000000 */
[----:B------:R-:W-:-:S07]  /*04a0*/  @!P1 LOP3.LUT R4, RZ, UR4, RZ, 0x33, !PT ;  /* 0x00000004ff049c12 */ /* 0x000fce000f8e33ff */
.L_x_24:
[----:B------:R-:W-:Y:S05]  /*04b0*/  BSYNC B0 ;  /* 0x0000000000007941 */ /* 0x000fea0003800000 */
.L_x_22:
[----:B------:R-:W0:Y:S01]  /*04c0*/  LDC R3, c[0x0][0x240] ;  /* 0x00009000ff037b82 */ /* 0x000e220000000800 */
[----:B------:R-:W-:Y:S01]  /*04d0*/  I2FP.F32.S32 R2, R5 ;  /* 0x0000000500027245 */ /* 0x000fe20000201400 */
[----:B------:R-:W-:Y:S01]  /*04e0*/  ULDC.64 UR4, c[0x0][0x218] ;  /* 0x0000860000047ab9 */ /* 0x000fe20000000a00 */
[----:B------:R-:W-:Y:S02]  /*04f0*/  IADD3 R5, R5, 0x1, RZ ;  /* 0x0000000105057810 */ /* 0x000fe40007ffe0ff */
        /* <DEDUP_REMOVED lines=13> */
[C---:B------:R-:W-:Y:S01]  /*05d0*/  IADD3 R7, R5.reuse, 0x1, RZ ;  /* 0x0000000105077810 */ /* 0x040fe20007ffe0ff */
[C---:B------:R-:W-:Y:S01]  /*05e0*/  VIADD R8, R5.reuse, 0x2 ;  /* 0x0000000205087836 */ /* 0x040fe20000000000 */
[----:B------:R-:W-:Y:S01]  /*05f0*/  IADD3 R2, -R2, -0x2, -R5 ;  /* 0xfffffffe02027810 */ /* 0x000fe20007ffe905 */
[----:B------:R-:W-:Y:S01]  /*0600*/  UMOV UR4, URZ ;  /* 0x0000003f00047c82 */ /* 0x000fe20008000000 */
[----:B------:R-:W-:Y:S01]  /*0610*/  IADD3 R25, R5, 0x3, RZ ;  /* 0x0000000305197810 */ /* 0x000fe20007ffe0ff */
[----:B------:R-:W-:Y:S01]  /*0620*/  ULDC.64 UR8, c[0x0][0x208] ;  /* 0x0000820000087ab9 */ /* 0x000fe20000000a00 */
[----:B------:R-:W-:Y:S02]  /*0630*/  ISETP.GE.U32.AND P1, PT, R2, 0x3, PT ;  /* 0x000000030200780c */ /* 0x000fe40003f26070 */
[----:B------:R-:W-:-:S11]  /*0640*/  LOP3.LUT R9, R9, 0x3, RZ, 0xc0, !PT ;  /* 0x0000000309097812 */ /* 0x000fd600078ec0ff */
.L_x_34:
[----:B------:R-:W0:Y:S01]  /*0650*/  LDC R3, c[0x0][0x220] ;  /* 0x00008800ff037b82 */ /* 0x000e220000000800 */
[----:B------:R-:W-:Y:S01]  /*0660*/  ISETP.GT.AND P0, PT, R6, R5, PT ;  /* 0x000000050600720c */ /* 0x000fe20003f04270 */
[----:B------:R-:W-:Y:S01]  /*0670*/  ULDC UR5, c[0x0][0x228] ;  /* 0x00008a0000057ab9 */ /* 0x000fe20000000800 */
[----:B------:R-:W-:Y:S01]  /*0680*/  BSSY B0, `(.L_x_25) ;  /* 0x0000091000007945 */ /* 0x000fe20003800000 */
[----:B------:R-:W-:Y:S02]  /*0690*/  IMAD.MOV.U32 R10, RZ, RZ, RZ ;  /* 0x000000ffff0a7224 */ /* 0x000fe400078e00ff */
[----:B0-----:R-:W-:-:S04]  /*06a0*/  IMAD R2, R3, UR4, R4 ;  /* 0x0000000403027c24 */ /* 0x001fc8000f8e0204 */
[----:B------:R-:W-:-:S04]  /*06b0*/  IMAD R19, R2, UR5, R5 ;  /* 0x0000000502137c24 */ /* 0x000fc8000f8e0205 */
[----:B------:R-:W-:Y:S05]  /*06c0*/  @!P0 BRA `(.L_x_26) ;  /* 0x0000000800308947 */ /* 0x000fea0003800000 */
[----:B------:R-:W-:Y:S01]  /*06d0*/  ISETP.NE.AND P0, PT, R9, RZ, PT ;  /* 0x000000ff0900720c */ /* 0x000fe20003f05270 */
[----:B------:R-:W-:Y:S01]  /*06e0*/  BSSY B1, `(.L_x_27) ;  /* 0x0000019000017945 */ /* 0x000fe20003800000 */
[----:B------:R-:W-:Y:S01]  /*06f0*/  HFMA2.MMA R10, -RZ, RZ, 0, 0 ;  /* 0x00000000ff0a7435 */ /* 0x000fe200000001ff */
[----:B------:R-:W-:Y:S01]  /*0700*/  IMAD.MOV.U32 R11, RZ, RZ, R5 ;  /* 0x000000ffff0b7224 */ /* 0x000fe200078e0005 */
[----:B------:R-:W-:-:S09]  /*0710*/  MOV R13, R19 ;  /* 0x00000013000d7202 */ /* 0x000fd20000000f00 */
[----:B------:R-:W-:Y:S05]  /*0720*/  @!P0 BRA `(.L_x_28) ;  /* 0x0000000000508947 */ /* 0x000fea0003800000 */
[----:B------:R-:W0:Y:S02]  /*0730*/  LDC.64 R2, c[0x0][0x210] ;  /* 0x00008400ff027b82 */ /* 0x000e240000000a00 */
[----:B0-----:R-:W-:-:S05]  /*0740*/  IMAD.WIDE R2, R19, 0x2, R2 ;  /* 0x0000000213027825 */ /* 0x001fca00078e0202 */
[----:B------:R-:W2:Y:S01]  /*0750*/  LDG.E.U16 R10, desc[UR8][R2.64] ;  /* 0x00000008020a7981 */ /* 0x000ea2000c1e1500 */
[----:B------:R-:W-:Y:S01]  /*0760*/  ISETP.NE.AND P0, PT, R9, 0x1, PT ;  /* 0x000000010900780c */ /* 0x000fe20003f05270 */
[----:B------:R-:W-:Y:S01]  /*0770*/  IMAD.MOV.U32 R11, RZ, RZ, R7 ;  /* 0x000000ffff0b7224 */ /* 0x000fe200078e0007 */
[----:B------:R-:W-:Y:S01]  /*0780*/  IADD3 R13, R19, 0x1, RZ ;  /* 0x00000001130d7810 */ /* 0x000fe20007ffe0ff */
[----:B--2---:R-:W-:-:S04]  /*0790*/  IMAD.U32 R10, R10, 0x10000, RZ ;  /* 0x000100000a0a7824 */ /* 0x004fc800078e00ff */
[----:B------:R-:W-:-:S06]  /*07a0*/  FADD.FTZ R10, RZ, R10 ;  /* 0x0000000aff0a7221 */ /* 0x000fcc0000010000 */
[----:B------:R-:W-:Y:S05]  /*07b0*/  @!P0 BRA `(.L_x_28) ;  /* 0x00000000002c8947 */ /* 0x000fea0003800000 */
[----:B------:R-:W-:Y:S01]  /*07c0*/  ISETP.NE.AND P0, PT, R9, 0x2, PT ;  /* 0x000000020900780c */ /* 0x000fe20003f05270 */
[----:B------:R-:W2:-:S12]  /*07d0*/  LDG.E.U16 R11, desc[UR8][R2.64+0x2] ;  /* 0x00000208020b7981 */ /* 0x000e98000c1e1500 */
[----:B------:R-:W3:Y:S01]  /*07e0*/  @P0 LDG.E.U16 R12, desc[UR8][R2.64+0x4] ;  /* 0x00000408020c0981 */ /* 0x000ee2000c1e1500 */
[C---:B------:R-:W-:Y:S01]  /*07f0*/  VIADD R13, R19.reuse, 0x2 ;  /* 0x00000002130d7836 */ /* 0x040fe20000000000 */
[----:B------:R-:W-:Y:S02]  /*0800*/  @P0 IADD3 R13, R19, 0x3, RZ ;  /* 0x00000003130d0810 */ /* 0x000fe40007ffe0ff */
[----:B--2---:R-:W-:Y:S02]  /*0810*/  SHF.L.U32 R15, R11, 0x10, RZ ;  /* 0x000000100b0f7819 */ /* 0x004fe400000006ff */
[----:B------:R-:W-:Y:S01]  /*0820*/  MOV R11, R8 ;  /* 0x00000008000b7202 */ /* 0x000fe20000000f00 */
[----:B------:R-:W-:Y:S02]  /*0830*/  @P0 IMAD.MOV.U32 R11, RZ, RZ, R25 ;  /* 0x000000ffff0b0224 */ /* 0x000fe400078e0019 */
[----:B------:R-:W-:Y:S01]  /*0840*/  FADD.FTZ R10, R10, R15 ;  /* 0x0000000f0a0a7221 */ /* 0x000fe20000010000 */
[----:B---3--:R-:W-:-:S04]  /*0850*/  @P0 IMAD.U32 R17, R12, 0x10000, RZ ;  /* 0x000100000c110824 */ /* 0x008fc800078e00ff */
[----:B------:R-:W-:-:S07]  /*0860*/  @P0 FADD.FTZ R10, R10, R17 ;  /* 0x000000110a0a0221 */ /* 0x000fce0000010000 */
.L_x_28:
[----:B------:R-:W-:Y:S05]  /*0870*/  BSYNC B1 ;  /* 0x0000000000017941 */ /* 0x000fea0003800000 */
.L_x_27:
[----:B------:R-:W-:Y:S05]  /*0880*/  @!P1 BRA `(.L_x_26) ;  /* 0x0000000400c09947 */ /* 0x000fea0003800000 */
[----:B------:R-:W0:Y:S01]  /*0890*/  LDC.64 R2, c[0x0][0x210] ;  /* 0x00008400ff027b82 */ /* 0x000e220000000a00 */
[----:B------:R-:W-:Y:S01]  /*08a0*/  IADD3 R12, R6, -R11, RZ ;  /* 0x8000000b060c7210 */ /* 0x000fe20007ffe0ff */
[----:B------:R-:W-:Y:S03]  /*08b0*/  BSSY B1, `(.L_x_29) ;  /* 0x000003e000017945 */ /* 0x000fe60003800000 */
[----:B------:R-:W-:Y:S01]  /*08c0*/  ISETP.GT.AND P2, PT, R12, 0xc, PT ;  /* 0x0000000c0c00780c */ /* 0x000fe20003f44270 */
[----:B0-----:R-:W-:-:S03]  /*08d0*/  IMAD.WIDE R2, R13, 0x2, R2 ;  /* 0x000000020d027825 */ /* 0x001fc600078e0202 */
[----:B------:R-:W-:-:S05]  /*08e0*/  IADD3 R2, P0, R2, 0x4, RZ ;  /* 0x0000000402027810 */ /* 0x000fca0007f1e0ff */
[----:B------:R-:W-:Y:S01]  /*08f0*/  IMAD.X R3, RZ, RZ, R3, P0 ;  /* 0x000000ffff037224 */ /* 0x000fe200000e0603 */
[----:B------:R-:W-:-:S03]  /*0900*/  PLOP3.LUT P0, PT, PT, PT, PT, 0x80, 0x0 ;  /* 0x000000000000781c */ /* 0x000fc60003f0f070 */
[----:B------:R-:W-:Y:S10]  /*0910*/  @!P2 BRA `(.L_x_30) ;  /* 0x0000000000dca947 */ /* 0x000ff40003800000 */
[----:B------:R-:W-:Y:S02]  /*0920*/  PLOP3.LUT P0, PT, PT, PT, PT, 0x8, 0x0 ;  /* 0x000000000000781c */ /* 0x000fe40003f0e170 */
[----:B------:R-:W-:-:S11]  /*0930*/  IADD3 R14, R6, -0xc, RZ ;  /* 0xfffffff4060e7810 */ /* 0x000fd60007ffe0ff */
.L_x_31:
[----:B------:R-:W2:Y:S04]  /*0940*/  LDG.E.U16 R20, desc[UR8][R2.64+-0x4] ;  /* 0xfffffc0802147981 */ /* 0x000ea8000c1e1500 */
[----:B------:R-:W3:Y:S04]  /*0950*/  LDG.E.U16 R22, desc[UR8][R2.64+-0x2] ;  /* 0xfffffe0802167981 */ /* 0x000ee8000c1e1500 */
[----:B------:R-:W4:Y:S04]  /*0960*/  LDG.E.U16 R21, desc[UR8][R2.64] ;  /* 0x0000000802157981 */ /* 0x000f28000c1e1500 */
[----:B------:R-:W5:Y:S04]  /*0970*/  LDG.E.U16 R15, desc[UR8][R2.64+0x2] ;  /* 0x00000208020f7981 */ /* 0x000f68000c1e1500 */
[----:B------:R-:W5:Y:S04]  /*0980*/  LDG.E.U16 R13, desc[UR8][R2.64+0x4] ;  /* 0x00000408020d7981 */ /* 0x000f68000c1e1500 */
[----:B------:R-:W5:Y:S04]  /*0990*/  LDG.E.U16 R16, desc[UR8][R2.64+0x6] ;  /* 0x0000060802107981 */ /* 0x000f68000c1e1500 */
[----:B------:R-:W5:Y:S04]  /*09a0*/  LDG.E.U16 R12, desc[UR8][R2.64+0x8] ;  /* 0x00000808020c7981 */ /* 0x000f68000c1e1500 */
[----:B------:R-:W5:Y:S04]  /*09b0*/  LDG.E.U16 R19, desc[UR8][R2.64+0xa] ;  /* 0x00000a0802137981 */ /* 0x000f68000c1e1500 */
[----:B------:R-:W5:Y:S04]  /*09c0*/  LDG.E.U16 R18, desc[UR8][R2.64+0xc] ;  /* 0x00000c0802127981 */ /* 0x000f68000c1e1500 */
[----:B------:R-:W5:Y:S01]  /*09d0*/  LDG.E.U16 R17, desc[UR8][R2.64+0xe] ;  /* 0x00000e0802117981 */ /* 0x000f62000c1e1500 */
[----:B--2---:R-:W-:-:S03]  /*09e0*/  IMAD.U32 R23, R20, 0x10000, RZ ;  /* 0x0001000014177824 */ /* 0x004fc600078e00ff */
[----:B------:R-:W2:Y:S01]  /*09f0*/  LDG.E.U16 R20, desc[UR8][R2.64+0x10] ;  /* 0x0000100802147981 */ /* 0x000ea2000c1e1500 */
[----:B---3--:R-:W-:Y:S01]  /*0a00*/  SHF.L.U32 R22, R22, 0x10, RZ ;  /* 0x0000001016167819 */ /* 0x008fe200000006ff */
[----:B------:R-:W-:Y:S02]  /*0a10*/  FADD.FTZ R23, R23, R10 ;  /* 0x0000000a17177221 */ /* 0x000fe40000010000 */
[----:B------:R-:W3:Y:S02]  /*0a20*/  LDG.E.U16 R10, desc[UR8][R2.64+0x12] ;  /* 0x00001208020a7981 */ /* 0x000ee4000c1e1500 */
[----:B------:R-:W-:Y:S02]  /*0a30*/  FADD.FTZ R23, R23, R22 ;  /* 0x0000001617177221 */ /* 0x000fe40000010000 */
[----:B------:R-:W3:Y:S01]  /*0a40*/  LDG.E.U16 R22, desc[UR8][R2.64+0x14] ;  /* 0x0000140802167981 */ /* 0x000ee2000c1e1500 */
[----:B----4-:R-:W-:-:S03]  /*0a50*/  IMAD.U32 R24, R21, 0x10000, RZ ;  /* 0x0001000015187824 */ /* 0x010fc600078e00ff */
[----:B------:R-:W4:Y:S01]  /*0a60*/  LDG.E.U16 R21, desc[UR8][R2.64+0x16] ;  /* 0x0000160802157981 */ /* 0x000f22000c1e1500 */
[----:B------:R-:W-:-:S03]  /*0a70*/  FADD.FTZ R26, R23, R24 ;  /* 0x00000018171a7221 */ /* 0x000fc60000010000 */
[----:B------:R-:W4:Y:S04]  /*0a80*/  LDG.E.U16 R23, desc[UR8][R2.64+0x18] ;  /* 0x0000180802177981 */ /* 0x000f28000c1e1500 */
[----:B------:R0:W4:Y:S01]  /*0a90*/  LDG.E.U16 R24, desc[UR8][R2.64+0x1a] ;  /* 0x00001a0802187981 */ /* 0x000122000c1e1500 */
[----:B-----5:R-:W-:Y:S01]  /*0aa0*/  SHF.L.U32 R15, R15, 0x10, RZ ;  /* 0x000000100f0f7819 */ /* 0x020fe200000006ff */
[----:B------:R-:W-:Y:S01]  /*0ab0*/  IMAD.U32 R12, R12, 0x10000, RZ ;  /* 0x000100000c0c7824 */ /* 0x000fe200078e00ff */
[----:B------:R-:W-:Y:S01]  /*0ac0*/  SHF.L.U32 R16, R16, 0x10, RZ ;  /* 0x0000001010107819 */ /* 0x000fe200000006ff */
[----:B------:R-:W-:Y:S01]  /*0ad0*/  VIADD R11, R11, 0x10 ;  /* 0x000000100b0b7836 */ /* 0x000fe20000000000 */
[----:B------:R-:W-:Y:S01]  /*0ae0*/  SHF.L.U32 R19, R19, 0x10, RZ ;  /* 0x0000001013137819 */ /* 0x000fe200000006ff */
[----:B------:R-:W-:Y:S01]  /*0af0*/  FADD.FTZ R15, R26, R15 ;  /* 0x0000000f1a0f7221 */ /* 0x000fe20000010000 */
[----:B------:R-:W-:-:S02]  /*0b00*/  IMAD.U32 R26, R13, 0x10000, RZ ;  /* 0x000100000d1a7824 */ /* 0x000fc400078e00ff */
[----:B------:R-:W-:Y:S01]  /*0b10*/  IMAD.U32 R13, R18, 0x10000, RZ ;  /* 0x00010000120d7824 */ /* 0x000fe200078e00ff */
[----:B------:R-:W-:Y:S01]  /*0b20*/  ISETP.GE.AND P2, PT, R11, R14, PT ;  /* 0x0000000e0b00720c */ /* 0x000fe20003f46270 */
[----:B------:R-:W-:Y:S01]  /*0b30*/  FADD.FTZ R15, R15, R26 ;  /* 0x0000001a0f0f7221 */ /* 0x000fe20000010000 */
[----:B0-----:R-:W-:Y:S02]  /*0b40*/  IADD3 R2, P3, R2, 0x20, RZ ;  /* 0x0000002002027810 */ /* 0x001fe40007f7e0ff */
[----:B------:R-:W-:Y:S01]  /*0b50*/  SHF.L.U32 R17, R17, 0x10, RZ ;  /* 0x0000001011117819 */ /* 0x000fe200000006ff */
[----:B------:R-:W-:Y:S01]  /*0b60*/  FADD.FTZ R15, R15, R16 ;  /* 0x000000100f0f7221 */ /* 0x000fe20000010000 */
[----:B------:R-:W-:-:S03]  /*0b70*/  IADD3.X R3, RZ, R3, RZ, P3, !PT ;  /* 0x00000003ff037210 */ /* 0x000fc60001ffe4ff */
[----:B------:R-:W-:-:S04]  /*0b80*/  FADD.FTZ R12, R15, R12 ;  /* 0x0000000c0f0c7221 */ /* 0x000fc80000010000 */
[----:B------:R-:W-:-:S04]  /*0b90*/  FADD.FTZ R12, R12, R19 ;  /* 0x000000130c0c7221 */ /* 0x000fc80000010000 */
[----:B------:R-:W-:-:S04]  /*0ba0*/  FADD.FTZ R12, R12, R13 ;  /* 0x0000000d0c0c7221 */ /* 0x000fc80000010000 */
[----:B------:R-:W-:Y:S01]  /*0bb0*/  FADD.FTZ R12, R12, R17 ;  /* 0x000000110c0c7221 */ /* 0x000fe20000010000 */
[----:B--2---:R-:W-:-:S04]  /*0bc0*/  IMAD.U32 R13, R20, 0x10000, RZ ;  /* 0x00010000140d7824 */ /* 0x004fc800078e00ff */
[----:B------:R-:W-:Y:S01]  /*0bd0*/  FADD.FTZ R12, R12, R13 ;  /* 0x0000000d0c0c7221 */ /* 0x000fe20000010000 */
[----:B---3--:R-:W-:Y:S01]  /*0be0*/  SHF.L.U32 R15, R10, 0x10, RZ ;  /* 0x000000100a0f7819 */ /* 0x008fe200000006ff */
[----:B------:R-:W-:-:S04]  /*0bf0*/  IMAD.U32 R13, R22, 0x10000, RZ ;  /* 0x00010000160d7824 */ /* 0x000fc800078e00ff */
[----:B------:R-:W-:Y:S01]  /*0c00*/  FADD.FTZ R12, R12, R15 ;  /* 0x0000000f0c0c7221 */ /* 0x000fe20000010000 */
[----:B----4-:R-:W-:-:S03]  /*0c10*/  SHF.L.U32 R21, R21, 0x10, RZ ;  /* 0x0000001015157819 */ /* 0x010fc600000006ff */
[----:B------:R-:W-:Y:S01]  /*0c20*/  FADD.FTZ R12, R12, R13 ;  /* 0x0000000d0c0c7221 */ /* 0x000fe20000010000 */
[----:B------:R-:W-:-:S03]  /*0c30*/  SHF.L.U32 R23, R23, 0x10, RZ ;  /* 0x0000001017177819 */ /* 0x000fc600000006ff */
[----:B------:R-:W-:Y:S01]  /*0c40*/  FADD.FTZ R12, R12, R21 ;  /* 0x000000150c0c7221 */ /* 0x000fe20000010000 */
[----:B------:R-:W-:-:S03]  /*0c50*/  IMAD.U32 R13, R24, 0x10000, RZ ;  /* 0x00010000180d7824 */ /* 0x000fc600078e00ff */
[----:B------:R-:W-:-:S04]  /*0c60*/  FADD.FTZ R12, R12, R23 ;  /* 0x000000170c0c7221 */ /* 0x000fc80000010000 */
[----:B------:R-:W-:Y:S01]  /*0c70*/  FADD.FTZ R10, R12, R13 ;  /* 0x0000000d0c0a7221 */ /* 0x000fe20000010000 */
[----:B------:R-:W-:Y:S06]  /*0c80*/  @!P2 BRA `(.L_x_31) ;  /* 0xfffffffc002ca947 */ /* 0x000fec000383ffff */
.L_x_30:
[----:B------:R-:W-:Y:S05]  /*0c90*/  BSYNC B1 ;  /* 0x0000000000017941 */ /* 0x000fea0003800000 */
.L_x_29:
[----:B------:R-:W-:Y:S01]  /*0ca0*/  IMAD.IADD R12, R6, 0x1, -R11 ;  /* 0x00000001060c7824 */ /* 0x000fe200078e0a0b */
[----:B------:R-:W-:Y:S04]  /*0cb0*/  BSSY B1, `(.L_x_32) ;  /* 0x000001f000017945 */ /* 0x000fe80003800000 */
[----:B------:R-:W-:-:S13]  /*0cc0*/  ISETP.GT.AND P2, PT, R12, 0x4, PT ;  /* 0x000000040c00780c */ /* 0x000fda0003f44270 */
[----:B------:R-:W-:Y:S05]  /*0cd0*/  @!P2 BRA `(.L_x_33) ;  /* 0x000000000070a947 */ /* 0x000fea0003800000 */
[----:B------:R-:W2:Y:S04]  /*0ce0*/  LDG.E.U16 R14, desc[UR8][R2.64+-0x4] ;  /* 0xfffffc08020e7981 */ /* 0x000ea8000c1e1500 */
[----:B------:R-:W3:Y:S04]  /*0cf0*/  LDG.E.U16 R16, desc[UR8][R2.64+-0x2] ;  /* 0xfffffe0802107981 */ /* 0x000ee8000c1e1500 */
[----:B------:R-:W4:Y:S04]  /*0d00*/  LDG.E.U16 R17, desc[UR8][R2.64] ;  /* 0x0000000802117981 */ /* 0x000f28000c1e1500 */
[----:B------:R-:W5:Y:S04]  /*0d10*/  LDG.E.U16 R18, desc[UR8][R2.64+0x2] ;  /* 0x0000020802127981 */ /* 0x000f68000c1e1500 */
[----:B------:R-:W5:Y:S04]  /*0d20*/  LDG.E.U16 R19, desc[UR8][R2.64+0x4] ;  /* 0x0000040802137981 */ /* 0x000f68000c1e1500 */
[----:B------:R-:W5:Y:S04]  /*0d30*/  LDG.E.U16 R20, desc[UR8][R2.64+0x6] ;  /* 0x0000060802147981 */ /* 0x000f68000c1e1500 */
[----:B------:R-:W5:Y:S04]  /*0d40*/  LDG.E.U16 R12, desc[UR8][R2.64+0x8] ;  /* 0x00000808020c7981 */ /* 0x000f68000c1e1500 */
[----:B------:R0:W5:Y:S01]  /*0d50*/  LDG.E.U16 R13, desc[UR8][R2.64+0xa] ;  /* 0x00000a08020d7981 */ /* 0x000162000c1e1500 */
[----:B------:R-:W-:Y:S01]  /*0d60*/  PLOP3.LUT P0, PT, PT, PT, PT, 0x8, 0x0 ;  /* 0x000000000000781c */ /* 0x000fe20003f0e170 */
[----:B------:R-:W-:Y:S01]  /*0d70*/  VIADD R11, R11, 0x8 ;  /* 0x000000080b0b7836 */ /* 0x000fe20000000000 */
[----:B0-----:R-:W-:-:S04]  /*0d80*/  IADD3 R2, P2, R2, 0x10, RZ ;  /* 0x0000001002027810 */ /* 0x001fc80007f5e0ff */
[----:B------:R-:W-:Y:S02]  /*0d90*/  IADD3.X R3, RZ, R3, RZ, P2, !PT ;  /* 0x00000003ff037210 */ /* 0x000fe400017fe4ff */
[----:B--2---:R-:W-:Y:S01]  /*0da0*/  SHF.L.U32 R15, R14, 0x10, RZ ;  /* 0x000000100e0f7819 */ /* 0x004fe200000006ff */
[----:B---3--:R-:W-:-:S04]  /*0db0*/  IMAD.U32 R16, R16, 0x10000, RZ ;  /* 0x0001000010107824 */ /* 0x008fc800078e00ff */
[----:B------:R-:W-:Y:S01]  /*0dc0*/  FADD.FTZ R15, R10, R15 ;  /* 0x0000000f0a0f7221 */ /* 0x000fe20000010000 */
[----:B----4-:R-:W-:-:S03]  /*0dd0*/  SHF.L.U32 R10, R17, 0x10, RZ ;  /* 0x00000010110a7819 */ /* 0x010fc600000006ff */
[----:B------:R-:W-:Y:S01]  /*0de0*/  FADD.FTZ R15, R15, R16 ;  /* 0x000000100f0f7221 */ /* 0x000fe20000010000 */
[----:B-----5:R-:W-:-:S03]  /*0df0*/  IMAD.U32 R17, R18, 0x10000, RZ ;  /* 0x0001000012117824 */ /* 0x020fc600078e00ff */
[----:B------:R-:W-:Y:S01]  /*0e00*/  FADD.FTZ R10, R15, R10 ;  /* 0x0000000a0f0a7221 */ /* 0x000fe20000010000 */
[----:B------:R-:W-:-:S03]  /*0e10*/  SHF.L.U32 R19, R19, 0x10, RZ ;  /* 0x0000001013137819 */ /* 0x000fc600000006ff */
[----:B------:R-:W-:Y:S01]  /*0e20*/  FADD.FTZ R10, R10, R17 ;  /* 0x000000110a0a7221 */ /* 0x000fe20000010000 */
[----:B------:R-:W-:-:S03]  /*0e30*/  IMAD.U32 R15, R20, 0x10000, RZ ;  /* 0x00010000140f7824 */ /* 0x000fc600078e00ff */
[----:B------:R-:W-:Y:S01]  /*0e40*/  FADD.FTZ R10, R10, R19 ;  /* 0x000000130a0a7221 */ /* 0x000fe20000010000 */
[----:B------:R-:W-:-:S03]  /*0e50*/  SHF.L.U32 R17, R12, 0x10, RZ ;  /* 0x000000100c117819 */ /* 0x000fc600000006ff */
[----:B------:R-:W-:Y:S01]  /*0e60*/  FADD.FTZ R10, R10, R15 ;  /* 0x0000000f0a0a7221 */ /* 0x000fe20000010000 */
[----:B------:R-:W-:-:S03]  /*0e70*/  IMAD.U32 R13, R13, 0x10000, RZ ;  /* 0x000100000d0d7824 */ /* 0x000fc600078e00ff */
[----:B------:R-:W-:-:S04]  /*0e80*/  FADD.FTZ R10, R10, R17 ;  /* 0x000000110a0a7221 */ /* 0x000fc80000010000 */
[----:B------:R-:W-:-:S07]  /*0e90*/  FADD.FTZ R10, R10, R13 ;  /* 0x0000000d0a0a7221 */ /* 0x000fce0000010000 */
.L_x_33:
[----:B------:R-:W-:Y:S05]  /*0ea0*/  BSYNC B1 ;  /* 0x0000000000017941 */ /* 0x000fea0003800000 */
.L_x_32:
[----:B------:R-:W-:-:S13]  /*0eb0*/  ISETP.LT.OR P0, PT, R11, R6, P0 ;  /* 0x000000060b00720c */ /* 0x000fda0000701670 */
[----:B------:R-:W-:Y:S05]  /*0ec0*/  @!P0 BRA `(.L_x_26) ;  /* 0x0000000000308947 */ /* 0x000fea0003800000 */
[----:B------:R-:W2:Y:S04]  /*0ed0*/  LDG.E.U16 R11, desc[UR8][R2.64+-0x4] ;  /* 0xfffffc08020b7981 */ /* 0x000ea8000c1e1500 */
[----:B------:R-:W3:Y:S04]  /*0ee0*/  LDG.E.U16 R12, desc[UR8][R2.64+-0x2] ;  /* 0xfffffe08020c7981 */ /* 0x000ee8000c1e1500 */
[----:B------:R-:W4:Y:S04]  /*0ef0*/  LDG.E.U16 R13, desc[UR8][R2.64] ;  /* 0x00000008020d7981 */ /* 0x000f28000c1e1500 */
[----:B------:R-:W5:Y:S01]  /*0f00*/  LDG.E.U16 R14, desc[UR8][R2.64+0x2] ;  /* 0x00000208020e7981 */ /* 0x000f62000c1e1500 */
[----:B--2---:R-:W-:Y:S01]  /*0f10*/  SHF.L.U32 R11, R11, 0x10, RZ ;  /* 0x000000100b0b7819 */ /* 0x004fe200000006ff */
[----:B---3--:R-:W-:-:S04]  /*0f20*/  IMAD.U32 R12, R12, 0x10000, RZ ;  /* 0x000100000c0c7824 */ /* 0x008fc800078e00ff */
[----:B------:R-:W-:Y:S01]  /*0f30*/  FADD.FTZ R11, R10, R11 ;  /* 0x0000000b0a0b7221 */ /* 0x000fe20000010000 */
[----:B----4-:R-:W-:-:S03]  /*0f40*/  SHF.L.U32 R10, R13, 0x10, RZ ;  /* 0x000000100d0a7819 */ /* 0x010fc600000006ff */
[----:B------:R-:W-:Y:S01]  /*0f50*/  FADD.FTZ R11, R11, R12 ;  /* 0x0000000c0b0b7221 */ /* 0x000fe20000010000 */
[----:B-----5:R-:W-:-:S03]  /*0f60*/  IMAD.U32 R13, R14, 0x10000, RZ ;  /* 0x000100000e0d7824 */ /* 0x020fc600078e00ff */
[----:B------:R-:W-:-:S04]  /*0f70*/  FADD.FTZ R10, R11, R10 ;  /* 0x0000000a0b0a7221 */ /* 0x000fc80000010000 */
[----:B------:R-:W-:-:S07]  /*0f80*/  FADD.FTZ R10, R10, R13 ;  /* 0x0000000d0a0a7221 */ /* 0x000fce0000010000 */
.L_x_26:
[----:B------:R-:W-:Y:S05]  /*0f90*/  BSYNC B0 ;  /* 0x0000000000007941 */ /* 0x000fea0003800000 */
.L_x_25:
[----:B------:R-:W0:Y:S01]  /*0fa0*/  LDC.64 R2, c[0x0][0x238] ;  /* 0x00008e00ff027b82 */ /* 0x000e220000000a00 */
[----:B------:R-:W-:Y:S01]  /*0fb0*/  F2FP.BF16.F32.PACK_AB R10, RZ, R10 ;  /* 0x0000000aff0a723e */ /* 0x000fe200000010ff */
[----:B------:R-:W-:-:S06]  /*0fc0*/  UIADD3 UR4, UR4, 0x1, URZ ;  /* 0x0000000104047890 */ /* 0x000fcc000fffe03f */
[----:B------:R-:W1:Y:S01]  /*0fd0*/  LDC.64 R12, c[0x0][0x218] ;  /* 0x00008600ff0c7b82 */ /* 0x000e620000000a00 */
[C---:B0-----:R-:W-:Y:S01]  /*0fe0*/  IMAD.WIDE R2, R0.reuse, 0x2, R2 ;  /* 0x0000000200027825 */ /* 0x041fe200078e0202 */
[----:B------:R-:W-:-:S04]  /*0ff0*/  IADD3 R0, R0, UR6, RZ ;  /* 0x0000000600007c10 */ /* 0x000fc8000fffe0ff */
[----:B------:R0:W-:Y:S01]  /*1000*/  STG.E.U16 desc[UR8][R2.64], R10 ;  /* 0x0000000a02007986 */ /* 0x0001e2000c101508 */
[----:B-1----:R-:W-:-:S04]  /*1010*/  ISETP.LE.U32.AND P0, PT, R12, UR4, PT ;  /* 0x000000040c007c0c */ /* 0x002fc8000bf03070 */
[----:B------:R-:W-:-:S13]  /*1020*/  ISETP.GE.U32.AND.EX P0, PT, RZ, R13, PT, P0 ;  /* 0x0000000dff00720c */ /* 0x000fda0003f06100 */
[----:B0-----:R-:W-:Y:S05]  /*1030*/  @!P0 BRA `(.L_x_34) ;  /* 0xfffffff400848947 */ /* 0x001fea000383ffff */
[----:B------:R-:W-:Y:S05]  /*1040*/  EXIT ;  /* 0x000000000000794d */ /* 0x000fea0003800000 */
        .weak           $__internal_2_$__cuda_sm20_div_u64
        .type           $__internal_2_$__cuda_sm20_div_u64,@function
        .size           $__internal_2_$__cuda_sm20_div_u64,($__internal_3_$__cuda_sm20_rem_u64 - $__internal_2_$__cuda_sm20_div_u64)
$__internal_2_$__cuda_sm20_div_u64:
        /* <DEDUP_REMOVED lines=10> */
[----:B------:R-:W-:-:S03]  /*10f0*/  IMAD.HI.U32 R8, R6, R11, RZ ;  /* 0x0000000b06087227 */ /* 0x000fc600078e00ff */
[----:B------:R-:W-:Y:S02]  /*1100*/  IADD3.X R13, RZ, ~R9, RZ, P0, !PT ;  /* 0x80000009ff0d7210 */ /* 0x000fe400007fe4ff */
[----:B------:R-:W-:-:S03]  /*1110*/  MOV R9, R6 ;  /* 0x0000000600097202 */ /* 0x000fc60000000f00 */
        /* <DEDUP_REMOVED lines=18> */
[----:B------:R-:W-:-:S04]  /*1240*/  IADD3 R9, P2, R10, R9, RZ ;  /* 0x000000090a097210 */ /* 0x000fc80007f5e0ff */
[----:B------:R-:W-:Y:S01]  /*1250*/  IADD3.X R11, R6, R11, RZ, P0, !PT ;  /* 0x0000000b060b7210 */ /* 0x000fe200007fe4ff */
[----:B------:R-:W-:-:S03]  /*1260*/  IMAD.HI.U32 R6, R9, R0, RZ ;  /* 0x0000000009067227 */ /* 0x000fc600078e00ff */
[----:B------:R-:W-:Y:S01]  /*1270*/  IADD3.X R11, RZ, RZ, R11, P2, P1 ;  /* 0x000000ffff0b7210 */ /* 0x000fe200017e240b */
[----:B------:R-:W-:-:S04]  /*1280*/  IMAD.WIDE.U32 R6, R9, R5, R6 ;  /* 0x0000000509067225 */ /* 0x000fc800078e0006 */
[C---:B------:R-:W-:Y:S02]  /*1290*/  IMAD R9, R11.reuse, R5, RZ ;  /* 0x000000050b097224 */ /* 0x040fe400078e02ff */
[----:B------:R-:W-:-:S04]  /*12a0*/  IMAD.HI.U32 R6, P0, R11, R0, R6 ;  /* 0x000000000b067227 */ /* 0x000fc80007800006 */
[----:B------:R-:W-:Y:S01]  /*12b0*/  IMAD.HI.U32 R8, R11, R5, RZ ;  /* 0x000000050b087227 */ /* 0x000fe200078e00ff */
[----:B------:R-:W-:-:S04]  /*12c0*/  IADD3 R9, P1, R9, R6, RZ ;  /* 0x0000000609097210 */ /* 0x000fc80007f3e0ff */
[----:B------:R-:W-:Y:S01]  /*12d0*/  IADD3.X R8, R8, RZ, RZ, P0, !PT ;  /* 0x000000ff08087210 */ /* 0x000fe200007fe4ff */
[----:B------:R-:W-:-:S03]  /*12e0*/  IMAD.WIDE.U32 R6, R9, R2, RZ ;  /* 0x0000000209067225 */ /* 0x000fc600078e00ff */
[----:B------:R-:W-:Y:S01]  /*12f0*/  IADD3.X R11, RZ, R8, RZ, P1, !PT ;  /* 0x00000008ff0b7210 */ /* 0x000fe20000ffe4ff */
[----:B------:R-:W-:Y:S01]  /*1300*/  IMAD R7, R9, R3, R7 ;  /* 0x0000000309077224 */ /* 0x000fe200078e0207 */
[----:B------:R-:W-:-:S03]  /*1310*/  IADD3 R13, P1, -R6, R0, RZ ;  /* 0x00000000060d7210 */ /* 0x000fc60007f3e1ff */
[-C--:B------:R-:W-:Y:S01]  /*1320*/  IMAD R6, R11, R2.reuse, R7 ;  /* 0x000000020b067224 */ /* 0x080fe200078e0207 */
[----:B------:R-:W-:-:S03]  /*1330*/  ISETP.GE.U32.AND P0, PT, R13, R2, PT ;  /* 0x000000020d00720c */ /* 0x000fc60003f06070 */
[----:B------:R-:W-:Y:S01]  /*1340*/  IMAD.X R12, R5, 0x1, ~R6, P1 ;  /* 0x00000001050c7824 */ /* 0x000fe200008e0e06 */
[----:B------:R-:W-:Y:S02]  /*1350*/  IADD3 R6, P2, R9, 0x1, RZ ;  /* 0x0000000109067810 */ /* 0x000fe40007f5e0ff */
[----:B------:R-:W-:Y:S02]  /*1360*/  IADD3 R5, P1, R13, -R2, RZ ;  /* 0x800000020d057210 */ /* 0x000fe40007f3e0ff */
[----:B------:R-:W-:Y:S02]  /*1370*/  ISETP.GE.U32.AND.EX P0, PT, R12, R3, PT, P0 ;  /* 0x000000030c00720c */ /* 0x000fe40003f06100 */
[----:B------:R-:W-:Y:S02]  /*1380*/  IADD3.X R8, RZ, R11, RZ, P2, !PT ;  /* 0x0000000bff087210 */ /* 0x000fe400017fe4ff */
[----:B------:R-:W-:Y:S02]  /*1390*/  SEL R9, R6, R9, P0 ;  /* 0x0000000906097207 */ /* 0x000fe40000000000 */
[----:B------:R-:W-:-:S02]  /*13a0*/  IADD3.X R10, R12, ~R3, RZ, P1, !PT ;  /* 0x800000030c0a7210 */ /* 0x000fc40000ffe4ff */
[----:B------:R-:W-:Y:S02]  /*13b0*/  SEL R5, R5, R13, P0 ;  /* 0x0000000d05057207 */ /* 0x000fe40000000000 */
[----:B------:R-:W-:Y:S02]  /*13c0*/  SEL R8, R8, R11, P0 ;  /* 0x0000000b08087207 */ /* 0x000fe40000000000 */
[----:B------:R-:W-:Y:S02]  /*13d0*/  IADD3 R6, P2, R9, 0x1, RZ ;  /* 0x0000000109067810 */ /* 0x000fe40007f5e0ff */
[----:B------:R-:W-:Y:S02]  /*13e0*/  SEL R10, R10, R12, P0 ;  /* 0x0000000c0a0a7207 */ /* 0x000fe40000000000 */
[----:B------:R-:W-:Y:S01]  /*13f0*/  ISETP.GE.U32.AND P0, PT, R5, R2, PT ;  /* 0x000000020500720c */ /* 0x000fe20003f06070 */
[----:B------:R-:W-:Y:S01]  /*1400*/  IMAD.X R7, RZ, RZ, R8, P2 ;  /* 0x000000ffff077224 */ /* 0x000fe200010e0608 */
[----:B------:R-:W-:Y:S01]  /*1410*/  ISETP.NE.U32.AND P1, PT, R2, RZ, PT ;  /* 0x000000ff0200720c */ /* 0x000fe20003f25070 */
[----:B------:R-:W-:Y:S01]  /*1420*/  HFMA2.MMA R5, -RZ, RZ, 0, 0 ;  /* 0x00000000ff057435 */ /* 0x000fe200000001ff */
[----:B------:R-:W-:-:S02]  /*1430*/  ISETP.GE.U32.AND.EX P0, PT, R10, R3, PT, P0 ;  /* 0x000000030a00720c */ /* 0x000fc40003f06100 */
[----:B------:R-:W-:Y:S02]  /*1440*/  ISETP.NE.AND.EX P1, PT, R3, RZ, PT, P1 ;  /* 0x000000ff0300720c */ /* 0x000fe40003f25310 */
[----:B------:R-:W-:Y:S02]  /*1450*/  SEL R6, R6, R9, P0 ;  /* 0x0000000906067207 */ /* 0x000fe40000000000 */
[----:B------:R-:W-:Y:S02]  /*1460*/  SEL R7, R7, R8, P0 ;  /* 0x0000000807077207 */ /* 0x000fe40000000000 */
[----:B------:R-:W-:Y:S02]  /*1470*/  SEL R6, R6, 0xffffffff, P1 ;  /* 0xffffffff06067807 */ /* 0x000fe40000800000 */
[----:B------:R-:W-:Y:S01]  /*1480*/  SEL R7, R7, 0xffffffff, P1 ;  /* 0xffffffff07077807 */ /* 0x000fe20000800000 */
[----:B------:R-:W-:Y:S06]  /*1490*/  RET.REL.NODEC R4 `(_ZN2at6native53_GLOBAL__N__7c5e0505_20_UpSampleNearest1d_cu_19867e3837upsample_nearest1d_backward_out_frameIN3c108BFloat16EfXadL_ZNS0_46nearest_neighbor_exact_bw_compute_source_indexEfiiEEEEvPKT_mmmmPS5_f) ;  /* 0xffffffe804d87950 */ /* 0x000fec0003c3ffff */
        .weak           $__internal_3_$__cuda_sm20_rem_u64
        .type           $__internal_3_$__cuda_sm20_rem_u64,@function
        .size           $__internal_3_$__cuda_sm20_rem_u64,(.L_x_307 - $__internal_3_$__cuda_sm20_rem_u64)
$__internal_3_$__cuda_sm20_rem_u64:
[----:B------:R-:W-:Y:S01]  /*14a0*/  ULDC.64 UR4, c[0x0][0x220] ;  /* 0x0000880000047ab9 */ /* 0x000fe20000000a00 */
[----:B------:R-:W0:Y:S01]  /*14b0*/  LDC.64 R2, c[0x0][0x220] ;  /* 0x00008800ff027b82 */ /* 0x000e220000000a00 */
[----:B------:R-:W1:Y:S08]  /*14c0*/  I2F.U64.RP R12, UR4 ;  /* 0x00000004000c7d12 */ /* 0x000e700008309000 */
[----:B-1----:R-:W1:Y:S02]  /*14d0*/  MUFU.RCP R12, R12 ;  /* 0x0000000c000c7308 */ /* 0x002e640000001000 */
[----:B-1----:R-:W-:-:S06]  /*14e0*/  IADD3 R8, R12, 0x1ffffffe, RZ ;  /* 0x1ffffffe0c087810 */ /* 0x002fcc0007ffe0ff */
[----:B------:R-:W0:Y:S02]  /*14f0*/  F2I.U64.TRUNC R8, R8 ;  /* 0x0000000800087311 */ /* 0x000e24000020d800 */
[----:B0-----:R-:W-:-:S04]  /*1500*/  IMAD.WIDE.U32 R10, R8, R2, RZ ;  /* 0x00000002080a7225 */ /* 0x001fc800078e00ff */
[----:B------:R-:W-:Y:S01]  /*1510*/  IMAD R11, R8, R3, R11 ;  /* 0x00000003080b7224 */ /* 0x000fe200078e020b */
[----:B------:R-:W-:-:S03]  /*1520*/  IADD3 R13, P0, RZ, -R10, RZ ;  /* 0x8000000aff0d7210 */ /* 0x000fc60007f1e0ff */
[----:B------:R-:W-:Y:S02]  /*1530*/  IMAD R11, R9, R2, R11 ;  /* 0x00000002090b7224 */ /* 0x000fe400078e020b */
[----:B------:R-:W-:-:S04]  /*1540*/  IMAD.HI.U32 R10, R8, R13, RZ ;  /* 0x0000000d080a7227 */ /* 0x000fc800078e00ff */
[----:B------:R-:W-:Y:S01]  /*1550*/  IMAD.X R15, RZ, RZ, ~R11, P0 ;  /* 0x000000ffff0f7224 */ /* 0x000fe200000e0e0b */
[----:B------:R-:W-:-:S03]  /*1560*/  MOV R11, R8 ;  /* 0x00000008000b7202 */ /* 0x000fc60000000f00 */
[-C--:B------:R-:W-:Y:S02]  /*1570*/  IMAD R17, R9, R15.reuse, RZ ;  /* 0x0000000f09117224 */ /* 0x080fe400078e02ff */
[----:B------:R-:W-:-:S04]  /*1580*/  IMAD.WIDE.U32 R10, P0, R8, R15, R10 ;  /* 0x0000000f080a7225 */ /* 0x000fc8000780000a */
[----:B------:R-:W-:-:S04]  /*1590*/  IMAD.HI.U32 R15, R9, R15, RZ ;  /* 0x0000000f090f7227 */ /* 0x000fc800078e00ff */
[----:B------:R-:W-:-:S05]  /*15a0*/  IMAD.HI.U32 R10, P1, R9, R13, R10 ;  /* 0x0000000d090a7227 */ /* 0x000fca000782000a */
[----:B------:R-:W-:Y:S02]  /*15b0*/  IADD3 R11, P2, R17, R10, RZ ;  /* 0x0000000a110b7210 */ /* 0x000fe40007f5e0ff */
[----:B------:R-:W-:-:S03]  /*15c0*/  IADD3.X R10, R15, R9, RZ, P0, !PT ;  /* 0x000000090f0a7210 */ /* 0x000fc600007fe4ff */
[----:B------:R-:W-:Y:S01]  /*15d0*/  IMAD.WIDE.U32 R8, R11, R2, RZ ;  /* 0x000000020b087225 */ /* 0x000fe200078e00ff */
[----:B------:R-:W-:-:S03]  /*15e0*/  IADD3.X R13, RZ, RZ, R10, P2, P1 ;  /* 0x000000ffff0d7210 */ /* 0x000fc600017e240a */
[----:B------:R-:W-:Y:S01]  /*15f0*/  IMAD R9, R11, R3, R9 ;  /* 0x000000030b097224 */ /* 0x000fe200078e0209 */
[----:B------:R-:W-:-:S03]  /*1600*/  IADD3 R15, P0, RZ, -R8, RZ ;  /* 0x80000008ff0f7210 */ /* 0x000fc60007f1e0ff */
[----:B------:R-:W-:Y:S02]  /*1610*/  IMAD R9, R13, R2, R9 ;  /* 0x000000020d097224 */ /* 0x000fe400078e0209 */
[----:B------:R-:W-:-:S04]  /*1620*/  IMAD.HI.U32 R10, R11, R15, RZ ;  /* 0x0000000f0b0a7227 */ /* 0x000fc800078e00ff */
[----:B------:R-:W-:Y:S01]  /*1630*/  IMAD.X R8, RZ, RZ, ~R9, P0 ;  /* 0x000000ffff087224 */ /* 0x000fe200000e0e09 */
[----:B------:R-:W-:-:S03]  /*1640*/  HFMA2.MMA R9, -RZ, RZ, 0, 0 ;  /* 0x00000000ff097435 */ /* 0x000fc600000001ff */
        /* <DEDUP_REMOVED lines=14> */
[----:B------:R-:W-:-:S03]  /*1730*/  IMAD.WIDE.U32 R8, R11, R2, RZ ;  /* 0x000000020b087225 */ /* 0x000fc600078e00ff */
[----:B------:R-:W-:Y:S01]  /*1740*/  IADD3.X R13, RZ, R10, RZ, P1, !PT ;  /* 0x0000000aff0d7210 */ /* 0x000fe20000ffe4ff */
[----:B------:R-:W-:Y:S01]  /*1750*/  IMAD R11, R11, R3, R9 ;  /* 0x000000030b0b7224 */ /* 0x000fe200078e0209 */
[----:B------:R-:W-:-:S03]  /*1760*/  IADD3 R9, P1, -R8, R4, RZ ;  /* 0x0000000408097210 */ /* 0x000fc60007f3e1ff */
[-C--:B------:R-:W-:Y:S01]  /*1770*/  IMAD R4, R13, R2.reuse, R11 ;  /* 0x000000020d047224 */ /* 0x080fe200078e020b */
[----:B------:R-:W-:-:S04]  /*1780*/  ISETP.GE.U32.AND P0, PT, R9, R2, PT ;  /* 0x000000020900720c */ /* 0x000fc80003f06070 */
[----:B------:R-:W-:Y:S02]  /*1790*/  IADD3.X R4, ~R4, R7, RZ, P1, !PT ;  /* 0x0000000704047210 */ /* 0x000fe40000ffe5ff */
[----:B------:R-:W-:Y:S02]  /*17a0*/  IADD3 R7, P1, R9, -R2, RZ ;  /* 0x8000000209077210 */ /* 0x000fe40007f3e0ff */
[----:B------:R-:W-:-:S03]  /*17b0*/  ISETP.GE.U32.AND.EX P0, PT, R4, R3, PT, P0 ;  /* 0x000000030400720c */ /* 0x000fc60003f06100 */
[----:B------:R-:W-:Y:S01]  /*17c0*/  IMAD.X R8, R4, 0x1, ~R3, P1 ;  /* 0x0000000104087824 */ /* 0x000fe200008e0e03 */
[----:B------:R-:W-:Y:S02]  /*17d0*/  SEL R7, R7, R9, P0 ;  /* 0x0000000907077207 */ /* 0x000fe40000000000 */
[----:B------:R-:W-:Y:S02]  /*17e0*/  ISETP.NE.U32.AND P1, PT, R2, RZ, PT ;  /* 0x000000ff0200720c */ /* 0x000fe40003f25070 */
[----:B------:R-:W-:Y:S02]  /*17f0*/  SEL R8, R8, R4, P0 ;  /* 0x0000000408087207 */ /* 0x000fe40000000000 */
[CC--:B------:R-:W-:Y:S02]  /*1800*/  ISETP.GE.U32.AND P0, PT, R7.reuse, R2.reuse, PT ;  /* 0x000000020700720c */ /* 0x0c0fe40003f06070 */
[----:B------:R-:W-:Y:S02]  /*1810*/  IADD3 R4, R7, -R2, RZ ;  /* 0x8000000207047210 */ /* 0x000fe40007ffe0ff */
[----:B------:R-:W-:-:S02]  /*1820*/  ISETP.GE.U32.AND.EX P0, PT, R8, R3, PT, P0 ;  /* 0x000000030800720c */ /* 0x000fc40003f06100 */
[----:B------:R-:W-:Y:S02]  /*1830*/  ISETP.NE.AND.EX P1, PT, R3, RZ, PT, P1 ;  /* 0x000000ff0300720c */ /* 0x000fe40003f25310 */
[----:B------:R-:W-:Y:S02]  /*1840*/  SEL R4, R4, R7, P0 ;  /* 0x0000000704047207 */ /* 0x000fe40000000000 */
[----:B------:R-:W-:Y:S02]  /*1850*/  MOV R7, 0x0 ;  /* 0x0000000000077802 */ /* 0x000fe40000000f00 */
[----:B------:R-:W-:Y:S02]  /*1860*/  SEL R4, R4, 0xffffffff, P1 ;  /* 0xffffffff04047807 */ /* 0x000fe40000800000 */
[----:B------:R-:W-:Y:S05]  /*1870*/  RET.REL.NODEC R6 `(_ZN2at6native53_GLOBAL__N__7c5e0505_20_UpSampleNearest1d_cu_19867e3837upsample_nearest1d_backward_out_frameIN3c108BFloat16EfXadL_ZNS0_46nearest_neighbor_exact_bw_compute_source_indexEfiiEEEEvPKT_mmmmPS5_f) ;  /* 0xffffffe406e07950 */ /* 0x000fea0003c3ffff */
.L_x_35:
        /* <DEDUP_REMOVED lines=16> */
.L_x_307:


//--------------------- .text._ZN2at6native53_GLOBAL__N__7c5e0505_20_UpSampleNearest1d_cu_19867e3837upsample_nearest1d_backward_out_frameIN3c104HalfEfXadL_ZNS0_46nearest_neighbor_exact_bw_compute_source_indexEfiiEEEEvPKT_mmmmPS5_f --------------------------
	.section	.text._ZN2at6native53_GLOBAL__N__7c5e0505_20_UpSampleNearest1d_cu_19867e3837upsample_nearest1d_backward_out_frameIN3c104HalfEfXadL_ZNS0_46nearest_neighbor_exact_bw_compute_source_indexEfiiEEEEvPKT_mmmmPS5_f,"ax",@progbits
	.align	128
.text._ZN2at6native53_GLOBAL__N__7c5e0505_20_UpSampleNearest1d_cu_19867e3837upsample_nearest1d_backward_out_frameIN3c104HalfEfXadL_ZNS0_46nearest_neighbor_exact_bw_compute_source_indexEfiiEEEEvPKT_mmmmPS5_f:
        .type           _ZN2at6native53_GLOBAL__N__7c5e0505_20_UpSampleNearest1d_cu_19867e3837upsample_nearest1d_backward_out_frameIN3c104HalfEfXadL_ZNS0_46nearest_neighbor_exact_bw_compute_source_indexEfiiEEEEvPKT_mmmmPS5_f,@function
        .size           _ZN2at6native53_GLOBAL__N__7c5e0505_20_UpSampleNearest1d_cu_19867e3837upsample_nearest1d_backward_out_frameIN3c104HalfEfXadL_ZNS0_46nearest_neighbor_exact_bw_compute_source_indexEfiiEEEEvPKT_mmmmPS5_f,(.L_x_310 - _ZN2at6native53_GLOBAL__N__7c5e0505_20_UpSampleNearest1d_cu_19867e3837upsample_nearest1d_backward_out_frameIN3c104HalfEfXadL_ZNS0_46nearest_neighbor_exact_bw_compute_source_indexEfiiEEEEvPKT_mmmmPS5_f)
        .other          _ZN2at6native53_GLOBAL__N__7c5e0505_20_UpSampleNearest1d_cu_19867e3837upsample_nearest1d_backward_out_frameIN3c104HalfEfXadL_ZNS0_46nearest_neighbor_exact_bw_compute_source_indexEfiiEEEEvPKT_mmmmPS5_f,@"STO_CUDA_ENTRY STV_DEFAULT"
_ZN2at6native53_GLOBAL__N__7c5e0505_20_UpSampleNearest1d_cu_19867e3837upsample_nearest1d_backward_out_frameIN3c104HalfEfXadL_ZNS0_46nearest_neighbor_exact_bw_compute_source_indexEfiiEEEEvPKT_mmmmPS5_f:
        /* <DEDUP_REMOVED lines=21> */
[----:B------:R-:W-:Y:S05]  /*0150*/  CALL.REL.NOINC `($__internal_4_$__cuda_sm20_div_u64) ;  /* 0x0000000c00bc7944 */ /* 0x000fea0003c00000 */
[----:B------:R-:W-:Y:S01]  /*0160*/  IADD3 R5, -R6, RZ, RZ ;  /* 0x000000ff06057210 */ /* 0x000fe20007ffe1ff */
[----:B------:R-:W-:-:S04]  /*0170*/  ULDC UR4, c[0x0][0x230] ;  /* 0x00008c0000047ab9 */ /* 0x000fc80000000800 */
[----:B------:R-:W-:Y:S01]  /*0180*/  IMAD R5, R5, UR4, R0 ;  /* 0x0000000405057c24 */ /* 0x000fe2000f8e0200 */
[----:B------:R-:W-:Y:S06]  /*0190*/  BRA `(.L_x_38) ;  /* 0x0000000000547947 */ /* 0x000fec0003800000 */
.L_x_37:
        /* <DEDUP_REMOVED lines=10> */
[----:B------:R-:W-:-:S05]  /*0240*/  IMAD.HI.U32 R6, R3, R0, RZ ;  /* 0x0000000003067227 */ /* 0x000fca00078e00ff */
[----:B------:R-:W-:-:S05]  /*0250*/  IADD3 R3, -R6, RZ, RZ ;  /* 0x000000ff06037210 */ /* 0x000fca0007ffe1ff */
[----:B------:R-:W-:-:S05]  /*0260*/  IMAD R3, R3, UR10, R0 ;  /* 0x0000000a03037c24 */ /* 0x000fca000f8e0200 */
[----:B------:R-:W-:-:S13]  /*0270*/  ISETP.GE.U32.AND P0, PT, R3, UR10, PT ;  /* 0x0000000a03007c0c */ /* 0x000fda000bf06070 */
[----:B------:R-:W-:Y:S01]  /*0280*/  @P0 IADD3 R3, R3, -UR10, RZ ;  /* 0x8000000a03030c10 */ /* 0x000fe2000fffe0ff */
[----:B------:R-:W-:-:S03]  /*0290*/  @P0 VIADD R6, R6, 0x1 ;  /* 0x0000000106060836 */ /* 0x000fc60000000000 */
[----:B------:R-:W-:-:S13]  /*02a0*/  ISETP.GE.U32.AND P1, PT, R3, UR10, PT ;  /* 0x0000000a03007c0c */ /* 0x000fda000bf26070 */
[----:B------:R-:W-:Y:S02]  /*02b0*/  @P1 IADD3 R6, R6, 0x1, RZ ;  /* 0x0000000106061810 */ /* 0x000fe40007ffe0ff */
[----:B------:R-:W-:-:S04]  /*02c0*/  @!P2 LOP3.LUT R6, RZ, UR10, RZ, 0x33, !PT ;  /* 0x0000000aff06ac12 */ /* 0x000fc8000f8e33ff */
[----:B------:R-:W-:-:S05]  /*02d0*/  IADD3 R5, -R6, RZ, RZ ;  /* 0x000000ff06057210 */ /* 0x000fca0007ffe1ff */
[----:B------:R-:W-:-:S07]  /*02e0*/  IMAD R5, R5, UR10, R0 ;  /* 0x0000000a05057c24 */ /* 0x000fce000f8e0200 */
.L_x_38:
[----:B------:R-:W-:Y:S05]  /*02f0*/  BSYNC B0 ;  /* 0x0000000000007941 */ /* 0x000fea0003800000 */
.L_x_36:
[----:B------:R-:W-:Y:S01]  /*0300*/  ULDC UR4, c[0x0][0x224] ;  /* 0x0000890000047ab9 */ /* 0x000fe20000000800 */
[----:B------:R-:W-:Y:S01]  /*0310*/  BSSY B0, `(.L_x_39) ;  /* 0x000001a000007945 */ /* 0x000fe20003800000 */
[----:B------:R-:W-:-:S04]  /*0320*/  LOP3.LUT R2, R7, UR4, RZ, 0xfc, !PT ;  /* 0x0000000407027c12 */ /* 0x000fc8000f8efcff */
[----:B------:R-:W-:-:S13]  /*0330*/  ISETP.NE.U32.AND P0, PT, R2, RZ, PT ;  /* 0x000000ff0200720c */ /* 0x000fda0003f05070 */
[----:B------:R-:W-:Y:S05]  /*0340*/  @!P0 BRA `(.L_x_40) ;  /* 0x0000000000108947 */ /* 0x000fea0003800000 */
[----:B------:R-:W-:Y:S01]  /*0350*/  IMAD.MOV.U32 R4, RZ, RZ, R6 ;  /* 0x000000ffff047224 */ /* 0x000fe200078e0006 */
[----:B------:R-:W-:-:S07]  /*0360*/  MOV R6, 0x380 ;  /* 0x0000038000067802 */ /* 0x000fce0000000f00 */
[----:B------:R-:W-:Y:S05]  /*0370*/  CALL.REL.NOINC `($__internal_5_$__cuda_sm20_rem_u64) ;  /* 0x0000001000487944 */ /* 0x000fea0003c00000 */
[----:B------:R-:W-:Y:S05]  /*0380*/  BRA `(.L_x_41) ;  /* 0x0000000000487947 */ /* 0x000fea0003800000 */
.L_x_40:
[----:B------:R-:W-:Y:S02]  /*0390*/  ULDC UR4, c[0x0][0x220] ;  /* 0x0000880000047ab9 */ /* 0x000fe40000000800 */
[----:B------:R-:W0:Y:S01]  /*03a0*/  I2F.U32.RP R4, UR4 ;  /* 0x0000000400047d06 */ /* 0x000e220008209000 */
[----:B------:R-:W-:-:S07]  /*03b0*/  ISETP.NE.U32.AND P1, PT, RZ, UR4, PT ;  /* 0x00000004ff007c0c */ /* 0x000fce000bf25070 */
[----:B0-----:R-:W0:Y:S02]  /*03c0*/  MUFU.RCP R4, R4 ;  /* 0x0000000400047308 */ /* 0x001e240000001000 */
[----:B0-----:R-:W-:-:S06]  /*03d0*/  IADD3 R2, R4, 0xffffffe, RZ ;  /* 0x0ffffffe04027810 */ /* 0x001fcc0007ffe0ff */
[----:B------:R0:W1:Y:S02]  /*03e0*/  F2I.FTZ.U32.TRUNC.NTZ R3, R2 ;  /* 0x0000000200037305 */ /* 0x000064000021f000 */
[----:B0-----:R-:W-:Y:S01]  /*03f0*/  HFMA2.MMA R2, -RZ, RZ, 0, 0 ;  /* 0x00000000ff027435 */ /* 0x001fe200000001ff */
[----:B-1----:R-:W-:-:S05]  /*0400*/  IADD3 R7, RZ, -R3, RZ ;  /* 0x80000003ff077210 */ /* 0x002fca0007ffe0ff */
[----:B------:R-:W-:-:S04]  /*0410*/  IMAD R7, R7, UR4, RZ ;  /* 0x0000000407077c24 */ /* 0x000fc8000f8e02ff */
[----:B------:R-:W-:-:S06]  /*0420*/  IMAD.HI.U32 R3, R3, R7, R2 ;  /* 0x0000000703037227 */ /* 0x000fcc00078e0002 */
[----:B------:R-:W-:-:S04]  /*0430*/  IMAD.HI.U32 R3, R3, R6, RZ ;  /* 0x0000000603037227 */ /* 0x000fc800078e00ff */
[----:B------:R-:W-:-:S04]  /*0440*/  IMAD.MOV R3, RZ, RZ, -R3 ;  /* 0x000000ffff037224 */ /* 0x000fc800078e0a03 */
[----:B------:R-:W-:-:S05]  /*0450*/  IMAD R4, R3, UR4, R6 ;  /* 0x0000000403047c24 */ /* 0x000fca000f8e0206 */
[----:B------:R-:W-:-:S13]  /*0460*/  ISETP.GE.U32.AND P0, PT, R4, UR4, PT ;  /* 0x0000000404007c0c */ /* 0x000fda000bf06070 */
[----:B------:R-:W-:-:S04]  /*0470*/  @P0 IADD3 R4, R4, -UR4, RZ ;  /* 0x8000000404040c10 */ /* 0x000fc8000fffe0ff */
[----:B------:R-:W-:-:S13]  /*0480*/  ISETP.GE.U32.AND P0, PT, R4, UR4, PT ;  /* 0x0000000404007c0c */ /* 0x000fda000bf06070 */
[----:B------:R-:W-:Y:S02]  /*0490*/  @P0 IADD3 R4, R4, -UR4, RZ ;  /* 0x8000000404040c10 */ /* 0x000fe4000fffe0ff */
[----:B------:R-:W-:-:S07]  /*04a0*/  @!P1 LOP3.LUT R4, RZ, UR4, RZ, 0x33, !PT ;  /* 0x00000004ff049c12 */ /* 0x000fce000f8e33ff */
.L_x_41:
[----:B------:R-:W-:Y:S05]  /*04b0*/  BSYNC B0 ;  /* 0x0000000000007941 */ /* 0x000fea0003800000 */
.L_x_39:
        /* <DEDUP_REMOVED lines=18> */
[----:B------:R-:W-:Y:S01]  /*05e0*/  UMOV UR4, URZ ;  /* 0x0000003f00047c82 */ /* 0x000fe20008000000 */
[----:B------:R-:W-:Y:S01]  /*05f0*/  IADD3 R2, -R2, -0x2, -R5 ;  /* 0xfffffffe02027810 */ /* 0x000fe20007ffe905 */
[----:B------:R-:W-:Y:S01]  /*0600*/  ULDC.64 UR8, c[0x0][0x208] ;  /* 0x0000820000087ab9 */ /* 0x000fe20000000a00 */
[C---:B------:R-:W-:Y:S02]  /*0610*/  IADD3 R8, R5.reuse, 0x2, RZ ;  /* 0x0000000205087810 */ /* 0x040fe40007ffe0ff */
[----:B------:R-:W-:Y:S02]  /*0620*/  ISETP.GE.U32.AND P1, PT, R2, 0x3, PT ;  /* 0x000000030200780c */ /* 0x000fe40003f26070 */
[----:B------:R-:W-:-:S02]  /*0630*/  IADD3 R25, R5, 0x3, RZ ;  /* 0x0000000305197810 */ /* 0x000fc40007ffe0ff */
[----:B------:R-:W-:-:S09]  /*0640*/  LOP3.LUT R9, R9, 0x3, RZ, 0xc0, !PT ;  /* 0x0000000309097812 */ /* 0x000fd200078ec0ff */
.L_x_51:
[----:B------:R-:W0:Y:S01]  /*0650*/  LDC R3, c[0x0][0x220] ;  /* 0x00008800ff037b82 */ /* 0x000e220000000800 */
[----:B------:R-:W-:Y:S01]  /*0660*/  ISETP.GT.AND P0, PT, R6, R5, PT ;  /* 0x000000050600720c */ /* 0x000fe20003f04270 */
[----:B------:R-:W-:Y:S01]  /*0670*/  ULDC UR5, c[0x0][0x228] ;  /* 0x00008a0000057ab9 */ /* 0x000fe20000000800 */
[----:B------:R-:W-:Y:S01]  /*0680*/  BSSY B0, `(.L_x_42) ;  /* 0x0000091000007945 */ /* 0x000fe20003800000 */
[----:B------:R-:W-:Y:S01]  /*0690*/  HFMA2.MMA R10, -RZ, RZ, 0, 0 ;  /* 0x00000000ff0a7435 */ /* 0x000fe200000001ff */
[----:B0-----:R-:W-:-:S04]  /*06a0*/  IMAD R2, R3, UR4, R4 ;  /* 0x0000000403027c24 */ /* 0x001fc8000f8e0204 */
[----:B------:R-:W-:-:S05]  /*06b0*/  IMAD R19, R2, UR5, R5 ;  /* 0x0000000502137c24 */ /* 0x000fca000f8e0205 */
[----:B------:R-:W-:Y:S05]  /*06c0*/  @!P0 BRA `(.L_x_43) ;  /* 0x0000000800308947 */ /* 0x000fea0003800000 */
[----:B------:R-:W-:Y:S01]  /*06d0*/  ISETP.NE.AND P0, PT, R9, RZ, PT ;  /* 0x000000ff0900720c */ /* 0x000fe20003f05270 */
[----:B------:R-:W-:Y:S01]  /*06e0*/  BSSY B1, `(.L_x_44) ;  /* 0x0000019000017945 */ /* 0x000fe20003800000 */
[----:B------:R-:W-:Y:S01]  /*06f0*/  IMAD.MOV.U32 R10, RZ, RZ, RZ ;  /* 0x000000ffff0a7224 */ /* 0x000fe200078e00ff */
[----:B------:R-:W-:Y:S02]  /*0700*/  MOV R11, R5 ;  /* 0x00000005000b7202 */ /* 0x000fe40000000f00 */
[----:B------:R-:W-:-:S08]  /*0710*/  MOV R13, R19 ;  /* 0x00000013000d7202 */ /* 0x000fd00000000f00 */
[----:B------:R-:W-:Y:S05]  /*0720*/  @!P0 BRA `(.L_x_45) ;  /* 0x0000000000508947 */ /* 0x000fea0003800000 */
[----:B------:R-:W0:Y:S02]  /*0730*/  LDC.64 R2, c[0x0][0x210] ;  /* 0x00008400ff027b82 */ /* 0x000e240000000a00 */
[----:B0-----:R-:W-:-:S05]  /*0740*/  IMAD.WIDE R2, R19, 0x2, R2 ;  /* 0x0000000213027825 */ /* 0x001fca00078e0202 */
[----:B------:R-:W2:Y:S01]  /*0750*/  LDG.E.U16 R10, desc[UR8][R2.64] ;  /* 0x00000008020a7981 */ /* 0x000ea2000c1e1500 */
[----:B------:R-:W-:Y:S02]  /*0760*/  ISETP.NE.AND P0, PT, R9, 0x1, PT ;  /* 0x000000010900780c */ /* 0x000fe40003f05270 */
[----:B------:R-:W-:Y:S02]  /*0770*/  IADD3 R13, R19, 0x1, RZ ;  /* 0x00000001130d7810 */ /* 0x000fe40007ffe0ff */
[----:B------:R-:W-:Y:S01]  /*0780*/  MOV R11, R7 ;  /* 0x00000007000b7202 */ /* 0x000fe20000000f00 */
[----:B--2---:R-:W-:-:S05]  /*0790*/  HADD2.F32 R10, -RZ, R10.H0_H0 ;  /* 0x2000000aff0a7230 */ /* 0x004fca0000004100 */
[----:B------:R-:W-:-:S03]  /*07a0*/  FADD.FTZ R10, RZ, R10 ;  /* 0x0000000aff0a7221 */ /* 0x000fc60000010000 */
[----:B------:R-:W-:Y:S05]  /*07b0*/  @!P0 BRA `(.L_x_45) ;  /* 0x00000000002c8947 */ /* 0x000fea0003800000 */
[----:B------:R-:W-:Y:S01]  /*07c0*/  ISETP.NE.AND P0, PT, R9, 0x2, PT ;  /* 0x000000020900780c */ /* 0x000fe20003f05270 */
[----:B------:R-:W2:-:S12]  /*07d0*/  LDG.E.U16 R11, desc[UR8][R2.64+0x2] ;  /* 0x00000208020b7981 */ /* 0x000e98000c1e1500 */
[----:B------:R-:W3:Y:S01]  /*07e0*/  @P0 LDG.E.U16 R12, desc[UR8][R2.64+0x4] ;  /* 0x00000408020c0981 */ /* 0x000ee2000c1e1500 */
[C---:B------:R-:W-:Y:S01]  /*07f0*/  VIADD R13, R19.reuse, 0x2 ;  /* 0x00000002130d7836 */ /* 0x040fe20000000000 */
[----:B------:R-:W-:Y:S01]  /*0800*/  @P0 IADD3 R13, R19, 0x3, RZ ;  /* 0x00000003130d0810 */ /* 0x000fe20007ffe0ff */
[----:B--2---:R-:W-:Y:S01]  /*0810*/  HADD2.F32 R15, -RZ, R11.H0_H0 ;  /* 0x2000000bff0f7230 */ /* 0x004fe20000004100 */
[----:B------:R-:W-:Y:S02]  /*0820*/  MOV R11, R8 ;  /* 0x00000008000b7202 */ /* 0x000fe40000000f00 */
[----:B------:R-:W-:Y:S02]  /*0830*/  @P0 MOV R11, R25 ;  /* 0x00000019000b0202 */ /* 0x000fe40000000f00 */
[----:B------:R-:W-:Y:S01]  /*0840*/  FADD.FTZ R10, R10, R15 ;  /* 0x0000000f0a0a7221 */ /* 0x000fe20000010000 */
[----:B---3--:R-:W-:-:S05]  /*0850*/  @P0 HADD2.F32 R17, -RZ, R12.H0_H0 ;  /* 0x2000000cff110230 */ /* 0x008fca0000004100 */
[----:B------:R-:W-:-:S07]  /*0860*/  @P0 FADD.FTZ R10, R10, R17 ;  /* 0x000000110a0a0221 */ /* 0x000fce0000010000 */
.L_x_45:
[----:B------:R-:W-:Y:S05]  /*0870*/  BSYNC B1 ;  /* 0x0000000000017941 */ /* 0x000fea0003800000 */
.L_x_44:
        /* <DEDUP_REMOVED lines=12> */
.L_x_48:
        /* <DEDUP_REMOVED lines=10> */
[----:B--2---:R-:W-:-:S03]  /*09e0*/  HADD2.F32 R23, -RZ, R20.H0_H0 ;  /* 0x20000014ff177230 */ /* 0x004fc60000004100 */
[----:B------:R-:W2:Y:S01]  /*09f0*/  LDG.E.U16 R20, desc[UR8][R2.64+0x10] ;  /* 0x0000100802147981 */ /* 0x000ea2000c1e1500 */
[----:B---3--:R-:W-:Y:S02]  /*0a00*/  HADD2.F32 R22, -RZ, R22.H0_H0 ;  /* 0x20000016ff167230 */ /* 0x008fe40000004100 */
[----:B------:R-:W-:Y:S02]  /*0a10*/  FADD.FTZ R23, R23, R10 ;  /* 0x0000000a17177221 */ /* 0x000fe40000010000 */
[----:B------:R-:W3:Y:S02]  /*0a20*/  LDG.E.U16 R10, desc[UR8][R2.64+0x12] ;  /* 0x00001208020a7981 */ /* 0x000ee4000c1e1500 */
[----:B------:R-:W-:Y:S02]  /*0a30*/  FADD.FTZ R23, R23, R22 ;  /* 0x0000001617177221 */ /* 0x000fe40000010000 */
[----:B------:R-:W3:Y:S01]  /*0a40*/  LDG.E.U16 R22, desc[UR8][R2.64+0x14] ;  /* 0x0000140802167981 */ /* 0x000ee2000c1e1500 */
[----:B----4-:R-:W-:-:S03]  /*0a50*/  HADD2.F32 R24, -RZ, R21.H0_H0 ;  /* 0x20000015ff187230 */ /* 0x010fc60000004100 */
[----:B------:R-:W4:Y:S02]  /*0a60*/  LDG.E.U16 R21, desc[UR8][R2.64+0x16] ;  /* 0x0000160802157981 */ /* 0x000f24000c1e1500 */
[----:B------:R-:W-:Y:S02]  /*0a70*/  FADD.FTZ R26, R23, R24 ;  /* 0x00000018171a7221 */ /* 0x000fe40000010000 */
[----:B------:R-:W4:Y:S04]  /*0a80*/  LDG.E.U16 R23, desc[UR8][R2.64+0x18] ;  /* 0x0000180802177981 */ /* 0x000f28000c1e1500 */
[----:B------:R0:W4:Y:S01]  /*0a90*/  LDG.E.U16 R24, desc[UR8][R2.64+0x1a] ;  /* 0x00001a0802187981 */ /* 0x000122000c1e1500 */
[----:B-----5:R-:W-:Y:S01]  /*0aa0*/  HADD2.F32 R15, -RZ, R15.H0_H0 ;  /* 0x2000000fff0f7230 */ /* 0x020fe20000004100 */
[----:B------:R-:W-:Y:S01]  /*0ab0*/  IADD3 R11, R11, 0x10, RZ ;  /* 0x000000100b0b7810 */ /* 0x000fe20007ffe0ff */
[----:B------:R-:W-:-:S02]  /*0ac0*/  HADD2.F32 R16, -RZ, R16.H0_H0 ;  /* 0x20000010ff107230 */ /* 0x000fc40000004100 */
[----:B------:R-:W-:Y:S02]  /*0ad0*/  HADD2.F32 R12, -RZ, R12.H0_H0 ;  /* 0x2000000cff0c7230 */ /* 0x000fe40000004100 */
[----:B------:R-:W-:Y:S01]  /*0ae0*/  FADD.FTZ R15, R26, R15 ;  /* 0x0000000f1a0f7221 */ /* 0x000fe20000010000 */
[----:B------:R-:W-:Y:S01]  /*0af0*/  HADD2.F32 R26, -RZ, R13.H0_H0 ;  /* 0x2000000dff1a7230 */ /* 0x000fe20000004100 */
[----:B------:R-:W-:Y:S01]  /*0b00*/  ISETP.GE.AND P2, PT, R11, R14, PT ;  /* 0x0000000e0b00720c */ /* 0x000fe20003f46270 */
[----:B------:R-:W-:Y:S01]  /*0b10*/  HADD2.F32 R19, -RZ, R19.H0_H0 ;  /* 0x20000013ff137230 */ /* 0x000fe20000004100 */
[----:B0-----:R-:W-:Y:S01]  /*0b20*/  IADD3 R2, P3, R2, 0x20, RZ ;  /* 0x0000002002027810 */ /* 0x001fe20007f7e0ff */
[----:B------:R-:W-:Y:S02]  /*0b30*/  HADD2.F32 R13, -RZ, R18.H0_H0 ;  /* 0x20000012ff0d7230 */ /* 0x000fe40000004100 */
[----:B------:R-:W-:Y:S01]  /*0b40*/  FADD.FTZ R15, R15, R26 ;  /* 0x0000001a0f0f7221 */ /* 0x000fe20000010000 */
[----:B------:R-:W-:Y:S01]  /*0b50*/  HADD2.F32 R17, -RZ, R17.H0_H0 ;  /* 0x20000011ff117230 */ /* 0x000fe20000004100 */
[----:B------:R-:W-:-:S02]  /*0b60*/  IADD3.X R3, RZ, R3, RZ, P3, !PT ;  /* 0x00000003ff037210 */ /* 0x000fc40001ffe4ff */
[----:B------:R-:W-:-:S04]  /*0b70*/  FADD.FTZ R15, R15, R16 ;  /* 0x000000100f0f7221 */ /* 0x000fc80000010000 */
[----:B------:R-:W-:-:S04]  /*0b80*/  FADD.FTZ R12, R15, R12 ;  /* 0x0000000c0f0c7221 */ /* 0x000fc80000010000 */
[----:B------:R-:W-:-:S04]  /*0b90*/  FADD.FTZ R12, R12, R19 ;  /* 0x000000130c0c7221 */ /* 0x000fc80000010000 */
[----:B------:R-:W-:-:S04]  /*0ba0*/  FADD.FTZ R12, R12, R13 ;  /* 0x0000000d0c0c7221 */ /* 0x000fc80000010000 */
[----:B------:R-:W-:Y:S01]  /*0bb0*/  FADD.FTZ R12, R12, R17 ;  /* 0x000000110c0c7221 */ /* 0x000fe20000010000 */
[----:B--2---:R-:W-:Y:S02]  /*0bc0*/  HADD2.F32 R13, -RZ, R20.H0_H0 ;  /* 0x20000014ff0d7230 */ /* 0x004fe40000004100 */
[----:B---3--:R-:W-:-:S03]  /*0bd0*/  HADD2.F32 R15, -RZ, R10.H0_H0 ;  /* 0x2000000aff0f7230 */ /* 0x008fc60000004100 */
[----:B------:R-:W-:Y:S01]  /*0be0*/  FADD.FTZ R12, R12, R13 ;  /* 0x0000000d0c0c7221 */ /* 0x000fe20000010000 */
[----:B------:R-:W-:-:S03]  /*0bf0*/  HADD2.F32 R13, -RZ, R22.H0_H0 ;  /* 0x20000016ff0d7230 */ /* 0x000fc60000004100 */
[----:B------:R-:W-:Y:S01]  /*0c00*/  FADD.FTZ R12, R12, R15 ;  /* 0x0000000f0c0c7221 */ /* 0x000fe20000010000 */
[----:B----4-:R-:W-:-:S03]  /*0c10*/  HADD2.F32 R21, -RZ, R21.H0_H0 ;  /* 0x20000015ff157230 */ /* 0x010fc60000004100 */
[----:B------:R-:W-:Y:S01]  /*0c20*/  FADD.FTZ R12, R12, R13 ;  /* 0x0000000d0c0c7221 */ /* 0x000fe20000010000 */
[----:B------:R-:W-:-:S03]  /*0c30*/  HADD2.F32 R23, -RZ, R23.H0_H0 ;  /* 0x20000017ff177230 */ /* 0x000fc60000004100 */
[----:B------:R-:W-:Y:S01]  /*0c40*/  FADD.FTZ R12, R12, R21 ;  /* 0x000000150c0c7221 */ /* 0x000fe20000010000 */
[----:B------:R-:W-:-:S03]  /*0c50*/  HADD2.F32 R13, -RZ, R24.H0_H0 ;  /* 0x20000018ff0d7230 */ /* 0x000fc60000004100 */
[----:B------:R-:W-:-:S04]  /*0c60*/  FADD.FTZ R12, R12, R23 ;  /* 0x000000170c0c7221 */ /* 0x000fc80000010000 */
[----:B------:R-:W-:Y:S01]  /*0c70*/  FADD.FTZ R10, R12, R13 ;  /* 0x0000000d0c0a7221 */ /* 0x000fe20000010000 */
[----:B------:R-:W-:Y:S06]  /*0c80*/  @!P2 BRA `(.L_x_48) ;  /* 0xfffffffc002ca947 */ /* 0x000fec000383ffff */
.L_x_47:
[----:B------:R-:W-:Y:S05]  /*0c90*/  BSYNC B1 ;  /* 0x0000000000017941 */ /* 0x000fea0003800000 */
.L_x_46:
[----:B------:R-:W-:Y:S01]  /*0ca0*/  IADD3 R12, R6, -R11, RZ ;  /* 0x8000000b060c7210 */ /* 0x000fe20007ffe0ff */
[----:B------:R-:W-:Y:S03]  /*0cb0*/  BSSY B1, `(.L_x_49) ;  /* 0x000001f000017945 */ /* 0x000fe60003800000 */
        /* <DEDUP_REMOVED lines=10> */
[----:B------:R-:W-:-:S02]  /*0d60*/  PLOP3.LUT P0, PT, PT, PT, PT, 0x8, 0x0 ;  /* 0x000000000000781c */ /* 0x000fc40003f0e170 */
[----:B------:R-:W-:Y:S02]  /*0d70*/  IADD3 R11, R11, 0x8, RZ ;  /* 0x000000080b0b7810 */ /* 0x000fe40007ffe0ff */
[----:B0-----:R-:W-:-:S05]  /*0d80*/  IADD3 R2, P2, R2, 0x10, RZ ;  /* 0x0000001002027810 */ /* 0x001fca0007f5e0ff */
[----:B------:R-:W-:Y:S02]  /*0d90*/  IMAD.X R3, RZ, RZ, R3, P2 ;  /* 0x000000ffff037224 */ /* 0x000fe400010e0603 */
[----:B--2---:R-:W-:Y:S02]  /*0da0*/  HADD2.F32 R15, -RZ, R14.H0_H0 ;  /* 0x2000000eff0f7230 */ /* 0x004fe40000004100 */
[----:B---3--:R-:W-:-:S03]  /*0db0*/  HADD2.F32 R16, -RZ, R16.H0_H0 ;  /* 0x20000010ff107230 */ /* 0x008fc60000004100 */
[----:B------:R-:W-:Y:S01]  /*0dc0*/  FADD.FTZ R15, R10, R15 ;  /* 0x0000000f0a0f7221 */ /* 0x000fe20000010000 */
[----:B----4-:R-:W-:-:S03]  /*0dd0*/  HADD2.F32 R10, -RZ, R17.H0_H0 ;  /* 0x20000011ff0a7230 */ /* 0x010fc60000004100 */
[----:B------:R-:W-:Y:S01]  /*0de0*/  FADD.FTZ R15, R15, R16 ;  /* 0x000000100f0f7221 */ /* 0x000fe20000010000 */
[----:B-----5:R-:W-:-:S03]  /*0df0*/  HADD2.F32 R17, -RZ, R18.H0_H0 ;  /* 0x20000012ff117230 */ /* 0x020fc60000004100 */
[----:B------:R-:W-:Y:S01]  /*0e00*/  FADD.FTZ R10, R15, R10 ;  /* 0x0000000a0f0a7221 */ /* 0x000fe20000010000 */
[----:B------:R-:W-:-:S03]  /*0e10*/  HADD2.F32 R19, -RZ, R19.H0_H0 ;  /* 0x20000013ff137230 */ /* 0x000fc60000004100 */
[----:B------:R-:W-:Y:S01]  /*0e20*/  FADD.FTZ R10, R10, R17 ;  /* 0x000000110a0a7221 */ /* 0x000fe20000010000 */
[----:B------:R-:W-:-:S03]  /*0e30*/  HADD2.F32 R15, -RZ, R20.H0_H0 ;  /* 0x20000014ff0f7230 */ /* 0x000fc60000004100 */
[----:B------:R-:W-:Y:S01]  /*0e40*/  FADD.FTZ R10, R10, R19 ;  /* 0x000000130a0a7221 */ /* 0x000fe20000010000 */
[----:B------:R-:W-:-:S03]  /*0e50*/  HADD2.F32 R17, -RZ, R12.H0_H0 ;  /* 0x2000000cff117230 */ /* 0x000fc60000004100 */
[----:B------:R-:W-:Y:S01]  /*0e60*/  FADD.FTZ R10, R10, R15 ;  /* 0x0000000f0a0a7221 */ /* 0x000fe20000010000 */
[----:B------:R-:W-:-:S03]  /*0e70*/  HADD2.F32 R13, -RZ, R13.H0_H0 ;  /* 0x2000000dff0d7230 */ /* 0x000fc60000004100 */
[----:B------:R-:W-:-:S04]  /*0e80*/  FADD.FTZ R10, R10, R17 ;  /* 0x000000110a0a7221 */ /* 0x000fc80000010000 */
[----:B------:R-:W-:-:S07]  /*0e90*/  FADD.FTZ R10, R10, R13 ;  /* 0x0000000d0a0a7221 */ /* 0x000fce0000010000 */
.L_x_50:
[----:B------:R-:W-:Y:S05]  /*0ea0*/  BSYNC B1 ;  /* 0x0000000000017941 */ /* 0x000fea0003800000 */
.L_x_49:
[----:B------:R-:W-:-:S13]  /*0eb0*/  ISETP.LT.OR P0, PT, R11, R6, P0 ;  /* 0x000000060b00720c */ /* 0x000fda0000701670 */
[----:B------:R-:W-:Y:S05]  /*0ec0*/  @!P0 BRA `(.L_x_43) ;  /* 0x0000000000308947 */ /* 0x000fea0003800000 */
[----:B------:R-:W2:Y:S04]  /*0ed0*/  LDG.E.U16 R11, desc[UR8][R2.64+-0x4] ;  /* 0xfffffc08020b7981 */ /* 0x000ea8000c1e1500 */
[----:B------:R-:W3:Y:S04]  /*0ee0*/  LDG.E.U16 R12, desc[UR8][R2.64+-0x2] ;  /* 0xfffffe08020c7981 */ /* 0x000ee8000c1e1500 */
[----:B------:R-:W4:Y:S04]  /*0ef0*/  LDG.E.U16 R13, desc[UR8][R2.64] ;  /* 0x00000008020d7981 */ /* 0x000f28000c1e1500 */
[----:B------:R-:W5:Y:S01]  /*0f00*/  LDG.E.U16 R14, desc[UR8][R2.64+0x2] ;  /* 0x00000208020e7981 */ /* 0x000f62000c1e1500 */
[----:B--2---:R-:W-:-:S02]  /*0f10*/  HADD2.F32 R11, -RZ, R11.H0_H0 ;  /* 0x2000000bff0b7230 */ /* 0x004fc40000004100 */
[----:B---3--:R-:W-:-:S03]  /*0f20*/  HADD2.F32 R12, -RZ, R12.H0_H0 ;  /* 0x2000000cff0c7230 */ /* 0x008fc60000004100 */
[----:B------:R-:W-:Y:S01]  /*0f30*/  FADD.FTZ R11, R10, R11 ;  /* 0x0000000b0a0b7221 */ /* 0x000fe20000010000 */
[----:B----4-:R-:W-:-:S03]  /*0f40*/  HADD2.F32 R10, -RZ, R13.H0_H0 ;  /* 0x2000000dff0a7230 */ /* 0x010fc60000004100 */
[----:B------:R-:W-:Y:S01]  /*0f50*/  FADD.FTZ R11, R11, R12 ;  /* 0x0000000c0b0b7221 */ /* 0x000fe20000010000 */
[----:B-----5:R-:W-:-:S03]  /*0f60*/  HADD2.F32 R13, -RZ, R14.H0_H0 ;  /* 0x2000000eff0d7230 */ /* 0x020fc60000004100 */
[----:B------:R-:W-:-:S04]  /*0f70*/  FADD.FTZ R10, R11, R10 ;  /* 0x0000000a0b0a7221 */ /* 0x000fc80000010000 */
[----:B------:R-:W-:-:S07]  /*0f80*/  FADD.FTZ R10, R10, R13 ;  /* 0x0000000d0a0a7221 */ /* 0x000fce0000010000 */
.L_x_43:
[----:B------:R-:W-:Y:S05]  /*0f90*/  BSYNC B0 ;  /* 0x0000000000007941 */ /* 0x000fea0003800000 */
.L_x_42:
[----:B------:R-:W0:Y:S01]  /*0fa0*/  LDC.64 R2, c[0x0][0x238] ;  /* 0x00008e00ff027b82 */ /* 0x000e220000000a00 */
[----:B------:R-:W-:Y:S01]  /*0fb0*/  F2FP.F16.F32.PACK_AB R10, RZ, R10 ;  /* 0x0000000aff0a723e */ /* 0x000fe200000000ff */
        /* <DEDUP_REMOVED lines=9> */
        .weak           $__internal_4_$__cuda_sm20_div_u64
        .type           $__internal_4_$__cuda_sm20_div_u64,@function
        .size           $__internal_4_$__cuda_sm20_div_u64,($__internal_5_$__cuda_sm20_rem_u64 - $__internal_4_$__cuda_sm20_div_u64)
$__internal_4_$__cuda_sm20_div_u64:
        /* <DEDUP_REMOVED lines=10> */
[----:B------:R-:W-:-:S03]  /*10f0*/  IMAD.HI.U32 R8, R6, R11, RZ ;  /* 0x0000000b06087227 */ /* 0x000fc600078e00ff */
[----:B------:R-:W-:Y:S01]  /*1100*/  IADD3.X R13, RZ, ~R9, RZ, P0, !PT ;  /* 0x80000009ff0d7210 */ /* 0x000fe200007fe4ff */
[----:B------:R-:W-:-:S04]  /*1110*/  IMAD.MOV.U32 R9, RZ, RZ, R6 ;  /* 0x000000ffff097224 */ /* 0x000fc800078e0006 */
[----:B------:R-:W-:-:S04]  /*1120*/  IMAD.WIDE.U32 R8, P0, R6, R13, R8 ;  /* 0x0000000d06087225 */ /* 0x000fc80007800008 */
[C---:B------:R-:W-:Y:S02]  /*1130*/  IMAD R15, R7.reuse, R13, RZ ;  /* 0x0000000d070f7224 */ /* 0x040fe400078e02ff */
[----:B------:R-:W-:-:S04]  /*1140*/  IMAD.HI.U32 R8, P1, R7, R11, R8 ;  /* 0x0000000b07087227 */ /* 0x000fc80007820008 */
[----:B------:R-:W-:Y:S01]  /*1150*/  IMAD.HI.U32 R13, R7, R13, RZ ;  /* 0x0000000d070d7227 */ /* 0x000fe200078e00ff */
[----:B------:R-:W-:-:S04]  /*1160*/  IADD3 R9, P2, R15, R8, RZ ;  /* 0x000000080f097210 */ /* 0x000fc80007f5e0ff */
[----:B------:R-:W-:Y:S01]  /*1170*/  IADD3.X R8, R13, R7, RZ, P0, !PT ;  /* 0x000000070d087210 */ /* 0x000fe200007fe4ff */
[----:B------:R-:W-:-:S03]  /*1180*/  IMAD.WIDE.U32 R6, R9, R2, RZ ;  /* 0x0000000209067225 */ /* 0x000fc600078e00ff */
[----:B------:R-:W-:Y:S01]  /*1190*/  IADD3.X R11, RZ, RZ, R8, P2, P1 ;  /* 0x000000ffff0b7210 */ /* 0x000fe200017e2408 */
[----:B------:R-:W-:Y:S01]  /*11a0*/  IMAD R7, R9, R3, R7 ;  /* 0x0000000309077224 */ /* 0x000fe200078e0207 */
[----:B------:R-:W-:-:S03]  /*11b0*/  IADD3 R13, P0, RZ, -R6, RZ ;  /* 0x80000006ff0d7210 */ /* 0x000fc60007f1e0ff */
[----:B------:R-:W-:Y:S02]  /*11c0*/  IMAD R7, R11, R2, R7 ;  /* 0x000000020b077224 */ /* 0x000fe400078e0207 */
[----:B------:R-:W-:-:S03]  /*11d0*/  IMAD.HI.U32 R8, R9, R13, RZ ;  /* 0x0000000d09087227 */ /* 0x000fc600078e00ff */
[----:B------:R-:W-:Y:S01]  /*11e0*/  IADD3.X R6, RZ, ~R7, RZ, P0, !PT ;  /* 0x80000007ff067210 */ /* 0x000fe200007fe4ff */
[----:B------:R-:W-:-:S04]  /*11f0*/  HFMA2.MMA R7, -RZ, RZ, 0, 0 ;  /* 0x00000000ff077435 */ /* 0x000fc800000001ff */
        /* <DEDUP_REMOVED lines=21> */
[----:B------:R-:W-:Y:S02]  /*1350*/  IADD3 R6, P2, R9, 0x1, RZ ;  /* 0x0000000109067810 */ /* 0x000fe40007f5e0ff */
[----:B------:R-:W-:Y:S02]  /*1360*/  ISETP.GE.U32.AND.EX P0, PT, R12, R3, PT, P0 ;  /* 0x000000030c00720c */ /* 0x000fe40003f06100 */
[----:B------:R-:W-:Y:S02]  /*1370*/  IADD3 R5, P1, R13, -R2, RZ ;  /* 0x800000020d057210 */ /* 0x000fe40007f3e0ff */
[----:B------:R-:W-:Y:S02]  /*1380*/  IADD3.X R8, RZ, R11, RZ, P2, !PT ;  /* 0x0000000bff087210 */ /* 0x000fe400017fe4ff */
[----:B------:R-:W-:-:S02]  /*1390*/  SEL R9, R6, R9, P0 ;  /* 0x0000000906097207 */ /* 0x000fc40000000000 */
[----:B------:R-:W-:Y:S02]  /*13a0*/  IADD3.X R10, R12, ~R3, RZ, P1, !PT ;  /* 0x800000030c0a7210 */ /* 0x000fe40000ffe4ff */
[----:B------:R-:W-:Y:S02]  /*13b0*/  SEL R5, R5, R13, P0 ;  /* 0x0000000d05057207 */ /* 0x000fe40000000000 */
[----:B------:R-:W-:Y:S02]  /*13c0*/  SEL R8, R8, R11, P0 ;  /* 0x0000000b08087207 */ /* 0x000fe40000000000 */
[----:B------:R-:W-:Y:S02]  /*13d0*/  IADD3 R6, P2, R9, 0x1, RZ ;  /* 0x0000000109067810 */ /* 0x000fe40007f5e0ff */
[----:B------:R-:W-:Y:S02]  /*13e0*/  SEL R10, R10, R12, P0 ;  /* 0x0000000c0a0a7207 */ /* 0x000fe40000000000 */
[----:B------:R-:W-:Y:S01]  /*13f0*/  ISETP.GE.U32.AND P0, PT, R5, R2, PT ;  /* 0x000000020500720c */ /* 0x000fe20003f06070 */
[----:B------:R-:W-:Y:S01]  /*1400*/  IMAD.X R7, RZ, RZ, R8, P2 ;  /* 0x000000ffff077224 */ /* 0x000fe200010e0608 */
[----:B------:R-:W-:-:S02]  /*1410*/  ISETP.NE.U32.AND P1, PT, R2, RZ, PT ;  /* 0x000000ff0200720c */ /* 0x000fc40003f25070 */
[----:B------:R-:W-:Y:S02]  /*1420*/  ISETP.GE.U32.AND.EX P0, PT, R10, R3, PT, P0 ;  /* 0x000000030a00720c */ /* 0x000fe40003f06100 */
[----:B------:R-:W-:Y:S02]  /*1430*/  MOV R5, 0x0 ;  /* 0x0000000000057802 */ /* 0x000fe40000000f00 */
[----:B------:R-:W-:Y:S02]  /*1440*/  ISETP.NE.AND.EX P1, PT, R3, RZ, PT, P1 ;  /* 0x000000ff0300720c */ /* 0x000fe40003f25310 */
[----:B------:R-:W-:Y:S02]  /*1450*/  SEL R6, R6, R9, P0 ;  /* 0x0000000906067207 */ /* 0x000fe40000000000 */
[----:B------:R-:W-:Y:S02]  /*1460*/  SEL R7, R7, R8, P0 ;  /* 0x0000000807077207 */ /* 0x000fe40000000000 */
[----:B------:R-:W-:-:S02]  /*1470*/  SEL R6, R6, 0xffffffff, P1 ;  /* 0xffffffff06067807 */ /* 0x000fc40000800000 */
[----:B------:R-:W-:Y:S01]  /*1480*/  SEL R7, R7, 0xffffffff, P1 ;  /* 0xffffffff07077807 */ /* 0x000fe20000800000 */
[----:B------:R-:W-:Y:S06]  /*1490*/  RET.REL.NODEC R4 `(_ZN2at6native53_GLOBAL__N__7c5e0505_20_UpSampleNearest1d_cu_19867e3837upsample_nearest1d_backward_out_frameIN3c104HalfEfXadL_ZNS0_46nearest_neighbor_exact_bw_compute_source_indexEfiiEEEEvPKT_mmmmPS5_f) ;  /* 0xffffffe804d87950 */ /* 0x000fec0003c3ffff */
        .weak           $__internal_5_$__cuda_sm20_rem_u64
        .type           $__internal_5_$__cuda_sm20_rem_u64,@function
        .size           $__internal_5_$__cuda_sm20_rem_u64,(.L_x_310 - $__internal_5_$__cuda_sm20_rem_u64)
$__internal_5_$__cuda_sm20_rem_u64:
        /* <DEDUP_REMOVED lines=41> */
[----:B------:R-:W-:-:S04]  /*1730*/  IMAD.WIDE.U32 R8, R11, R2, RZ ;  /* 0x000000020b087225 */ /* 0x000fc800078e00ff */
[----:B------:R-:W-:Y:S02]  /*1740*/  IMAD.X R13, RZ, RZ, R10, P1 ;  /* 0x000000ffff0d7224 */ /* 0x000fe400008e060a */
[----:B------:R-:W-:Y:S01]  /*1750*/  IMAD R11, R11, R3, R9 ;  /* 0x000000030b0b7224 */ /* 0x000fe200078e0209 */
[----:B------:R-:W-:-:S03]  /*1760*/  IADD3 R9, P1, -R8, R4, RZ ;  /* 0x0000000408097210 */ /* 0x000fc60007f3e1ff */
[-C--:B------:R-:W-:Y:S01]  /*1770*/  IMAD R4, R13, R2.reuse, R11 ;  /* 0x000000020d047224 */ /* 0x080fe200078e020b */
[----:B------:R-:W-:-:S04]  /*1780*/  ISETP.GE.U32.AND P0, PT, R9, R2, PT ;  /* 0x000000020900720c */ /* 0x000fc80003f06070 */
[----:B------:R-:W-:Y:S02]  /*1790*/  IADD3.X R4, ~R4, R7, RZ, P1, !PT ;  /* 0x0000000704047210 */ /* 0x000fe40000ffe5ff */
[----:B------:R-:W-:Y:S02]  /*17a0*/  IADD3 R7, P1, R9, -R2, RZ ;  /* 0x8000000209077210 */ /* 0x000fe40007f3e0ff */
[CC--:B------:R-:W-:Y:S02]  /*17b0*/  ISETP.GE.U32.AND.EX P0, PT, R4.reuse, R3.reuse, PT, P0 ;  /* 0x000000030400720c */ /* 0x0c0fe40003f06100 */
[----:B------:R-:W-:Y:S02]  /*17c0*/  IADD3.X R8, R4, ~R3, RZ, P1, !PT ;  /* 0x8000000304087210 */ /* 0x000fe40000ffe4ff */
[----:B------:R-:W-:Y:S02]  /*17d0*/  SEL R7, R7, R9, P0 ;  /* 0x0000000907077207 */ /* 0x000fe40000000000 */
[----:B------:R-:W-:-:S02]  /*17e0*/  SEL R8, R8, R4, P0 ;  /* 0x0000000408087207 */ /* 0x000fc40000000000 */
[CC--:B------:R-:W-:Y:S02]  /*17f0*/  ISETP.GE.U32.AND P0, PT, R7.reuse, R2.reuse, PT ;  /* 0x000000020700720c */ /* 0x0c0fe40003f06070 */
[----:B------:R-:W-:Y:S02]  /*1800*/  IADD3 R4, R7, -R2, RZ ;  /* 0x8000000207047210 */ /* 0x000fe40007ffe0ff */
[----:B------:R-:W-:Y:S02]  /*1810*/  ISETP.GE.U32.AND.EX P0, PT, R8, R3, PT, P0 ;  /* 0x000000030800720c */ /* 0x000fe40003f06100 */
[----:B------:R-:W-:Y:S02]  /*1820*/  ISETP.NE.U32.AND P1, PT, R2, RZ, PT ;  /* 0x000000ff0200720c */ /* 0x000fe40003f25070 */
[----:B------:R-:W-:Y:S02]  /*1830*/  SEL R4, R4, R7, P0 ;  /* 0x0000000704047207 */ /* 0x000fe40000000000 */
[----:B------:R-:W-:-:S02]  /*1840*/  MOV R7, 0x0 ;  /* 0x0000000000077802 */ /* 0x000fc40000000f00 */
[----:B------:R-:W-:-:S04]  /*1850*/  ISETP.NE.AND.EX P1, PT, R3, RZ, PT, P1 ;  /* 0x000000ff0300720c */ /* 0x000fc80003f25310 */
[----:B------:R-:W-:Y:S01]  /*1860*/  SEL R4, R4, 0xffffffff, P1 ;  /* 0xffffffff04047807 */ /* 0x000fe20000800000 */
[----:B------:R-:W-:Y:S08]  /*1870*/  RET.REL.NODEC R6 `(_ZN2at6native53_GLOBAL__N__7c5e0505_20_UpSampleNearest1d_cu_19867e3837upsample_nearest1d_backward_out_frameIN3c104HalfEfXadL_ZNS0_46nearest_neighbor_exact_bw_compute_source_indexEfiiEEEEvPKT_mmmmPS5_f) ;  /* 0xffffffe406e07950 */ /* 0x000ff00003c3ffff */
.L_x_52:
        /* <DEDUP_REMOVED lines=16> */
.L_x_310:


//--------------------- .text._ZN2at6native53_GLOBAL__N__7c5e0505_20_UpSampleNearest1d_cu_19867e3837upsample_nearest1d_backward_out_frameIffXadL_ZNS0_46nearest_neighbor_exact_bw_compute_source_indexEfiiEEEEvPKT_mmmmPS3_f --------------------------
	.section	.text._ZN2at6native53_GLOBAL__N__7c5e0505_20_UpSampleNearest1d_cu_19867e3837upsample_nearest1d_backward_out_frameIffXadL_ZNS0_46nearest_neighbor_exact_bw_compute_source_indexEfiiEEEEvPKT_mmmmPS3_f,"ax",@progbits
	.align	128
.text._ZN2at6native53_GLOBAL__N__7c5e0505_20_UpSampleNearest1d_cu_19867e3837upsample_nearest1d_backward_out_frameIffXadL_ZNS0_46nearest_neighbor_exact_bw_compute_source_indexEfiiEEEEvPKT_mmmmPS3_f:
        .type           _ZN2at6native53_GLOBAL__N__7c5e0505_20_UpSampleNearest1d_cu_19867e3837upsample_nearest1d_backward_out_frameIffXadL_ZNS0_46nearest_neighbor_exact_bw_compute_source_indexEfiiEEEEvPKT_mmmmPS3_f,@function
        .size           _ZN2at6native53_GLOBAL__N__7c5e0505_20_UpSampleNearest1d_cu_19867e3837upsample_nearest1d_backward_out_frameIffXadL_ZNS0_46nearest_neighbor_exact_bw_compute_source_indexEfiiEEEEvPKT_mmmmPS3_f,(.L_x_313 - _ZN2at6native53_GLOBAL__N__7c5e0505_20_UpSampleNearest1d_cu_19867e3837upsample_nearest1d_backward_out_frameIffXadL_ZNS0_46nearest_neighbor_exact_bw_compute_source_indexEfiiEEEEvPKT_mmmmPS3_f)
        .other          _ZN2at6native53_GLOBAL__N__7c5e0505_20_UpSampleNearest1d_cu_19867e3837upsample_nearest1d_backward_out_frameIffXadL_ZNS0_46nearest_neighbor_exact_bw_compute_source_indexEfiiEEEEvPKT_mmmmPS3_f,@"STO_CUDA_ENTRY STV_DEFAULT"
_ZN2at6native53_GLOBAL__N__7c5e0505_20_UpSampleNearest1d_cu_19867e3837upsample_nearest1d_backward_out_frameIffXadL_ZNS0_46nearest_neighbor_exact_bw_compute_source_indexEfiiEEEEvPKT_mmmmPS3_f:
        /* <DEDUP_REMOVED lines=21> */
[----:B------:R-:W-:Y:S05]  /*0150*/  CALL.REL.NOINC `($__internal_6_$__cuda_sm20_div_u64) ;  /* 0x0000000c00447944 */ /* 0x000fea0003c00000 */
[----:B------:R-:W-:Y:S01]  /*0160*/  IMAD.MOV R5, RZ, RZ, -R6 ;  /* 0x000000ffff057224 */ /* 0x000fe200078e0a06 */
[----:B------:R-:W-:-:S03]  /*0170*/  ULDC UR4, c[0x0][0x230] ;  /* 0x00008c0000047ab9 */ /* 0x000fc60000000800 */
[----:B------:R-:W-:Y:S01]  /*0180*/  IMAD R5, R5, UR4, R0 ;  /* 0x0000000405057c24 */ /* 0x000fe2000f8e0200 */
[----:B------:R-:W-:Y:S06]  /*0190*/  BRA `(.L_x_55) ;  /* 0x0000000000547947 */ /* 0x000fec0003800000 */
.L_x_54:
        /* <DEDUP_REMOVED lines=21> */
.L_x_55:
[----:B------:R-:W-:Y:S05]  /*02f0*/  BSYNC B0 ;  /* 0x0000000000007941 */ /* 0x000fea0003800000 */
.L_x_53:
[----:B------:R-:W-:Y:S01]  /*0300*/  ULDC UR4, c[0x0][0x224] ;  /* 0x0000890000047ab9 */ /* 0x000fe20000000800 */
[----:B------:R-:W-:Y:S01]  /*0310*/  BSSY B0, `(.L_x_56) ;  /* 0x000001a000007945 */ /* 0x000fe20003800000 */
[----:B------:R-:W-:-:S04]  /*0320*/  LOP3.LUT R2, R7, UR4, RZ, 0xfc, !PT ;  /* 0x0000000407027c12 */ /* 0x000fc8000f8efcff */
[----:B------:R-:W-:-:S13]  /*0330*/  ISETP.NE.U32.AND P0, PT, R2, RZ, PT ;  /* 0x000000ff0200720c */ /* 0x000fda0003f05070 */
[----:B------:R-:W-:Y:S05]  /*0340*/  @!P0 BRA `(.L_x_57) ;  /* 0x0000000000108947 */ /* 0x000fea0003800000 */
[----:B------:R-:W-:Y:S01]  /*0350*/  IMAD.MOV.U32 R4, RZ, RZ, R6 ;  /* 0x000000ffff047224 */ /* 0x000fe200078e0006 */
[----:B------:R-:W-:-:S07]  /*0360*/  MOV R6, 0x380 ;  /* 0x0000038000067802 */ /* 0x000fce0000000f00 */
[----:B------:R-:W-:Y:S05]  /*0370*/  CALL.REL.NOINC `($__internal_7_$__cuda_sm20_rem_u64) ;  /* 0x0000000c00d07944 */ /* 0x000fea0003c00000 */
[----:B------:R-:W-:Y:S05]  /*0380*/  BRA `(.L_x_58) ;  /* 0x0000000000487947 */ /* 0x000fea0003800000 */
.L_x_57:
        /* <DEDUP_REMOVED lines=18> */
.L_x_58:
[----:B------:R-:W-:Y:S05]  /*04b0*/  BSYNC B0 ;  /* 0x0000000000007941 */ /* 0x000fea0003800000 */
.L_x_56:
        /* <DEDUP_REMOVED lines=25> */
.L_x_68:
        /* <DEDUP_REMOVED lines=16> */
[----:B------:R-:W2:Y:S01]  /*0750*/  LDG.E R10, desc[UR8][R2.64] ;  /* 0x00000008020a7981 */ /* 0x000ea2000c1e1900 */
[----:B------:R-:W-:Y:S01]  /*0760*/  ISETP.NE.AND P0, PT, R9, 0x1, PT ;  /* 0x000000010900780c */ /* 0x000fe20003f05270 */
[----:B------:R-:W-:Y:S01]  /*0770*/  VIADD R13, R19, 0x1 ;  /* 0x00000001130d7836 */ /* 0x000fe20000000000 */
[----:B------:R-:W-:Y:S01]  /*0780*/  MOV R11, R7 ;  /* 0x00000007000b7202 */ /* 0x000fe20000000f00 */
[----:B--2---:R-:W-:-:S10]  /*0790*/  FADD.FTZ R10, RZ, R10 ;  /* 0x0000000aff0a7221 */ /* 0x004fd40000010000 */
[----:B------:R-:W-:Y:S05]  /*07a0*/  @!P0 BRA `(.L_x_62) ;  /* 0x0000000000248947 */ /* 0x000fea0003800000 */
[----:B------:R-:W-:Y:S01]  /*07b0*/  ISETP.NE.AND P0, PT, R9, 0x2, PT ;  /* 0x000000020900780c */ /* 0x000fe20003f05270 */
[----:B------:R-:W2:-:S12]  /*07c0*/  LDG.E R15, desc[UR8][R2.64+0x4] ;  /* 0x00000408020f7981 */ /* 0x000e98000c1e1900 */
[----:B------:R-:W3:Y:S01]  /*07d0*/  @P0 LDG.E R17, desc[UR8][R2.64+0x8] ;  /* 0x0000080802110981 */ /* 0x000ee2000c1e1900 */
[C---:B------:R-:W-:Y:S01]  /*07e0*/  VIADD R13, R19.reuse, 0x2 ;  /* 0x00000002130d7836 */ /* 0x040fe20000000000 */
[----:B------:R-:W-:Y:S01]  /*07f0*/  MOV R11, R8 ;  /* 0x00000008000b7202 */ /* 0x000fe20000000f00 */
[----:B------:R-:W-:Y:S01]  /*0800*/  @P0 VIADD R13, R19, 0x3 ;  /* 0x00000003130d0836 */ /* 0x000fe20000000000 */
[----:B------:R-:W-:Y:S01]  /*0810*/  @P0 MOV R11, R25 ;  /* 0x00000019000b0202 */ /* 0x000fe20000000f00 */
[----:B--2---:R-:W-:-:S04]  /*0820*/  FADD.FTZ R10, R10, R15 ;  /* 0x0000000f0a0a7221 */ /* 0x004fc80000010000 */
[----:B---3--:R-:W-:-:S07]  /*0830*/  @P0 FADD.FTZ R10, R10, R17 ;  /* 0x000000110a0a0221 */ /* 0x008fce0000010000 */
.L_x_62:
[----:B------:R-:W-:Y:S05]  /*0840*/  BSYNC B1 ;  /* 0x0000000000017941 */ /* 0x000fea0003800000 */
.L_x_61:
[----:B------:R-:W-:Y:S05]  /*0850*/  @!P1 BRA `(.L_x_60) ;  /* 0x0000000400589947 */ /* 0x000fea0003800000 */
[----:B------:R-:W0:Y:S01]  /*0860*/  LDC.64 R2, c[0x0][0x210] ;  /* 0x00008400ff027b82 */ /* 0x000e220000000a00 */
[----:B------:R-:W-:Y:S01]  /*0870*/  IMAD.IADD R12, R6, 0x1, -R11 ;  /* 0x00000001060c7824 */ /* 0x000fe200078e0a0b */
[----:B------:R-:W-:Y:S04]  /*0880*/  BSSY B1, `(.L_x_63) ;  /* 0x000002e000017945 */ /* 0x000fe80003800000 */
[----:B------:R-:W-:Y:S01]  /*0890*/  ISETP.GT.AND P2, PT, R12, 0xc, PT ;  /* 0x0000000c0c00780c */ /* 0x000fe20003f44270 */
[----:B0-----:R-:W-:-:S03]  /*08a0*/  IMAD.WIDE R2, R13, 0x4, R2 ;  /* 0x000000040d027825 */ /* 0x001fc600078e0202 */
[----:B------:R-:W-:-:S04]  /*08b0*/  IADD3 R2, P0, R2, 0x8, RZ ;  /* 0x0000000802027810 */ /* 0x000fc80007f1e0ff */
[----:B------:R-:W-:Y:S02]  /*08c0*/  IADD3.X R3, RZ, R3, RZ, P0, !PT ;  /* 0x00000003ff037210 */ /* 0x000fe400007fe4ff */
[----:B------:R-:W-:-:S03]  /*08d0*/  PLOP3.LUT P0, PT, PT, PT, PT, 0x80, 0x0 ;  /* 0x000000000000781c */ /* 0x000fc60003f0f070 */
[----:B------:R-:W-:Y:S10]  /*08e0*/  @!P2 BRA `(.L_x_64) ;  /* 0x00000000009ca947 */ /* 0x000ff40003800000 */
[----:B------:R-:W-:Y:S01]  /*08f0*/  PLOP3.LUT P0, PT, PT, PT, PT, 0x8, 0x0 ;  /* 0x000000000000781c */ /* 0x000fe20003f0e170 */
[----:B------:R-:W-:-:S12]  /*0900*/  VIADD R12, R6, 0xfffffff4 ;  /* 0xfffffff4060c7836 */ /* 0x000fd80000000000 */
.L_x_65:
[----:B------:R-:W2:Y:S04]  /*0910*/  LDG.E R27, desc[UR8][R2.64+-0x8] ;  /* 0xfffff808021b7981 */ /* 0x000ea8000c1e1900 */
[----:B------:R-:W3:Y:S04]  /*0920*/  LDG.E R24, desc[UR8][R2.64+-0x4] ;  /* 0xfffffc0802187981 */ /* 0x000ee8000c1e1900 */
[----:B------:R-:W4:Y:S04]  /*0930*/  LDG.E R23, desc[UR8][R2.64] ;  /* 0x0000000802177981 */ /* 0x000f28000c1e1900 */
[----:B------:R-:W5:Y:S04]  /*0940*/  LDG.E R13, desc[UR8][R2.64+0x4] ;  /* 0x00000408020d7981 */ /* 0x000f68000c1e1900 */
        /* <DEDUP_REMOVED lines=8> */
[----:B------:R-:W5:Y:S01]  /*09d0*/  LDG.E R22, desc[UR8][R2.64+0x28] ;  /* 0x0000280802167981 */ /* 0x000f62000c1e1900 */
[----:B--2---:R-:W-:-:S03]  /*09e0*/  FADD.FTZ R27, R27, R10 ;  /* 0x0000000a1b1b7221 */ /* 0x004fc60000010000 */
[----:B------:R-:W2:Y:S01]  /*09f0*/  LDG.E R10, desc[UR8][R2.64+0x2c] ;  /* 0x00002c08020a7981 */ /* 0x000ea2000c1e1900 */
[----:B---3--:R-:W-:-:S03]  /*0a00*/  FADD.FTZ R26, R27, R24 ;  /* 0x000000181b1a7221 */ /* 0x008fc60000010000 */
[----:B------:R-:W3:Y:S01]  /*0a10*/  LDG.E R24, desc[UR8][R2.64+0x30] ;  /* 0x0000300802187981 */ /* 0x000ee2000c1e1900 */
[----:B----4-:R-:W-:-:S03]  /*0a20*/  FADD.FTZ R26, R26, R23 ;  /* 0x000000171a1a7221 */ /* 0x010fc60000010000 */
[----:B------:R0:W4:Y:S01]  /*0a30*/  LDG.E R23, desc[UR8][R2.64+0x34] ;  /* 0x0000340802177981 */ /* 0x000122000c1e1900 */
[----:B------:R-:W-:Y:S01]  /*0a40*/  IADD3 R11, R11, 0x10, RZ ;  /* 0x000000100b0b7810 */ /* 0x000fe20007ffe0ff */
[----:B-----5:R-:W-:-:S03]  /*0a50*/  FADD.FTZ R13, R26, R13 ;  /* 0x0000000d1a0d7221 */ /* 0x020fc60000010000 */
[----:B------:R-:W-:Y:S01]  /*0a60*/  ISETP.GE.AND P2, PT, R11, R12, PT ;  /* 0x0000000c0b00720c */ /* 0x000fe20003f46270 */
[----:B------:R-:W-:-:S04]  /*0a70*/  FADD.FTZ R14, R13, R14 ;  /* 0x0000000e0d0e7221 */ /* 0x000fc80000010000 */
[----:B------:R-:W-:Y:S01]  /*0a80*/  FADD.FTZ R15, R14, R15 ;  /* 0x0000000f0e0f7221 */ /* 0x000fe20000010000 */
[----:B0-----:R-:W-:-:S03]  /*0a90*/  IADD3 R2, P3, R2, 0x40, RZ ;  /* 0x0000004002027810 */ /* 0x001fc60007f7e0ff */
[----:B------:R-:W-:Y:S02]  /*0aa0*/  FADD.FTZ R16, R15, R16 ;  /* 0x000000100f107221 */ /* 0x000fe40000010000 */
[----:B------:R-:W-:Y:S02]  /*0ab0*/  IMAD.X R3, RZ, RZ, R3, P3 ;  /* 0x000000ffff037224 */ /* 0x000fe400018e0603 */
[----:B------:R-:W-:-:S04]  /*0ac0*/  FADD.FTZ R17, R16, R17 ;  /* 0x0000001110117221 */ /* 0x000fc80000010000 */
[----:B------:R-:W-:-:S04]  /*0ad0*/  FADD.FTZ R18, R17, R18 ;  /* 0x0000001211127221 */ /* 0x000fc80000010000 */
[----:B------:R-:W-:-:S04]  /*0ae0*/  FADD.FTZ R19, R18, R19 ;  /* 0x0000001312137221 */ /* 0x000fc80000010000 */
[----:B------:R-:W-:-:S04]  /*0af0*/  FADD.FTZ R20, R19, R20 ;  /* 0x0000001413147221 */ /* 0x000fc80000010000 */
[----:B------:R-:W-:-:S04]  /*0b00*/  FADD.FTZ R21, R20, R21 ;  /* 0x0000001514157221 */ /* 0x000fc80000010000 */
[----:B------:R-:W-:-:S04]  /*0b10*/  FADD.FTZ R21, R21, R22 ;  /* 0x0000001615157221 */ /* 0x000fc80000010000 */
[----:B--2---:R-:W-:-:S04]  /*0b20*/  FADD.FTZ R21, R21, R10 ;  /* 0x0000000a15157221 */ /* 0x004fc80000010000 */
[----:B---3--:R-:W-:-:S04]  /*0b30*/  FADD.FTZ R24, R21, R24 ;  /* 0x0000001815187221 */ /* 0x008fc80000010000 */
[----:B----4-:R-:W-:Y:S01]  /*0b40*/  FADD.FTZ R10, R24, R23 ;  /* 0x00000017180a7221 */ /* 0x010fe20000010000 */
[----:B------:R-:W-:Y:S06]  /*0b50*/  @!P2 BRA `(.L_x_65) ;  /* 0xfffffffc006ca947 */ /* 0x000fec000383ffff */
.L_x_64:
[----:B------:R-:W-:Y:S05]  /*0b60*/  BSYNC B1 ;  /* 0x0000000000017941 */ /* 0x000fea0003800000 */
.L_x_63:
[----:B------:R-:W-:Y:S01]  /*0b70*/  IADD3 R12, R6, -R11, RZ ;  /* 0x8000000b060c7210 */ /* 0x000fe20007ffe0ff */
[----:B------:R-:W-:Y:S03]  /*0b80*/  BSSY B1, `(.L_x_66) ;  /* 0x0000019000017945 */ /* 0x000fe60003800000 */
[----:B------:R-:W-:-:S13]  /*0b90*/  ISETP.GT.AND P2, PT, R12, 0x4, PT ;  /* 0x000000040c00780c */ /* 0x000fda0003f44270 */
[----:B------:R-:W-:Y:S05]  /*0ba0*/  @!P2 BRA `(.L_x_67) ;  /* 0x000000000058a947 */ /* 0x000fea0003800000 */
[----:B------:R-:W2:Y:S04]  /*0bb0*/  LDG.E R13, desc[UR8][R2.64+-0x8] ;  /* 0xfffff808020d7981 */ /* 0x000ea8000c1e1900 */
[----:B------:R-:W3:Y:S04]  /*0bc0*/  LDG.E R12, desc[UR8][R2.64+-0x4] ;  /* 0xfffffc08020c7981 */ /* 0x000ee8000c1e1900 */
[----:B------:R-:W4:Y:S04]  /*0bd0*/  LDG.E R15, desc[UR8][R2.64] ;  /* 0x00000008020f7981 */ /* 0x000f28000c1e1900 */
[----:B------:R-:W5:Y:S04]  /*0be0*/  LDG.E R17, desc[UR8][R2.64+0x4] ;  /* 0x0000040802117981 */ /* 0x000f68000c1e1900 */
[----:B------:R-:W5:Y:S04]  /*0bf0*/  LDG.E R19, desc[UR8][R2.64+0x8] ;  /* 0x0000080802137981 */ /* 0x000f68000c1e1900 */
[----:B------:R-:W5:Y:S04]  /*0c00*/  LDG.E R21, desc[UR8][R2.64+0xc] ;  /* 0x00000c0802157981 */ /* 0x000f68000c1e1900 */
[----:B------:R-:W5:Y:S04]  /*0c10*/  LDG.E R23, desc[UR8][R2.64+0x10] ;  /* 0x0000100802177981 */ /* 0x000f68000c1e1900 */
[----:B------:R0:W5:Y:S01]  /*0c20*/  LDG.E R27, desc[UR8][R2.64+0x14] ;  /* 0x00001408021b7981 */ /* 0x000162000c1e1900 */
[----:B------:R-:W-:-:S02]  /*0c30*/  PLOP3.LUT P0, PT, PT, PT, PT, 0x8, 0x0 ;  /* 0x000000000000781c */ /* 0x000fc40003f0e170 */
[----:B------:R-:W-:Y:S01]  /*0c40*/  IADD3 R11, R11, 0x8, RZ ;  /* 0x000000080b0b7810 */ /* 0x000fe20007ffe0ff */
[----:B--2---:R-:W-:-:S04]  /*0c50*/  FADD.FTZ R13, R10, R13 ;  /* 0x0000000d0a0d7221 */ /* 0x004fc80000010000 */
[----:B---3--:R-:W-:Y:S01]  /*0c60*/  FADD.FTZ R12, R13, R12 ;  /* 0x0000000c0d0c7221 */ /* 0x008fe20000010000 */
[----:B------:R-:W-:-:S03]  /*0c70*/  IADD3 R13, P2, R2, 0x20, RZ ;  /* 0x00000020020d7810 */ /* 0x000fc60007f5e0ff */
[----:B----4-:R-:W-:Y:S02]  /*0c80*/  FADD.FTZ R12, R12, R15 ;  /* 0x0000000f0c0c7221 */ /* 0x010fe40000010000 */
[----:B------:R-:W-:Y:S02]  /*0c90*/  IMAD.X R14, RZ, RZ, R3, P2 ;  /* 0x000000ffff0e7224 */ /* 0x000fe400010e0603 */
[----:B-----5:R-:W-:Y:S01]  /*0ca0*/  FADD.FTZ R12, R12, R17 ;  /* 0x000000110c0c7221 */ /* 0x020fe20000010000 */
[----:B0-----:R-:W-:Y:S02]  /*0cb0*/  IMAD.MOV.U32 R2, RZ, RZ, R13 ;  /* 0x000000ffff027224 */ /* 0x001fe400078e000d */
[----:B------:R-:W-:Y:S01]  /*0cc0*/  MOV R3, R14 ;  /* 0x0000000e00037202 */ /* 0x000fe20000000f00 */
[----:B------:R-:W-:-:S04]  /*0cd0*/  FADD.FTZ R12, R12, R19 ;  /* 0x000000130c0c7221 */ /* 0x000fc80000010000 */
[----:B------:R-:W-:-:S04]  /*0ce0*/  FADD.FTZ R12, R12, R21 ;  /* 0x000000150c0c7221 */ /* 0x000fc80000010000 */
[----:B------:R-:W-:-:S04]  /*0cf0*/  FADD.FTZ R12, R12, R23 ;  /* 0x000000170c0c7221 */ /* 0x000fc80000010000 */
[----:B------:R-:W-:-:S07]  /*0d00*/  FADD.FTZ R10, R12, R27 ;  /* 0x0000001b0c0a7221 */ /* 0x000fce0000010000 */
.L_x_67:
[----:B------:R-:W-:Y:S05]  /*0d10*/  BSYNC B1 ;  /* 0x0000000000017941 */ /* 0x000fea0003800000 */
.L_x_66:
[----:B------:R-:W-:-:S13]  /*0d20*/  ISETP.LT.OR P0, PT, R11, R6, P0 ;  /* 0x000000060b00720c */ /* 0x000fda0000701670 */
[----:B------:R-:W-:Y:S05]  /*0d30*/  @!P0 BRA `(.L_x_60) ;  /* 0x0000000000208947 */ /* 0x000fea0003800000 */
[----:B------:R-:W2:Y:S04]  /*0d40*/  LDG.E R11, desc[UR8][R2.64+-0x8] ;  /* 0xfffff808020b7981 */ /* 0x000ea8000c1e1900 */
[----:B------:R-:W3:Y:S04]  /*0d50*/  LDG.E R12, desc[UR8][R2.64+-0x4] ;  /* 0xfffffc08020c7981 */ /* 0x000ee8000c1e1900 */
[----:B------:R-:W4:Y:S04]  /*0d60*/  LDG.E R14, desc[UR8][R2.64] ;  /* 0x00000008020e7981 */ /* 0x000f28000c1e1900 */
[----:B------:R-:W5:Y:S01]  /*0d70*/  LDG.E R16, desc[UR8][R2.64+0x4] ;  /* 0x0000040802107981 */ /* 0x000f62000c1e1900 */
[----:B--2---:R-:W-:-:S04]  /*0d80*/  FADD.FTZ R11, R10, R11 ;  /* 0x0000000b0a0b7221 */ /* 0x004fc80000010000 */
[----:B---3--:R-:W-:-:S04]  /*0d90*/  FADD.FTZ R11, R11, R12 ;  /* 0x0000000c0b0b7221 */ /* 0x008fc80000010000 */
[----:B----4-:R-:W-:-:S04]  /*0da0*/  FADD.FTZ R11, R11, R14 ;  /* 0x0000000e0b0b7221 */ /* 0x010fc80000010000 */
[----:B-----5:R-:W-:-:S07]  /*0db0*/  FADD.FTZ R10, R11, R16 ;  /* 0x000000100b0a7221 */ /* 0x020fce0000010000 */
.L_x_60:
[----:B------:R-:W-:Y:S05]  /*0dc0*/  BSYNC B0 ;  /* 0x0000000000007941 */ /* 0x000fea0003800000 */
.L_x_59:
[----:B------:R-:W0:Y:S01]  /*0dd0*/  LDC.64 R2, c[0x0][0x238] ;  /* 0x00008e00ff027b82 */ /* 0x000e220000000a00 */
[----:B------:R-:W-:-:S07]  /*0de0*/  UIADD3 UR4, UR4, 0x1, URZ ;  /* 0x0000000104047890 */ /* 0x000fce000fffe03f */
[----:B------:R-:W1:Y:S01]  /*0df0*/  LDC.64 R12, c[0x0][0x218] ;  /* 0x00008600ff0c7b82 */ /* 0x000e620000000a00 */
[C---:B0-----:R-:W-:Y:S01]  /*0e00*/  IMAD.WIDE R2, R0.reuse, 0x4, R2 ;  /* 0x0000000400027825 */ /* 0x041fe200078e0202 */
[----:B------:R-:W-:-:S04]  /*0e10*/  IADD3 R0, R0, UR6, RZ ;  /* 0x0000000600007c10 */ /* 0x000fc8000fffe0ff */
[----:B------:R0:W-:Y:S01]  /*0e20*/  STG.E desc[UR8][R2.64], R10 ;  /* 0x0000000a02007986 */ /* 0x0001e2000c101908 */
[----:B-1----:R-:W-:-:S04]  /*0e30*/  ISETP.LE.U32.AND P0, PT, R12, UR4, PT ;  /* 0x000000040c007c0c */ /* 0x002fc8000bf03070 */
[----:B------:R-:W-:-:S13]  /*0e40*/  ISETP.GE.U32.AND.EX P0, PT, RZ, R13, PT, P0 ;  /* 0x0000000dff00720c */ /* 0x000fda0003f06100 */
[----:B0-----:R-:W-:Y:S05]  /*0e50*/  @!P0 BRA `(.L_x_68) ;  /* 0xfffffff400fc8947 */ /* 0x001fea000383ffff */
[----:B------:R-:W-:Y:S05]  /*0e60*/  EXIT ;  /* 0x000000000000794d */ /* 0x000fea0003800000 */
        .weak           $__internal_6_$__cuda_sm20_div_u64
        .type           $__internal_6_$__cuda_sm20_div_u64,@function
        .size           $__internal_6_$__cuda_sm20_div_u64,($__internal_7_$__cuda_sm20_rem_u64 - $__internal_6_$__cuda_sm20_div_u64)
$__internal_6_$__cuda_sm20_div_u64:
        /* <DEDUP_REMOVED lines=68> */
[----:B------:R-:W-:Y:S06]  /*12b0*/  RET.REL.NODEC R4 `(_ZN2at6native53_GLOBAL__N__7c5e0505_20_UpSampleNearest1d_cu_19867e3837upsample_nearest1d_backward_out_frameIffXadL_ZNS0_46nearest_neighbor_exact_bw_compute_source_indexEfiiEEEEvPKT_mmmmPS3_f) ;  /* 0xffffffec04507950 */ /* 0x000fec0003c3ffff */
        .weak           $__internal_7_$__cuda_sm20_rem_u64
        .type           $__internal_7_$__cuda_sm20_rem_u64,@function
        .size           $__internal_7_$__cuda_sm20_rem_u64,(.L_x_313 - $__internal_7_$__cuda_sm20_rem_u64)
$__internal_7_$__cuda_sm20_rem_u64:
        /* <DEDUP_REMOVED lines=61> */
[----:B------:R-:W-:Y:S05]  /*1690*/  RET.REL.NODEC R6 `(_ZN2at6native53_GLOBAL__N__7c5e0505_20_UpSampleNearest1d_cu_19867e3837upsample_nearest1d_backward_out_frameIffXadL_ZNS0_46nearest_neighbor_exact_bw_compute_source_indexEfiiEEEEvPKT_mmmmPS3_f) ;  /* 0xffffffe806587950 */ /* 0x000fea0003c3ffff */
.L_x_69:
        /* <DEDUP_REMOVED lines=14> */
.L_x_313:


//--------------------- .text._ZN2at6native53_GLOBAL__N__7c5e0505_20_UpSampleNearest1d_cu_19867e3837upsample_nearest1d_backward_out_frameIddXadL_ZNS0_46nearest_neighbor_exact_bw_compute_source_indexEfiiEEEEvPKT_mmmmPS3_f --------------------------
	.section	.text._ZN2at6native53_GLOBAL__N__7c5e0505_20_UpSampleNearest1d_cu_19867e3837upsample_nearest1d_backward_out_frameIddXadL_ZNS0_46nearest_neighbor_exact_bw_compute_source_indexEfiiEEEEvPKT_mmmmPS3_f,"ax",@progbits
	.align	128
.text._ZN2at6native53_GLOBAL__N__7c5e0505_20_UpSampleNearest1d_cu_19867e3837upsample_nearest1d_backward_out_frameIddXadL_ZNS0_46nearest_neighbor_exact_bw_compute_source_indexEfiiEEEEvPKT_mmmmPS3_f:
        .type           _ZN2at6native53_GLOBAL__N__7c5e0505_20_UpSampleNearest1d_cu_19867e3837upsample_nearest1d_backward_out_frameIddXadL_ZNS0_46nearest_neighbor_exact_bw_compute_source_indexEfiiEEEEvPKT_mmmmPS3_f,@function
        .size           _ZN2at6native53_GLOBAL__N__7c5e0505_20_UpSampleNearest1d_cu_19867e3837upsample_nearest1d_backward_out_frameIddXadL_ZNS0_46nearest_neighbor_exact_bw_compute_source_indexEfiiEEEEvPKT_mmmmPS3_f,(.L_x_316 - _ZN2at6native53_GLOBAL__N__7c5e0505_20_UpSampleNearest1d_cu_19867e3837upsample_nearest1d_backward_out_frameIddXadL_ZNS0_46nearest_neighbor_exact_bw_compute_source_indexEfiiEEEEvPKT_mmmmPS3_f)
        .other          _ZN2at6native53_GLOBAL__N__7c5e0505_20_UpSampleNearest1d_cu_19867e3837upsample_nearest1d_backward_out_frameIddXadL_ZNS0_46nearest_neighbor_exact_bw_compute_source_indexEfiiEEEEvPKT_mmmmPS3_f,@"STO_CUDA_ENTRY STV_DEFAULT"
_ZN2at6native53_GLOBAL__N__7c5e0505_20_UpSampleNearest1d_cu_19867e3837upsample_nearest1d_backward_out_frameIddXadL_ZNS0_46nearest_neighbor_exact_bw_compute_source_indexEfiiEEEEvPKT_mmmmPS3_f:
        /* <DEDUP_REMOVED lines=21> */
[----:B------:R-:W-:Y:S05]  /*0150*/  CALL.REL.NOINC `($__internal_8_$__cuda_sm20_div_u64) ;  /* 0x0000000c00507944 */ /* 0x000fea0003c00000 */
[----:B------:R-:W-:Y:S01]  /*0160*/  IMAD.MOV R3, RZ, RZ, -R6 ;  /* 0x000000ffff037224 */ /* 0x000fe200078e0a06 */
[----:B------:R-:W-:-:S03]  /*0170*/  ULDC UR4, c[0x0][0x230] ;  /* 0x00008c0000047ab9 */ /* 0x000fc60000000800 */
[----:B------:R-:W-:Y:S01]  /*0180*/  IMAD R4, R3, UR4, R0 ;  /* 0x0000000403047c24 */ /* 0x000fe2000f8e0200 */
[----:B------:R-:W-:Y:S06]  /*0190*/  BRA `(.L_x_72) ;  /* 0x0000000000547947 */ /* 0x000fec0003800000 */
.L_x_71:
[----:B------:R-:W0:Y:S01]  /*01a0*/  I2F.U32.RP R4, UR10 ;  /* 0x0000000a00047d06 */ /* 0x000e220008209000 */
[----:B------:R-:W-:Y:S01]  /*01b0*/  ISETP.NE.U32.AND P2, PT, RZ, UR10, PT ;  /* 0x0000000aff007c0c */ /* 0x000fe2000bf45070 */
[----:B------:R-:W-:-:S06]  /*01c0*/  IMAD.MOV.U32 R7, RZ, RZ, RZ ;  /* 0x000000ffff077224 */ /* 0x000fcc00078e00ff */
[----:B0-----:R-:W0:Y:S02]  /*01d0*/  MUFU.RCP R4, R4 ;  /* 0x0000000400047308 */ /* 0x001e240000001000 */
[----:B0-----:R-:W-:-:S06]  /*01e0*/  IADD3 R2, R4, 0xffffffe, RZ ;  /* 0x0ffffffe04027810 */ /* 0x001fcc0007ffe0ff */
[----:B------:R0:W1:Y:S02]  /*01f0*/  F2I.FTZ.U32.TRUNC.NTZ R3, R2 ;  /* 0x0000000200037305 */ /* 0x000064000021f000 */
[----:B0-----:R-:W-:Y:S02]  /*0200*/  IMAD.MOV.U32 R2, RZ, RZ, RZ ;  /* 0x000000ffff027224 */ /* 0x001fe400078e00ff */
[----:B-1----:R-:W-:-:S04]  /*0210*/  IMAD.MOV R5, RZ, RZ, -R3 ;  /* 0x000000ffff057224 */ /* 0x002fc800078e0a03 */
[----:B------:R-:W-:-:S04]  /*0220*/  IMAD R5, R5, UR10, RZ ;  /* 0x0000000a05057c24 */ /* 0x000fc8000f8e02ff */
[----:B------:R-:W-:-:S06]  /*0230*/  IMAD.HI.U32 R3, R3, R5, R2 ;  /* 0x0000000503037227 */ /* 0x000fcc00078e0002 */
[----:B------:R-:W-:-:S05]  /*0240*/  IMAD.HI.U32 R6, R3, R0, RZ ;  /* 0x0000000003067227 */ /* 0x000fca00078e00ff */
[----:B------:R-:W-:-:S05]  /*0250*/  IADD3 R3, -R6, RZ, RZ ;  /* 0x000000ff06037210 */ /* 0x000fca0007ffe1ff */
[----:B------:R-:W-:-:S05]  /*0260*/  IMAD R3, R3, UR10, R0 ;  /* 0x0000000a03037c24 */ /* 0x000fca000f8e0200 */
[----:B------:R-:W-:-:S13]  /*0270*/  ISETP.GE.U32.AND P0, PT, R3, UR10, PT ;  /* 0x0000000a03007c0c */ /* 0x000fda000bf06070 */
[----:B------:R-:W-:Y:S02]  /*0280*/  @P0 VIADD R3, R3, -UR10 ;  /* 0x8000000a03030c36 */ /* 0x000fe40008000000 */
[----:B------:R-:W-:-:S03]  /*0290*/  @P0 VIADD R6, R6, 0x1 ;  /* 0x0000000106060836 */ /* 0x000fc60000000000 */
[----:B------:R-:W-:-:S13]  /*02a0*/  ISETP.GE.U32.AND P1, PT, R3, UR10, PT ;  /* 0x0000000a03007c0c */ /* 0x000fda000bf26070 */
[----:B------:R-:W-:Y:S02]  /*02b0*/  @P1 IADD3 R6, R6, 0x1, RZ ;  /* 0x0000000106061810 */ /* 0x000fe40007ffe0ff */
[----:B------:R-:W-:-:S05]  /*02c0*/  @!P2 LOP3.LUT R6, RZ, UR10, RZ, 0x33, !PT ;  /* 0x0000000aff06ac12 */ /* 0x000fca000f8e33ff */
[----:B------:R-:W-:-:S04]  /*02d0*/  IMAD.MOV R3, RZ, RZ, -R6 ;  /* 0x000000ffff037224 */ /* 0x000fc800078e0a06 */
[----:B------:R-:W-:-:S07]  /*02e0*/  IMAD R4, R3, UR10, R0 ;  /* 0x0000000a03047c24 */ /* 0x000fce000f8e0200 */
.L_x_72:
[----:B------:R-:W-:Y:S05]  /*02f0*/  BSYNC B0 ;  /* 0x0000000000007941 */ /* 0x000fea0003800000 */
.L_x_70:
[----:B------:R-:W-:Y:S01]  /*0300*/  ULDC UR4, c[0x0][0x224] ;  /* 0x0000890000047ab9 */ /* 0x000fe20000000800 */
[----:B------:R-:W-:Y:S01]  /*0310*/  BSSY B0, `(.L_x_73) ;  /* 0x000001b000007945 */ /* 0x000fe20003800000 */
[----:B------:R-:W-:-:S04]  /*0320*/  LOP3.LUT R2, R7, UR4, RZ, 0xfc, !PT ;  /* 0x0000000407027c12 */ /* 0x000fc8000f8efcff */
[----:B------:R-:W-:-:S13]  /*0330*/  ISETP.NE.U32.AND P0, PT, R2, RZ, PT ;  /* 0x000000ff0200720c */ /* 0x000fda0003f05070 */
[----:B------:R-:W-:Y:S05]  /*0340*/  @!P0 BRA `(.L_x_74) ;  /* 0x0000000000108947 */ /* 0x000fea0003800000 */
[----:B------:R-:W-:Y:S02]  /*0350*/  MOV R5, R7 ;  /* 0x0000000700057202 */ /* 0x000fe40000000f00 */
[----:B------:R-:W-:-:S07]  /*0360*/  MOV R8, 0x380 ;  /* 0x0000038000087802 */ /* 0x000fce0000000f00 */
[----:B------:R-:W-:Y:S05]  /*0370*/  CALL.REL.NOINC `($__internal_9_$__cuda_sm20_rem_u64) ;  /* 0x0000000c00dc7944 */ /* 0x000fea0003c00000 */
[----:B------:R-:W-:Y:S05]  /*0380*/  BRA `(.L_x_75) ;  /* 0x00000000004c7947 */ /* 0x000fea0003800000 */
.L_x_74:
[----:B------:R-:W-:Y:S02]  /*0390*/  ULDC UR4, c[0x0][0x220] ;  /* 0x0000880000047ab9 */ /* 0x000fe40000000800 */
[----:B------:R-:W0:Y:S01]  /*03a0*/  I2F.U32.RP R5, UR4 ;  /* 0x0000000400057d06 */ /* 0x000e220008209000 */
[----:B------:R-:W-:-:S07]  /*03b0*/  ISETP.NE.U32.AND P1, PT, RZ, UR4, PT ;  /* 0x00000004ff007c0c */ /* 0x000fce000bf25070 */
[----:B0-----:R-:W0:Y:S02]  /*03c0*/  MUFU.RCP R5, R5 ;  /* 0x0000000500057308 */ /* 0x001e240000001000 */
[----:B0-----:R-:W-:-:S06]  /*03d0*/  VIADD R2, R5, 0xffffffe ;  /* 0x0ffffffe05027836 */ /* 0x001fcc0000000000 */
        /* <DEDUP_REMOVED lines=12> */
[----:B------:R-:W-:-:S05]  /*04a0*/  @!P1 LOP3.LUT R6, RZ, UR4, RZ, 0x33, !PT ;  /* 0x00000004ff069c12 */ /* 0x000fca000f8e33ff */
[----:B------:R-:W-:-:S07]  /*04b0*/  IMAD.MOV.U32 R2, RZ, RZ, R6 ;  /* 0x000000ffff027224 */ /* 0x000fce00078e0006 */
.L_x_75:
[----:B------:R-:W-:Y:S05]  /*04c0*/  BSYNC B0 ;  /* 0x0000000000007941 */ /* 0x000fea0003800000 */
.L_x_73:
        /* <DEDUP_REMOVED lines=9> */
[----:B------:R-:W-:Y:S02]  /*0560*/  FFMA.FTZ R6, R4, R6, -0.5 ;  /* 0xbf00000004067423 */ /* 0x000fe40000010006 */
[----:B------:R-:W0:Y:S08]  /*0570*/  F2I.FTZ.CEIL.NTZ R3, R5 ;  /* 0x0000000500037305 */ /* 0x000e30000021b100 */
[----:B------:R-:W1:Y:S01]  /*0580*/  F2I.FTZ.CEIL.NTZ R4, R6 ;  /* 0x0000000600047305 */ /* 0x000e62000021b100 */
[----:B0-----:R-:W-:-:S02]  /*0590*/  VIMNMX R3, R3, UR4, PT ;  /* 0x0000000403037c48 */ /* 0x001fc4000bfe0100 */
[----:B-1----:R-:W-:Y:S01]  /*05a0*/  VIMNMX R4, R4, UR4, PT ;  /* 0x0000000404047c48 */ /* 0x002fe2000bfe0100 */
[----:B------:R-:W-:Y:S06]  /*05b0*/  @!P0 EXIT ;  /* 0x000000000000894d */ /* 0x000fec0003800000 */
[-C--:B------:R-:W-:Y:S01]  /*05c0*/  LOP3.LUT R6, RZ, R4.reuse, RZ, 0x33, !PT ;  /* 0x00000004ff067212 */ /* 0x080fe200078e33ff */
[C---:B------:R-:W-:Y:S01]  /*05d0*/  VIADD R5, R3.reuse, 0x1 ;  /* 0x0000000103057836 */ /* 0x040fe20000000000 */
[C---:B------:R-:W-:Y:S01]  /*05e0*/  IADD3 R24, -R3.reuse, R4, RZ ;  /* 0x0000000403187210 */ /* 0x040fe20007ffe1ff */
[----:B------:R-:W-:Y:S01]  /*05f0*/  UMOV UR4, URZ ;  /* 0x0000003f00047c82 */ /* 0x000fe20008000000 */
[----:B------:R-:W-:Y:S01]  /*0600*/  IADD3 R6, -R6, -0x2, -R3 ;  /* 0xfffffffe06067810 */ /* 0x000fe20007ffe903 */
[----:B------:R-:W-:Y:S01]  /*0610*/  ULDC.64 UR8, c[0x0][0x208] ;  /* 0x0000820000087ab9 */ /* 0x000fe20000000a00 */
[C---:B------:R-:W-:Y:S02]  /*0620*/  IADD3 R7, R3.reuse, 0x3, RZ ;  /* 0x0000000303077810 */ /* 0x040fe40007ffe0ff */
[----:B------:R-:W-:Y:S01]  /*0630*/  ISETP.GE.U32.AND P1, PT, R6, 0x3, PT ;  /* 0x000000030600780c */ /* 0x000fe20003f26070 */
[----:B------:R-:W-:Y:S01]  /*0640*/  VIADD R6, R3, 0x2 ;  /* 0x0000000203067836 */ /* 0x000fe20000000000 */
[----:B------:R-:W-:-:S11]  /*0650*/  LOP3.LUT R24, R24, 0x3, RZ, 0xc0, !PT ;  /* 0x0000000318187812 */ /* 0x000fd600078ec0ff */
.L_x_85:
[----:B------:R-:W0:Y:S01]  /*0660*/  LDC R9, c[0x0][0x220] ;  /* 0x00008800ff097b82 */ /* 0x000e220000000800 */
[----:B------:R-:W-:Y:S01]  /*0670*/  ISETP.GT.AND P0, PT, R4, R3, PT ;  /* 0x000000030400720c */ /* 0x000fe20003f04270 */
[----:B------:R-:W-:Y:S01]  /*0680*/  ULDC UR5, c[0x0][0x228] ;  /* 0x00008a0000057ab9 */ /* 0x000fe20000000800 */
[----:B------:R-:W-:Y:S01]  /*0690*/  BSSY B0, `(.L_x_76) ;  /* 0x0000076000007945 */ /* 0x000fe20003800000 */
[----:B------:R-:W-:Y:S01]  /*06a0*/  CS2R R16, SRZ ;  /* 0x0000000000107805 */ /* 0x000fe2000001ff00 */
[----:B0-----:R-:W-:-:S04]  /*06b0*/  IMAD R8, R9, UR4, R2 ;  /* 0x0000000409087c24 */ /* 0x001fc8000f8e0202 */
[----:B------:R-:W-:-:S05]  /*06c0*/  IMAD R15, R8, UR5, R3 ;  /* 0x00000005080f7c24 */ /* 0x000fca000f8e0203 */
[----:B------:R-:W-:Y:S05]  /*06d0*/  @!P0 BRA `(.L_x_77) ;  /* 0x0000000400c48947 */ /* 0x000fea0003800000 */
[----:B------:R-:W-:Y:S01]  /*06e0*/  ISETP.NE.AND P0, PT, R24, RZ, PT ;  /* 0x000000ff1800720c */ /* 0x000fe20003f05270 */
[----:B------:R-:W-:Y:S01]  /*06f0*/  BSSY B1, `(.L_x_78) ;  /* 0x0000016000017945 */ /* 0x000fe20003800000 */
[----:B------:R-:W-:Y:S01]  /*0700*/  IMAD.MOV.U32 R25, RZ, RZ, R3 ;  /* 0x000000ffff197224 */ /* 0x000fe200078e0003 */
[----:B------:R-:W-:Y:S01]  /*0710*/  CS2R R16, SRZ ;  /* 0x0000000000107805 */ /* 0x000fe2000001ff00 */
[----:B------:R-:W-:-:S09]  /*0720*/  IMAD.MOV.U32 R11, RZ, RZ, R15 ;  /* 0x000000ffff0b7224 */ /* 0x000fd200078e000f */
[----:B------:R-:W-:Y:S05]  /*0730*/  @!P0 BRA `(.L_x_79) ;  /* 0x0000000000448947 */ /* 0x000fea0003800000 */
[----:B------:R-:W0:Y:S02]  /*0740*/  LDC.64 R8, c[0x0][0x210] ;  /* 0x00008400ff087b82 */ /* 0x000e240000000a00 */
[----:B0-----:R-:W-:-:S05]  /*0750*/  IMAD.WIDE R8, R15, 0x8, R8 ;  /* 0x000000080f087825 */ /* 0x001fca00078e0208 */
[----:B------:R-:W2:Y:S01]  /*0760*/  LDG.E.64 R16, desc[UR8][R8.64] ;  /* 0x0000000808107981 */ /* 0x000ea2000c1e1b00 */
[----:B------:R-:W-:Y:S01]  /*0770*/  ISETP.NE.AND P0, PT, R24, 0x1, PT ;  /* 0x000000011800780c */ /* 0x000fe20003f05270 */
[----:B------:R-:W-:Y:S01]  /*0780*/  IMAD.MOV.U32 R25, RZ, RZ, R5 ;  /* 0x000000ffff197224 */ /* 0x000fe200078e0005 */
[----:B------:R-:W-:Y:S01]  /*0790*/  IADD3 R11, R15, 0x1, RZ ;  /* 0x000000010f0b7810 */ /* 0x000fe20007ffe0ff */
[----:B--2---:R-:W-:-:S10]  /*07a0*/  DADD R16, RZ, R16 ;  /* 0x00000000ff107229 */ /* 0x004fd40000000010 */
[----:B------:R-:W-:Y:S05]  /*07b0*/  @!P0 BRA `(.L_x_79) ;  /* 0x0000000000248947 */ /* 0x000fea0003800000 */
[----:B------:R-:W-:Y:S01]  /*07c0*/  ISETP.NE.AND P0, PT, R24, 0x2, PT ;  /* 0x000000021800780c */ /* 0x000fe20003f05270 */
[----:B------:R-:W2:-:S12]  /*07d0*/  LDG.E.64 R10, desc[UR8][R8.64+0x8] ;  /* 0x00000808080a7981 */ /* 0x000e98000c1e1b00 */
[----:B------:R-:W3:Y:S01]  /*07e0*/  @P0 LDG.E.64 R12, desc[UR8][R8.64+0x10] ;  /* 0x00001008080c0981 */ /* 0x000ee2000c1e1b00 */
[----:B------:R-:W-:Y:S01]  /*07f0*/  MOV R25, R6 ;  /* 0x0000000600197202 */ /* 0x000fe20000000f00 */
[----:B------:R-:W-:Y:S01]  /*0800*/  @P0 IMAD.MOV.U32 R25, RZ, RZ, R7 ;  /* 0x000000ffff190224 */ /* 0x000fe200078e0007 */
[----:B--2---:R-:W-:Y:S01]  /*0810*/  DADD R16, R16, R10 ;  /* 0x0000000010107229 */ /* 0x004fe2000000000a */
[C---:B------:R-:W-:Y:S02]  /*0820*/  VIADD R11, R15.reuse, 0x2 ;  /* 0x000000020f0b7836 */ /* 0x040fe40000000000 */
[----:B------:R-:W-:-:S05]  /*0830*/  @P0 VIADD R11, R15, 0x3 ;  /* 0x000000030f0b0836 */ /* 0x000fca0000000000 */
[----:B---3--:R-:W-:-:S11]  /*0840*/  @P0 DADD R16, R16, R12 ;  /* 0x0000000010100229 */ /* 0x008fd6000000000c */
.L_x_79:
[----:B------:R-:W-:Y:S05]  /*0850*/  BSYNC B1 ;  /* 0x0000000000017941 */ /* 0x000fea0003800000 */
.L_x_78:
        /* <DEDUP_REMOVED lines=10> */
[----:B------:R-:W-:Y:S01]  /*0900*/  PLOP3.LUT P0, PT, PT, PT, PT, 0x8, 0x0 ;  /* 0x000000000000781c */ /* 0x000fe20003f0e170 */
[----:B------:R-:W-:-:S12]  /*0910*/  VIADD R26, R4, 0xfffffff4 ;  /* 0xfffffff4041a7836 */ /* 0x000fd80000000000 */
.L_x_82:
[----:B------:R-:W2:Y:S04]  /*0920*/  LDG.E.64 R18, desc[UR8][R8.64+-0x10] ;  /* 0xfffff00808127981 */ /* 0x000ea8000c1e1b00 */
[----:B------:R-:W3:Y:S04]  /*0930*/  LDG.E.64 R22, desc[UR8][R8.64+-0x8] ;  /* 0xfffff80808167981 */ /* 0x000ee8000c1e1b00 */
[----:B------:R-:W4:Y:S04]  /*0940*/  LDG.E.64 R20, desc[UR8][R8.64] ;  /* 0x0000000808147981 */ /* 0x000f28000c1e1b00 */
[----:B------:R-:W5:Y:S04]  /*0950*/  LDG.E.64 R10, desc[UR8][R8.64+0x8] ;  /* 0x00000808080a7981 */ /* 0x000f68000c1e1b00 */
[----:B------:R-:W5:Y:S04]  /*0960*/  LDG.E.64 R12, desc[UR8][R8.64+0x10] ;  /* 0x00001008080c7981 */ /* 0x000f68000c1e1b00 */
[----:B------:R-:W5:Y:S01]  /*0970*/  LDG.E.64 R14, desc[UR8][R8.64+0x18] ;  /* 0x00001808080e7981 */ /* 0x000f62000c1e1b00 */
[----:B--2---:R-:W-:-:S03]  /*0980*/  DADD R18, R18, R16 ;  /* 0x0000000012127229 */ /* 0x004fc60000000010 */
[----:B------:R-:W2:Y:S05]  /*0990*/  LDG.E.64 R16, desc[UR8][R8.64+0x20] ;  /* 0x0000200808107981 */ /* 0x000eaa000c1e1b00 */
[----:B---3--:R-:W-:Y:S02]  /*09a0*/  DADD R22, R18, R22 ;  /* 0x0000000012167229 */ /* 0x008fe40000000016 */
[----:B------:R-:W3:Y:S06]  /*09b0*/  LDG.E.64 R18, desc[UR8][R8.64+0x28] ;  /* 0x0000280808127981 */ /* 0x000eec000c1e1b00 */
[----:B----4-:R-:W-:-:S02]  /*09c0*/  DADD R20, R22, R20 ;  /* 0x0000000016147229 */ /* 0x010fc40000000014 */
[----:B------:R-:W4:Y:S06]  /*09d0*/  LDG.E.64 R22, desc[UR8][R8.64+0x30] ;  /* 0x0000300808167981 */ /* 0x000f2c000c1e1b00 */
[----:B-----5:R-:W-:Y:S02]  /*09e0*/  DADD R10, R20, R10 ;  /* 0x00000000140a7229 */ /* 0x020fe4000000000a */
[----:B------:R-:W5:Y:S06]  /*09f0*/  LDG.E.64 R20, desc[UR8][R8.64+0x38] ;  /* 0x0000380808147981 */ /* 0x000f6c000c1e1b00 */
[----:B------:R-:W-:-:S02]  /*0a00*/  DADD R12, R10, R12 ;  /* 0x000000000a0c7229 */ /* 0x000fc4000000000c */
[----:B------:R-:W5:Y:S06]  /*0a10*/  LDG.E.64 R10, desc[UR8][R8.64+0x40] ;  /* 0x00004008080a7981 */ /* 0x000f6c000c1e1b00 */
[----:B------:R-:W-:Y:S02]  /*0a20*/  DADD R14, R12, R14 ;  /* 0x000000000c0e7229 */ /* 0x000fe4000000000e */
[----:B------:R-:W5:Y:S06]  /*0a30*/  LDG.E.64 R12, desc[UR8][R8.64+0x48] ;  /* 0x00004808080c7981 */ /* 0x000f6c000c1e1b00 */
[----:B--2---:R-:W-:-:S02]  /*0a40*/  DADD R16, R14, R16 ;  /* 0x000000000e107229 */ /* 0x004fc40000000010 */
[----:B------:R-:W2:Y:S06]  /*0a50*/  LDG.E.64 R14, desc[UR8][R8.64+0x50] ;  /* 0x00005008080e7981 */ /* 0x000eac000c1e1b00 */
[----:B---3--:R-:W-:Y:S02]  /*0a60*/  DADD R18, R16, R18 ;  /* 0x0000000010127229 */ /* 0x008fe40000000012 */
[----:B------:R-:W3:Y:S06]  /*0a70*/  LDG.E.64 R16, desc[UR8][R8.64+0x58] ;  /* 0x0000580808107981 */ /* 0x000eec000c1e1b00 */
[----:B----4-:R-:W-:-:S02]  /*0a80*/  DADD R22, R18, R22 ;  /* 0x0000000012167229 */ /* 0x010fc40000000016 */
[----:B------:R-:W4:Y:S06]  /*0a90*/  LDG.E.64 R18, desc[UR8][R8.64+0x60] ;  /* 0x0000600808127981 */ /* 0x000f2c000c1e1b00 */
[----:B-----5:R-:W-:Y:S02]  /*0aa0*/  DADD R20, R22, R20 ;  /* 0x0000000016147229 */ /* 0x020fe40000000014 */
[----:B------:R0:W5:Y:S01]  /*0ab0*/  LDG.E.64 R22, desc[UR8][R8.64+0x68] ;  /* 0x0000680808167981 */ /* 0x000162000c1e1b00 */
[----:B------:R-:W-:-:S04]  /*0ac0*/  IADD3 R25, R25, 0x10, RZ ;  /* 0x0000001019197810 */ /* 0x000fc80007ffe0ff */
[----:B------:R-:W-:Y:S01]  /*0ad0*/  ISETP.GE.AND P2, PT, R25, R26, PT ;  /* 0x0000001a1900720c */ /* 0x000fe20003f46270 */
[----:B------:R-:W-:-:S08]  /*0ae0*/  DADD R10, R20, R10 ;  /* 0x00000000140a7229 */ /* 0x000fd0000000000a */
[----:B------:R-:W-:Y:S01]  /*0af0*/  DADD R10, R10, R12 ;  /* 0x000000000a0a7229 */ /* 0x000fe2000000000c */
[----:B------:R-:W-:-:S05]  /*0b00*/  IADD3 R12, P3, R8, 0x80, RZ ;  /* 0x00000080080c7810 */ /* 0x000fca0007f7e0ff */
[----:B------:R-:W-:Y:S02]  /*0b10*/  IMAD.X R13, RZ, RZ, R9, P3 ;  /* 0x000000ffff0d7224 */ /* 0x000fe400018e0609 */
[----:B0-----:R-:W-:-:S03]  /*0b20*/  IMAD.MOV.U32 R8, RZ, RZ, R12 ;  /* 0x000000ffff087224 */ /* 0x001fc600078e000c */
[----:B------:R-:W-:Y:S01]  /*0b30*/  MOV R9, R13 ;  /* 0x0000000d00097202 */ /* 0x000fe20000000f00 */
[----:B--2---:R-:W-:-:S08]  /*0b40*/  DADD R10, R10, R14 ;  /* 0x000000000a0a7229 */ /* 0x004fd0000000000e */
[----:B---3--:R-:W-:-:S08]  /*0b50*/  DADD R10, R10, R16 ;  /* 0x000000000a0a7229 */ /* 0x008fd00000000010 */
[----:B----4-:R-:W-:-:S08]  /*0b60*/  DADD R10, R10, R18 ;  /* 0x000000000a0a7229 */ /* 0x010fd00000000012 */
[----:B-----5:R-:W-:Y:S01]  /*0b70*/  DADD R16, R10, R22 ;  /* 0x000000000a107229 */ /* 0x020fe20000000016 */
[----:B------:R-:W-:Y:S10]  /*0b80*/  @!P2 BRA `(.L_x_82) ;  /* 0xfffffffc0064a947 */ /* 0x000ff4000383ffff */
.L_x_81:
[----:B------:R-:W-:Y:S05]  /*0b90*/  BSYNC B1 ;  /* 0x0000000000017941 */ /* 0x000fea0003800000 */
.L_x_80:
[----:B------:R-:W-:Y:S01]  /*0ba0*/  IMAD.IADD R10, R4, 0x1, -R25 ;  /* 0x00000001040a7824 */ /* 0x000fe200078e0a19 */
[----:B------:R-:W-:Y:S04]  /*0bb0*/  BSSY B1, `(.L_x_83) ;  /* 0x0000019000017945 */ /* 0x000fe80003800000 */
[----:B------:R-:W-:-:S13]  /*0bc0*/  ISETP.GT.AND P2, PT, R10, 0x4, PT ;  /* 0x000000040a00780c */ /* 0x000fda0003f44270 */
[----:B------:R-:W-:Y:S05]  /*0bd0*/  @!P2 BRA `(.L_x_84) ;  /* 0x000000000058a947 */ /* 0x000fea0003800000 */
        /* <DEDUP_REMOVED lines=9> */
[----:B------:R0:W3:Y:S01]  /*0c70*/  LDG.E.64 R16, desc[UR8][R8.64+0x28] ;  /* 0x0000280808107981 */ /* 0x0000e2000c1e1b00 */
[----:B------:R-:W-:Y:S02]  /*0c80*/  PLOP3.LUT P0, PT, PT, PT, PT, 0x8, 0x0 ;  /* 0x000000000000781c */ /* 0x000fe40003f0e170 */
[----:B------:R-:W-:-:S03]  /*0c90*/  IADD3 R25, R25, 0x8, RZ ;  /* 0x0000000819197810 */ /* 0x000fc60007ffe0ff */
[----:B----4-:R-:W-:-:S08]  /*0ca0*/  DADD R18, R22, R18 ;  /* 0x0000000016127229 */ /* 0x010fd00000000012 */
[----:B-----5:R-:W-:-:S08]  /*0cb0*/  DADD R10, R18, R10 ;  /* 0x00000000120a7229 */ /* 0x020fd0000000000a */
[----:B------:R-:W-:Y:S01]  /*0cc0*/  DADD R10, R10, R12 ;  /* 0x000000000a0a7229 */ /* 0x000fe2000000000c */
[----:B------:R-:W-:-:S05]  /*0cd0*/  IADD3 R12, P2, R8, 0x40, RZ ;  /* 0x00000040080c7810 */ /* 0x000fca0007f5e0ff */
[----:B------:R-:W-:Y:S02]  /*0ce0*/  IMAD.X R13, RZ, RZ, R9, P2 ;  /* 0x000000ffff0d7224 */ /* 0x000fe400010e0609 */
[----:B------:R-:W-:Y:S01]  /*0cf0*/  DADD R10, R10, R14 ;  /* 0x000000000a0a7229 */ /* 0x000fe2000000000e */
[----:B0-----:R-:W-:Y:S02]  /*0d00*/  IMAD.MOV.U32 R8, RZ, RZ, R12 ;  /* 0x000000ffff087224 */ /* 0x001fe400078e000c */
[----:B------:R-:W-:-:S05]  /*0d10*/  IMAD.MOV.U32 R9, RZ, RZ, R13 ;  /* 0x000000ffff097224 */ /* 0x000fca00078e000d */
[----:B--2---:R-:W-:-:S08]  /*0d20*/  DADD R10, R10, R20 ;  /* 0x000000000a0a7229 */ /* 0x004fd00000000014 */
[----:B---3--:R-:W-:-:S11]  /*0d30*/  DADD R16, R10, R16 ;  /* 0x000000000a107229 */ /* 0x008fd60000000010 */
.L_x_84:
[----:B------:R-:W-:Y:S05]  /*0d40*/  BSYNC B1 ;  /* 0x0000000000017941 */ /* 0x000fea0003800000 */
.L_x_83:
[----:B------:R-:W-:-:S13]  /*0d50*/  ISETP.LT.OR P0, PT, R25, R4, P0 ;  /* 0x000000041900720c */ /* 0x000fda0000701670 */
[----:B------:R-:W-:Y:S05]  /*0d60*/  @!P0 BRA `(.L_x_77) ;  /* 0x0000000000208947 */ /* 0x000fea0003800000 */
[----:B------:R-:W2:Y:S04]  /*0d70*/  LDG.E.64 R18, desc[UR8][R8.64+-0x10] ;  /* 0xfffff00808127981 */ /* 0x000ea8000c1e1b00 */
[----:B------:R-:W3:Y:S04]  /*0d80*/  LDG.E.64 R12, desc[UR8][R8.64+-0x8] ;  /* 0xfffff808080c7981 */ /* 0x000ee8000c1e1b00 */
[----:B------:R-:W4:Y:S04]  /*0d90*/  LDG.E.64 R10, desc[UR8][R8.64] ;  /* 0x00000008080a7981 */ /* 0x000f28000c1e1b00 */
[----:B------:R-:W5:Y:S01]  /*0da0*/  LDG.E.64 R14, desc[UR8][R8.64+0x8] ;  /* 0x00000808080e7981 */ /* 0x000f62000c1e1b00 */
[----:B--2---:R-:W-:-:S08]  /*0db0*/  DADD R18, R16, R18 ;  /* 0x0000000010127229 */ /* 0x004fd00000000012 */
[----:B---3--:R-:W-:-:S08]  /*0dc0*/  DADD R12, R18, R12 ;  /* 0x00000000120c7229 */ /* 0x008fd0000000000c */
[----:B----4-:R-:W-:-:S08]  /*0dd0*/  DADD R10, R12, R10 ;  /* 0x000000000c0a7229 */ /* 0x010fd0000000000a */
[----:B-----5:R-:W-:-:S11]  /*0de0*/  DADD R16, R10, R14 ;  /* 0x000000000a107229 */ /* 0x020fd6000000000e */
.L_x_77:
[----:B------:R-:W-:Y:S05]  /*0df0*/  BSYNC B0 ;  /* 0x0000000000007941 */ /* 0x000fea0003800000 */
.L_x_76:
[----:B------:R-:W0:Y:S01]  /*0e00*/  LDC.64 R8, c[0x0][0x238] ;  /* 0x00008e00ff087b82 */ /* 0x000e220000000a00 */
[----:B------:R-:W-:-:S07]  /*0e10*/  UIADD3 UR4, UR4, 0x1, URZ ;  /* 0x0000000104047890 */ /* 0x000fce000fffe03f */
[----:B------:R-:W1:Y:S01]  /*0e20*/  LDC.64 R10, c[0x0][0x218] ;  /* 0x00008600ff0a7b82 */ /* 0x000e620000000a00 */
[C---:B0-----:R-:W-:Y:S01]  /*0e30*/  IMAD.WIDE R8, R0.reuse, 0x8, R8 ;  /* 0x0000000800087825 */ /* 0x041fe200078e0208 */
[----:B------:R-:W-:-:S04]  /*0e40*/  IADD3 R0, R0, UR6, RZ ;  /* 0x0000000600007c10 */ /* 0x000fc8000fffe0ff */
[----:B------:R0:W-:Y:S01]  /*0e50*/  STG.E.64 desc[UR8][R8.64], R16 ;  /* 0x0000001008007986 */ /* 0x0001e2000c101b08 */
[----:B-1----:R-:W-:-:S04]  /*0e60*/  ISETP.LE.U32.AND P0, PT, R10, UR4, PT ;  /* 0x000000040a007c0c */ /* 0x002fc8000bf03070 */
[----:B------:R-:W-:-:S13]  /*0e70*/  ISETP.GE.U32.AND.EX P0, PT, RZ, R11, PT, P0 ;  /* 0x0000000bff00720c */ /* 0x000fda0003f06100 */
[----:B0-----:R-:W-:Y:S05]  /*0e80*/  @!P0 BRA `(.L_x_85) ;  /* 0xfffffff400f48947 */ /* 0x001fea000383ffff */
[----:B------:R-:W-:Y:S05]  /*0e90*/  EXIT ;  /* 0x000000000000794d */ /* 0x000fea0003800000 */
        .weak           $__internal_8_$__cuda_sm20_div_u64
        .type           $__internal_8_$__cuda_sm20_div_u64,@function
        .size           $__internal_8_$__cuda_sm20_div_u64,($__internal_9_$__cuda_sm20_rem_u64 - $__internal_8_$__cuda_sm20_div_u64)
$__internal_8_$__cuda_sm20_div_u64:
        /* <DEDUP_REMOVED lines=24> */
[----:B------:R-:W-:-:S04]  /*1020*/  IMAD.HI.U32 R8, R9, R13, RZ ;  /* 0x0000000d09087227 */ /* 0x000fc800078e00ff */
[----:B------:R-:W-:Y:S02]  /*1030*/  IMAD.X R6, RZ, RZ, ~R7, P0 ;  /* 0x000000ffff067224 */ /* 0x000fe400000e0e07 */
[----:B------:R-:W-:Y:S02]  /*1040*/  IMAD.MOV.U32 R7, RZ, RZ, RZ ;  /* 0x000000ffff077224 */ /* 0x000fe400078e00ff */
        /* <DEDUP_REMOVED lines=19> */
[----:B------:R-:W-:-:S03]  /*1180*/  ISETP.GE.U32.AND P0, PT, R13, R2, PT ;  /* 0x000000020d00720c */ /* 0x000fc60003f06070 */
[----:B------:R-:W-:Y:S01]  /*1190*/  IMAD.X R12, R5, 0x1, ~R6, P1 ;  /* 0x00000001050c7824 */ /* 0x000fe200008e0e06 */
[----:B------:R-:W-:Y:S02]  /*11a0*/  IADD3 R5, P1, R13, -R2, RZ ;  /* 0x800000020d057210 */ /* 0x000fe40007f3e0ff */
[----:B------:R-:W-:Y:S02]  /*11b0*/  IADD3 R6, P2, R9, 0x1, RZ ;  /* 0x0000000109067810 */ /* 0x000fe40007f5e0ff */
[C---:B------:R-:W-:Y:S01]  /*11c0*/  ISETP.GE.U32.AND.EX P0, PT, R12.reuse, R3, PT, P0 ;  /* 0x000000030c00720c */ /* 0x040fe20003f06100 */
[----:B------:R-:W-:Y:S01]  /*11d0*/  IMAD.X R10, R12, 0x1, ~R3, P1 ;  /* 0x000000010c0a7824 */ /* 0x000fe200008e0e03 */
[----:B------:R-:W-:Y:S02]  /*11e0*/  IADD3.X R8, RZ, R11, RZ, P2, !PT ;  /* 0x0000000bff087210 */ /* 0x000fe400017fe4ff */
[----:B------:R-:W-:Y:S02]  /*11f0*/  SEL R9, R6, R9, P0 ;  /* 0x0000000906097207 */ /* 0x000fe40000000000 */
[----:B------:R-:W-:-:S02]  /*1200*/  SEL R5, R5, R13, P0 ;  /* 0x0000000d05057207 */ /* 0x000fc40000000000 */
[----:B------:R-:W-:Y:S02]  /*1210*/  SEL R8, R8, R11, P0 ;  /* 0x0000000b08087207 */ /* 0x000fe40000000000 */
[----:B------:R-:W-:Y:S02]  /*1220*/  IADD3 R6, P2, R9, 0x1, RZ ;  /* 0x0000000109067810 */ /* 0x000fe40007f5e0ff */
[----:B------:R-:W-:Y:S02]  /*1230*/  SEL R10, R10, R12, P0 ;  /* 0x0000000c0a0a7207 */ /* 0x000fe40000000000 */
[----:B------:R-:W-:Y:S01]  /*1240*/  ISETP.GE.U32.AND P0, PT, R5, R2, PT ;  /* 0x000000020500720c */ /* 0x000fe20003f06070 */
[----:B------:R-:W-:Y:S01]  /*1250*/  IMAD.X R7, RZ, RZ, R8, P2 ;  /* 0x000000ffff077224 */ /* 0x000fe200010e0608 */
[----:B------:R-:W-:Y:S01]  /*1260*/  ISETP.NE.U32.AND P1, PT, R2, RZ, PT ;  /* 0x000000ff0200720c */ /* 0x000fe20003f25070 */
[----:B------:R-:W-:Y:S01]  /*1270*/  IMAD.MOV.U32 R5, RZ, RZ, 0x0 ;  /* 0x00000000ff057424 */ /* 0x000fe200078e00ff */
[----:B------:R-:W-:-:S02]  /*1280*/  ISETP.GE.U32.AND.EX P0, PT, R10, R3, PT, P0 ;  /* 0x000000030a00720c */ /* 0x000fc40003f06100 */
[----:B------:R-:W-:Y:S02]  /*1290*/  ISETP.NE.AND.EX P1, PT, R3, RZ, PT, P1 ;  /* 0x000000ff0300720c */ /* 0x000fe40003f25310 */
[----:B------:R-:W-:Y:S02]  /*12a0*/  SEL R6, R6, R9, P0 ;  /* 0x0000000906067207 */ /* 0x000fe40000000000 */
[----:B------:R-:W-:Y:S02]  /*12b0*/  SEL R7, R7, R8, P0 ;  /* 0x0000000807077207 */ /* 0x000fe40000000000 */
[----:B------:R-:W-:Y:S02]  /*12c0*/  SEL R6, R6, 0xffffffff, P1 ;  /* 0xffffffff06067807 */ /* 0x000fe40000800000 */
[----:B------:R-:W-:Y:S01]  /*12d0*/  SEL R7, R7, 0xffffffff, P1 ;  /* 0xffffffff07077807 */ /* 0x000fe20000800000 */
[----:B------:R-:W-:Y:S06]  /*12e0*/  RET.REL.NODEC R4 `(_ZN2at6native53_GLOBAL__N__7c5e0505_20_UpSampleNearest1d_cu_19867e3837upsample_nearest1d_backward_out_frameIddXadL_ZNS0_46nearest_neighbor_exact_bw_compute_source_indexEfiiEEEEvPKT_mmmmPS3_f) ;  /* 0xffffffec04447950 */ /* 0x000fec0003c3ffff */
        .weak           $__internal_9_$__cuda_sm20_rem_u64
        .type           $__internal_9_$__cuda_sm20_rem_u64,@function
        .size           $__internal_9_$__cuda_sm20_rem_u64,(.L_x_316 - $__internal_9_$__cuda_sm20_rem_u64)
$__internal_9_$__cuda_sm20_rem_u64:
[----:B------:R-:W-:Y:S01]  /*12f0*/  ULDC.64 UR4, c[0x0][0x220] ;  /* 0x0000880000047ab9 */ /* 0x000fe20000000a00 */
[----:B------:R-:W0:Y:S01]  /*1300*/  LDC.64 R2, c[0x0][0x220] ;  /* 0x00008800ff027b82 */ /* 0x000e220000000a00 */
[----:B------:R-:W1:Y:S08]  /*1310*/  I2F.U64.RP R7, UR4 ;  /* 0x0000000400077d12 */ /* 0x000e700008309000 */
[----:B-1----:R-:W1:Y:S02]  /*1320*/  MUFU.RCP R7, R7 ;  /* 0x0000000700077308 */ /* 0x002e640000001000 */
[----:B-1----:R-:W-:-:S06]  /*1330*/  IADD3 R10, R7, 0x1ffffffe, RZ ;  /* 0x1ffffffe070a7810 */ /* 0x002fcc0007ffe0ff */
[----:B------:R-:W0:Y:S02]  /*1340*/  F2I.U64.TRUNC R10, R10 ;  /* 0x0000000a000a7311 */ /* 0x000e24000020d800 */
[----:B0-----:R-:W-:-:S04]  /*1350*/  IMAD.WIDE.U32 R12, R10, R2, RZ ;  /* 0x000000020a0c7225 */ /* 0x001fc800078e00ff */
[C---:B------:R-:W-:Y:S01]  /*1360*/  IMAD R9, R10.reuse, R3, R13 ;  /* 0x000000030a097224 */ /* 0x040fe200078e020d */
[----:B------:R-:W-:Y:S02]  /*1370*/  IADD3 R15, P0, RZ, -R12, RZ ;  /* 0x8000000cff0f7210 */ /* 0x000fe40007f1e0ff */
[----:B------:R-:W-:Y:S01]  /*1380*/  MOV R13, R10 ;  /* 0x0000000a000d7202 */ /* 0x000fe20000000f00 */
        /* <DEDUP_REMOVED lines=14> */
[----:B------:R-:W-:-:S03]  /*1470*/  IMAD.HI.U32 R12, R13, R11, RZ ;  /* 0x0000000b0d0c7227 */ /* 0x000fc600078e00ff */
[----:B------:R-:W-:-:S05]  /*1480*/  IADD3.X R10, RZ, ~R9, RZ, P0, !PT ;  /* 0x80000009ff0a7210 */ /* 0x000fca00007fe4ff */
        /* <DEDUP_REMOVED lines=20> */
[-C--:B------:R-:W-:Y:S02]  /*15d0*/  ISETP.GE.U32.AND P0, PT, R11, R2.reuse, PT ;  /* 0x000000020b00720c */ /* 0x080fe40003f06070 */
[----:B------:R-:W-:Y:S01]  /*15e0*/  MOV R9, 0x0 ;  /* 0x0000000000097802 */ /* 0x000fe20000000f00 */
[----:B------:R-:W-:Y:S01]  /*15f0*/  IMAD.X R10, R5, 0x1, ~R6, P1 ;  /* 0x00000001050a7824 */ /* 0x000fe200008e0e06 */
[----:B------:R-:W-:-:S04]  /*1600*/  IADD3 R5, P1, R11, -R2, RZ ;  /* 0x800000020b057210 */ /* 0x000fc80007f3e0ff */
[CC--:B------:R-:W-:Y:S02]  /*1610*/  ISETP.GE.U32.AND.EX P0, PT, R10.reuse, R3.reuse, PT, P0 ;  /* 0x000000030a00720c */ /* 0x0c0fe40003f06100 */
[----:B------:R-:W-:Y:S02]  /*1620*/  IADD3.X R6, R10, ~R3, RZ, P1, !PT ;  /* 0x800000030a067210 */ /* 0x000fe40000ffe4ff */
[----:B------:R-:W-:Y:S02]  /*1630*/  SEL R5, R5, R11, P0 ;  /* 0x0000000b05057207 */ /* 0x000fe40000000000 */
[----:B------:R-:W-:Y:S02]  /*1640*/  SEL R6, R6, R10, P0 ;  /* 0x0000000a06067207 */ /* 0x000fe40000000000 */
[C---:B------:R-:W-:Y:S02]  /*1650*/  ISETP.GE.U32.AND P0, PT, R5.reuse, R2, PT ;  /* 0x000000020500720c */ /* 0x040fe40003f06070 */
[----:B------:R-:W-:Y:S01]  /*1660*/  ISETP.NE.U32.AND P1, PT, R2, RZ, PT ;  /* 0x000000ff0200720c */ /* 0x000fe20003f25070 */
[----:B------:R-:W-:Y:S01]  /*1670*/  IMAD.IADD R2, R5, 0x1, -R2 ;  /* 0x0000000105027824 */ /* 0x000fe200078e0a02 */
[----:B------:R-:W-:-:S02]  /*1680*/  ISETP.GE.U32.AND.EX P0, PT, R6, R3, PT, P0 ;  /* 0x000000030600720c */ /* 0x000fc40003f06100 */
[----:B------:R-:W-:Y:S02]  /*1690*/  ISETP.NE.AND.EX P1, PT, R3, RZ, PT, P1 ;  /* 0x000000ff0300720c */ /* 0x000fe40003f25310 */
[----:B------:R-:W-:-:S04]  /*16a0*/  SEL R2, R2, R5, P0 ;  /* 0x0000000502027207 */ /* 0x000fc80000000000 */
[----:B------:R-:W-:Y:S01]  /*16b0*/  SEL R2, R2, 0xffffffff, P1 ;  /* 0xffffffff02027807 */ /* 0x000fe20000800000 */
[----:B------:R-:W-:Y:S06]  /*16c0*/  RET.REL.NODEC R8 `(_ZN2at6native53_GLOBAL__N__7c5e0505_20_UpSampleNearest1d_cu_19867e3837upsample_nearest1d_backward_out_frameIddXadL_ZNS0_46nearest_neighbor_exact_bw_compute_source_indexEfiiEEEEvPKT_mmmmPS3_f) ;  /* 0xffffffe8084c7950 */ /* 0x000fec0003c3ffff */
.L_x_86:
        /* <DEDUP_REMOVED lines=11> */
.L_x_316:


//--------------------- .text._ZN2at6native53_GLOBAL__N__7c5e0505_20_UpSampleNearest1d_cu_19867e3837upsample_nearest1d_backward_out_frameIhlXadL_ZNS0_40nearest_neighbor_bw_compute_source_indexEfiiEEEEvPKT_mmmmPS3_f --------------------------
	.section	.text._ZN2at6native53_GLOBAL__N__7c5e0505_20_UpSampleNearest1d_cu_19867e3837upsample_nearest1d_backward_out_frameIhlXadL_ZNS0_40nearest_neighbor_bw_compute_source_indexEfiiEEEEvPKT_mmmmPS3_f,"ax",@progbits
	.align	128
.text._ZN2at6native53_GLOBAL__N__7c5e0505_20_UpSampleNearest1d_cu_19867e3837upsample_nearest1d_backward_out_frameIhlXadL_ZNS0_40nearest_neighbor_bw_compute_source_indexEfiiEEEEvPKT_mmmmPS3_f:
        .type           _ZN2at6native53_GLOBAL__N__7c5e0505_20_UpSampleNearest1d_cu_19867e3837upsample_nearest1d_backward_out_frameIhlXadL_ZNS0_40nearest_neighbor_bw_compute_source_indexEfiiEEEEvPKT_mmmmPS3_f,@function
        .size           _ZN2at6native53_GLOBAL__N__7c5e0505_20_UpSampleNearest1d_cu_19867e3837upsample_nearest1d_backward_out_frameIhlXadL_ZNS0_40nearest_neighbor_bw_compute_source_indexEfiiEEEEvPKT_mmmmPS3_f,(.L_x_319 - _ZN2at6native53_GLOBAL__N__7c5e0505_20_UpSampleNearest1d_cu_19867e3837upsample_nearest1d_backward_out_frameIhlXadL_ZNS0_40nearest_neighbor_bw_compute_source_indexEfiiEEEEvPKT_mmmmPS3_f)
        .other          _ZN2at6native53_GLOBAL__N__7c5e0505_20_UpSampleNearest1d_cu_19867e3837upsample_nearest1d_backward_out_frameIhlXadL_ZNS0_40nearest_neighbor_bw_compute_source_indexEfiiEEEEvPKT_mmmmPS3_f,@"STO_CUDA_ENTRY STV_DEFAULT"
_ZN2at6native53_GLOBAL__N__7c5e0505_20_UpSampleNearest1d_cu_19867e3837upsample_nearest1d_backward_out_frameIhlXadL_ZNS0_40nearest_neighbor_bw_compute_source_indexEfiiEEEEvPKT_mmmmPS3_f:
        /* <DEDUP_REMOVED lines=21> */
[----:B------:R-:W-:Y:S05]  /*0150*/  CALL.REL.NOINC `($__internal_10_$__cuda_sm20_div_u64) ;  /* 0x0000000c00447944 */ /* 0x000fea0003c00000 */
[----:B------:R-:W-:Y:S01]  /*0160*/  IMAD.MOV R3, RZ, RZ, -R6 ;  /* 0x000000ffff037224 */ /* 0x000fe200078e0a06 */
[----:B------:R-:W-:-:S03]  /*0170*/  ULDC UR4, c[0x0][0x230] ;  /* 0x00008c0000047ab9 */ /* 0x000fc60000000800 */
[----:B------:R-:W-:Y:S01]  /*0180*/  IMAD R4, R3, UR4, R0 ;  /* 0x0000000403047c24 */ /* 0x000fe2000f8e0200 */
[----:B------:R-:W-:Y:S06]  /*0190*/  BRA `(.L_x_89) ;  /* 0x0000000000547947 */ /* 0x000fec0003800000 */
.L_x_88:
        /* <DEDUP_REMOVED lines=21> */
.L_x_89:
[----:B------:R-:W-:Y:S05]  /*02f0*/  BSYNC B0 ;  /* 0x0000000000007941 */ /* 0x000fea0003800000 */
.L_x_87:
[----:B------:R-:W-:Y:S01]  /*0300*/  ULDC UR4, c[0x0][0x224] ;  /* 0x0000890000047ab9 */ /* 0x000fe20000000800 */
[----:B------:R-:W-:Y:S01]  /*0310*/  BSSY B0, `(.L_x_90) ;  /* 0x000001b000007945 */ /* 0x000fe20003800000 */
[----:B------:R-:W-:-:S04]  /*0320*/  LOP3.LUT R2, R7, UR4, RZ, 0xfc, !PT ;  /* 0x0000000407027c12 */ /* 0x000fc8000f8efcff */
[----:B------:R-:W-:-:S13]  /*0330*/  ISETP.NE.U32.AND P0, PT, R2, RZ, PT ;  /* 0x000000ff0200720c */ /* 0x000fda0003f05070 */
[----:B------:R-:W-:Y:S05]  /*0340*/  @!P0 BRA `(.L_x_91) ;  /* 0x0000000000148947 */ /* 0x000fea0003800000 */
[----:B------:R-:W-:Y:S01]  /*0350*/  IMAD.MOV.U32 R5, RZ, RZ, R7 ;  /* 0x000000ffff057224 */ /* 0x000fe200078e0007 */
[----:B------:R-:W-:-:S07]  /*0360*/  MOV R8, 0x380 ;  /* 0x0000038000087802 */ /* 0x000fce0000000f00 */
[----:B------:R-:W-:Y:S05]  /*0370*/  CALL.REL.NOINC `($__internal_11_$__cuda_sm20_rem_u64) ;  /* 0x0000000c00d07944 */ /* 0x000fea0003c00000 */
[----:B------:R-:W-:Y:S01]  /*0380*/  IMAD.MOV.U32 R8, RZ, RZ, R2 ;  /* 0x000000ffff087224 */ /* 0x000fe200078e0002 */
[----:B------:R-:W-:Y:S06]  /*0390*/  BRA `(.L_x_92) ;  /* 0x0000000000487947 */ /* 0x000fec0003800000 */
.L_x_91:
        /* <DEDUP_REMOVED lines=18> */
.L_x_92:
[----:B------:R-:W-:Y:S05]  /*04c0*/  BSYNC B0 ;  /* 0x0000000000007941 */ /* 0x000fea0003800000 */
.L_x_90:
[----:B------:R-:W-:Y:S01]  /*04d0*/  I2FP.F32.S32 R2, R4 ;  /* 0x0000000400027245 */ /* 0x000fe20000201400 */
[----:B------:R-:W-:Y:S01]  /*04e0*/  VIADD R4, R4, 0x1 ;  /* 0x0000000104047836 */ /* 0x000fe20000000000 */
[----:B------:R-:W-:-:S03]  /*04f0*/  ULDC UR4, c[0x0][0x240] ;  /* 0x0000900000047ab9 */ /* 0x000fc60000000800 */
[----:B------:R-:W-:Y:S01]  /*0500*/  FMUL.FTZ R2, R2, UR4 ;  /* 0x0000000402027c20 */ /* 0x000fe20008410000 */
[----:B------:R-:W-:-:S05]  /*0510*/  I2FP.F32.S32 R4, R4 ;  /* 0x0000000400047245 */ /* 0x000fca0000201400 */
[----:B------:R-:W-:Y:S01]  /*0520*/  FMUL.FTZ R4, R4, UR4 ;  /* 0x0000000404047c20 */ /* 0x000fe20008410000 */
[----:B------:R-:W-:Y:S01]  /*0530*/  ULDC.64 UR4, c[0x0][0x218] ;  /* 0x0000860000047ab9 */ /* 0x000fe20000000a00 */
[----:B------:R-:W0:Y:S01]  /*0540*/  F2I.FTZ.CEIL.NTZ R2, R2 ;  /* 0x0000000200027305 */ /* 0x000e22000021b100 */
[----:B------:R-:W-:Y:S01]  /*0550*/  ISETP.NE.U32.AND P0, PT, RZ, UR4, PT ;  /* 0x00000004ff007c0c */ /* 0x000fe2000bf05070 */
[----:B------:R-:W-:-:S03]  /*0560*/  ULDC UR4, c[0x0][0x228] ;  /* 0x00008a0000047ab9 */ /* 0x000fc60000000800 */
[----:B------:R-:W-:-:S03]  /*0570*/  ISETP.NE.AND.EX P0, PT, RZ, UR5, PT, P0 ;  /* 0x00000005ff007c0c */ /* 0x000fc6000bf05300 */
[----:B------:R-:W1:Y:S01]  /*0580*/  F2I.FTZ.CEIL.NTZ R4, R4 ;  /* 0x0000000400047305 */ /* 0x000e62000021b100 */
[----:B0-----:R-:W-:Y:S02]  /*0590*/  VIMNMX R9, R2, UR4, PT ;  /* 0x0000000402097c48 */ /* 0x001fe4000bfe0100 */
[----:B-1----:R-:W-:-:S07]  /*05a0*/  VIMNMX R10, R4, UR4, PT ;  /* 0x00000004040a7c48 */ /* 0x002fce000bfe0100 */
[----:B------:R-:W-:Y:S05]  /*05b0*/  @!P0 EXIT ;  /* 0x000000000000894d */ /* 0x000fea0003800000 */
[----:B------:R-:W-:Y:S01]  /*05c0*/  LOP3.LUT R2, RZ, R10, RZ, 0x33, !PT ;  /* 0x0000000aff027212 */ /* 0x000fe200078e33ff */
[--C-:B------:R-:W-:Y:S01]  /*05d0*/  IMAD.IADD R11, R10, 0x1, -R9.reuse ;  /* 0x000000010a0b7824 */ /* 0x100fe200078e0a09 */
[----:B------:R-:W-:Y:S01]  /*05e0*/  UMOV UR4, URZ ;  /* 0x0000003f00047c82 */ /* 0x000fe20008000000 */
[----:B------:R-:W-:Y:S01]  /*05f0*/  ULDC.64 UR8, c[0x0][0x208] ;  /* 0x0000820000087ab9 */ /* 0x000fe20000000a00 */
[----:B------:R-:W-:-:S04]  /*0600*/  IADD3 R2, -R2, -0x2, -R9 ;  /* 0xfffffffe02027810 */ /* 0x000fc80007ffe909 */
[----:B------:R-:W-:-:S13]  /*0610*/  ISETP.GE.U32.AND P1, PT, R2, 0x3, PT ;  /* 0x000000030200780c */ /* 0x000fda0003f26070 */
.L_x_104:
        /* <DEDUP_REMOVED lines=24> */
.L_x_101:
        /* <DEDUP_REMOVED lines=39> */
.L_x_100:
[----:B------:R-:W-:Y:S05]  /*0a10*/  BSYNC B3 ;  /* 0x0000000000037941 */ /* 0x000fea0003800000 */
.L_x_99:
        /* <DEDUP_REMOVED lines=24> */
.L_x_103:
[----:B------:R-:W-:Y:S05]  /*0ba0*/  BSYNC B3 ;  /* 0x0000000000037941 */ /* 0x000fea0003800000 */
.L_x_102:
[----:B------:R-:W-:-:S13]  /*0bb0*/  ISETP.NE.OR P0, PT, R14, RZ, P0 ;  /* 0x000000ff0e00720c */ /* 0x000fda0000705670 */
[----:B------:R-:W-:Y:S05]  /*0bc0*/  @!P0 BREAK B0 ;  /* 0x0000000000008942 */ /* 0x000fea0003800000 */
[----:B------:R-:W-:Y:S05]  /*0bd0*/  @!P0 BRA `(.L_x_96) ;  /* 0x0000000000348947 */ /* 0x000fea0003800000 */
.L_x_98:
[----:B------:R-:W-:Y:S05]  /*0be0*/  BSYNC B0 ;  /* 0x0000000000007941 */ /* 0x000fea0003800000 */
.L_x_97:
        /* <DEDUP_REMOVED lines=12> */
.L_x_96:
[----:B------:R-:W-:Y:S05]  /*0cb0*/  BSYNC B1 ;  /* 0x0000000000017941 */ /* 0x000fea0003800000 */
.L_x_95:
        /* <DEDUP_REMOVED lines=14> */
.L_x_94:
[----:B------:R-:W-:Y:S05]  /*0da0*/  BSYNC B2 ;  /* 0x0000000000027941 */ /* 0x000fea0003800000 */
.L_x_93:
        /* <DEDUP_REMOVED lines=12> */
        .weak           $__internal_10_$__cuda_sm20_div_u64
        .type           $__internal_10_$__cuda_sm20_div_u64,@function
        .size           $__internal_10_$__cuda_sm20_div_u64,($__internal_11_$__cuda_sm20_rem_u64 - $__internal_10_$__cuda_sm20_div_u64)
$__internal_10_$__cuda_sm20_div_u64:
        /* <DEDUP_REMOVED lines=68> */
[----:B------:R-:W-:Y:S06]  /*12b0*/  RET.REL.NODEC R4 `(_ZN2at6native53_GLOBAL__N__7c5e0505_20_UpSampleNearest1d_cu_19867e3837upsample_nearest1d_backward_out_frameIhlXadL_ZNS0_40nearest_neighbor_bw_compute_source_indexEfiiEEEEvPKT_mmmmPS3_f) ;  /* 0xffffffec04507950 */ /* 0x000fec0003c3ffff */
        .weak           $__internal_11_$__cuda_sm20_rem_u64
        .type           $__internal_11_$__cuda_sm20_rem_u64,@function
        .size           $__internal_11_$__cuda_sm20_rem_u64,(.L_x_319 - $__internal_11_$__cuda_sm20_rem_u64)
$__internal_11_$__cuda_sm20_rem_u64:
        /* <DEDUP_REMOVED lines=61> */
[----:B------:R-:W-:Y:S06]  /*1690*/  RET.REL.NODEC R8 `(_ZN2at6native53_GLOBAL__N__7c5e0505_20_UpSampleNearest1d_cu_19867e3837upsample_nearest1d_backward_out_frameIhlXadL_ZNS0_40nearest_neighbor_bw_compute_source_indexEfiiEEEEvPKT_mmmmPS3_f) ;  /* 0xffffffe808587950 */ /* 0x000fec0003c3ffff */
.L_x_105:
        /* <DEDUP_REMOVED lines=14> */
.L_x_319:


//--------------------- .text._ZN2at6native53_GLOBAL__N__7c5e0505_20_UpSampleNearest1d_cu_19867e3837upsample_nearest1d_backward_out_frameIN3c108BFloat16EfXadL_ZNS0_40nearest_neighbor_bw_compute_source_indexEfiiEEEEvPKT_mmmmPS5_f --------------------------
	.section	.text._ZN2at6native53_GLOBAL__N__7c5e0505_20_UpSampleNearest1d_cu_19867e3837upsample_nearest1d_backward_out_frameIN3c108BFloat16EfXadL_ZNS0_40nearest_neighbor_bw_compute_source_indexEfiiEEEEvPKT_mmmmPS5_f,"ax",@progbits
	.align	128
.text._ZN2at6native53_GLOBAL__N__7c5e0505_20_UpSampleNearest1d_cu_19867e3837upsample_nearest1d_backward_out_frameIN3c108BFloat16EfXadL_ZNS0_40nearest_neighbor_bw_compute_source_indexEfiiEEEEvPKT_mmmmPS5_f:
        .type           _ZN2at6native53_GLOBAL__N__7c5e0505_20_UpSampleNearest1d_cu_19867e3837upsample_nearest1d_backward_out_frameIN3c108BFloat16EfXadL_ZNS0_40nearest_neighbor_bw_compute_source_indexEfiiEEEEvPKT_mmmmPS5_f,@function
        .size           _ZN2at6native53_GLOBAL__N__7c5e0505_20_UpSampleNearest1d_cu_19867e3837upsample_nearest1d_backward_out_frameIN3c108BFloat16EfXadL_ZNS0_40nearest_neighbor_bw_compute_source_indexEfiiEEEEvPKT_mmmmPS5_f,(.L_x_322 - _ZN2at6native53_GLOBAL__N__7c5e0505_20_UpSampleNearest1d_cu_19867e3837upsample_nearest1d_backward_out_frameIN3c108BFloat16EfXadL_ZNS0_40nearest_neighbor_bw_compute_source_indexEfiiEEEEvPKT_mmmmPS5_f)
        .other          _ZN2at6native53_GLOBAL__N__7c5e0505_20_UpSampleNearest1d_cu_19867e3837upsample_nearest1d_backward_out_frameIN3c108BFloat16EfXadL_ZNS0_40nearest_neighbor_bw_compute_source_indexEfiiEEEEvPKT_mmmmPS5_f,@"STO_CUDA_ENTRY STV_DEFAULT"
_ZN2at6native53_GLOBAL__N__7c5e0505_20_UpSampleNearest1d_cu_19867e3837upsample_nearest1d_backward_out_frameIN3c108BFloat16EfXadL_ZNS0_40nearest_neighbor_bw_compute_source_indexEfiiEEEEvPKT_mmmmPS5_f:
        /* <DEDUP_REMOVED lines=21> */
[----:B------:R-:W-:Y:S05]  /*0150*/  CALL.REL.NOINC `($__internal_12_$__cuda_sm20_div_u64) ;  /* 0x0000000c00bc7944 */ /* 0x000fea0003c00000 */
[----:B------:R-:W-:Y:S01]  /*0160*/  IMAD.MOV R5, RZ, RZ, -R6 ;  /* 0x000000ffff057224 */ /* 0x000fe200078e0a06 */
[----:B------:R-:W-:-:S03]  /*0170*/  ULDC UR4, c[0x0][0x230] ;  /* 0x00008c0000047ab9 */ /* 0x000fc60000000800 */
[----:B------:R-:W-:Y:S01]  /*0180*/  IMAD R5, R5, UR4, R0 ;  /* 0x0000000405057c24 */ /* 0x000fe2000f8e0200 */
[----:B------:R-:W-:Y:S06]  /*0190*/  BRA `(.L_x_108) ;  /* 0x0000000000547947 */ /* 0x000fec0003800000 */
.L_x_107:
        /* <DEDUP_REMOVED lines=21> */
.L_x_108:
[----:B------:R-:W-:Y:S05]  /*02f0*/  BSYNC B0 ;  /* 0x0000000000007941 */ /* 0x000fea0003800000 */
.L_x_106:
[----:B------:R-:W-:Y:S01]  /*0300*/  ULDC UR4, c[0x0][0x224] ;  /* 0x0000890000047ab9 */ /* 0x000fe20000000800 */
[----:B------:R-:W-:Y:S01]  /*0310*/  BSSY B0, `(.L_x_109) ;  /* 0x000001a000007945 */ /* 0x000fe20003800000 */
[----:B------:R-:W-:-:S04]  /*0320*/  LOP3.LUT R2, R7, UR4, RZ, 0xfc, !PT ;  /* 0x0000000407027c12 */ /* 0x000fc8000f8efcff */
[----:B------:R-:W-:-:S13]  /*0330*/  ISETP.NE.U32.AND P0, PT, R2, RZ, PT ;  /* 0x000000ff0200720c */ /* 0x000fda0003f05070 */
[----:B------:R-:W-:Y:S05]  /*0340*/  @!P0 BRA `(.L_x_110) ;  /* 0x0000000000108947 */ /* 0x000fea0003800000 */
[----:B------:R-:W-:Y:S01]  /*0350*/  IMAD.MOV.U32 R4, RZ, RZ, R6 ;  /* 0x000000ffff047224 */ /* 0x000fe200078e0006 */
[----:B------:R-:W-:-:S07]  /*0360*/  MOV R6, 0x380 ;  /* 0x0000038000067802 */ /* 0x000fce0000000f00 */
[----:B------:R-:W-:Y:S05]  /*0370*/  CALL.REL.NOINC `($__internal_13_$__cuda_sm20_rem_u64) ;  /* 0x0000001000487944 */ /* 0x000fea0003c00000 */
[----:B------:R-:W-:Y:S05]  /*0380*/  BRA `(.L_x_111) ;  /* 0x0000000000487947 */ /* 0x000fea0003800000 */
.L_x_110:
        /* <DEDUP_REMOVED lines=18> */
.L_x_111:
[----:B------:R-:W-:Y:S05]  /*04b0*/  BSYNC B0 ;  /* 0x0000000000007941 */ /* 0x000fea0003800000 */
.L_x_109:
[----:B------:R-:W-:Y:S01]  /*04c0*/  I2FP.F32.S32 R2, R5 ;  /* 0x0000000500027245 */ /* 0x000fe20000201400 */
[----:B------:R-:W-:Y:S01]  /*04d0*/  ULDC UR4, c[0x0][0x240] ;  /* 0x0000900000047ab9 */ /* 0x000fe20000000800 */
[----:B------:R-:W-:-:S03]  /*04e0*/  IADD3 R5, R5, 0x1, RZ ;  /* 0x0000000105057810 */ /* 0x000fc60007ffe0ff */
        /* <DEDUP_REMOVED lines=22> */
.L_x_121:
        /* <DEDUP_REMOVED lines=34> */
.L_x_115:
[----:B------:R-:W-:Y:S05]  /*0870*/  BSYNC B1 ;  /* 0x0000000000017941 */ /* 0x000fea0003800000 */
.L_x_114:
        /* <DEDUP_REMOVED lines=12> */
.L_x_118:
        /* <DEDUP_REMOVED lines=53> */
.L_x_117:
[----:B------:R-:W-:Y:S05]  /*0c90*/  BSYNC B1 ;  /* 0x0000000000017941 */ /* 0x000fea0003800000 */
.L_x_116:
        /* <DEDUP_REMOVED lines=32> */
.L_x_120:
[----:B------:R-:W-:Y:S05]  /*0ea0*/  BSYNC B1 ;  /* 0x0000000000017941 */ /* 0x000fea0003800000 */
.L_x_119:
        /* <DEDUP_REMOVED lines=14> */
.L_x_113:
[----:B------:R-:W-:Y:S05]  /*0f90*/  BSYNC B0 ;  /* 0x0000000000007941 */ /* 0x000fea0003800000 */
.L_x_112:
        /* <DEDUP_REMOVED lines=11> */
        .weak           $__internal_12_$__cuda_sm20_div_u64
        .type           $__internal_12_$__cuda_sm20_div_u64,@function
        .size           $__internal_12_$__cuda_sm20_div_u64,($__internal_13_$__cuda_sm20_rem_u64 - $__internal_12_$__cuda_sm20_div_u64)
$__internal_12_$__cuda_sm20_div_u64:
        /* <DEDUP_REMOVED lines=68> */
[----:B------:R-:W-:Y:S06]  /*1490*/  RET.REL.NODEC R4 `(_ZN2at6native53_GLOBAL__N__7c5e0505_20_UpSampleNearest1d_cu_19867e3837upsample_nearest1d_backward_out_frameIN3c108BFloat16EfXadL_ZNS0_40nearest_neighbor_bw_compute_source_indexEfiiEEEEvPKT_mmmmPS5_f) ;  /* 0xffffffe804d87950 */ /* 0x000fec0003c3ffff */
        .weak           $__internal_13_$__cuda_sm20_rem_u64
        .type           $__internal_13_$__cuda_sm20_rem_u64,@function
        .size           $__internal_13_$__cuda_sm20_rem_u64,(.L_x_322 - $__internal_13_$__cuda_sm20_rem_u64)
$__internal_13_$__cuda_sm20_rem_u64:
        /* <DEDUP_REMOVED lines=61> */
[----:B------:R-:W-:Y:S05]  /*1870*/  RET.REL.NODEC R6 `(_ZN2at6native53_GLOBAL__N__7c5e0505_20_UpSampleNearest1d_cu_19867e3837upsample_nearest1d_backward_out_frameIN3c108BFloat16EfXadL_ZNS0_40nearest_neighbor_bw_compute_source_indexEfiiEEEEvPKT_mmmmPS5_f) ;  /* 0xffffffe406e07950 */ /* 0x000fea0003c3ffff */
.L_x_122:
        /* <DEDUP_REMOVED lines=16> */
.L_x_322:


//--------------------- .text._ZN2at6native53_GLOBAL__N__7c5e0505_20_UpSampleNearest1d_cu_19867e3837upsample_nearest1d_backward_out_frameIN3c104HalfEfXadL_ZNS0_40nearest_neighbor_bw_compute_source_indexEfiiEEEEvPKT_mmmmPS5_f --------------------------
	.section	.text._ZN2at6native53_GLOBAL__N__7c5e0505_20_UpSampleNearest1d_cu_19867e3837upsample_nearest1d_backward_out_frameIN3c104HalfEfXadL_ZNS0_40nearest_neighbor_bw_compute_source_indexEfiiEEEEvPKT_mmmmPS5_f,"ax",@progbits
	.align	128
.text._ZN2at6native53_GLOBAL__N__7c5e0505_20_UpSampleNearest1d_cu_19867e3837upsample_nearest1d_backward_out_frameIN3c104HalfEfXadL_ZNS0_40nearest_neighbor_bw_compute_source_indexEfiiEEEEvPKT_mmmmPS5_f:
        .type           _ZN2at6native53_GLOBAL__N__7c5e0505_20_UpSampleNearest1d_cu_19867e3837upsample_nearest1d_backward_out_frameIN3c104HalfEfXadL_ZNS0_40nearest_neighbor_bw_compute_source_indexEfiiEEEEvPKT_mmmmPS5_f,@function
        .size           _ZN2at6native53_GLOBAL__N__7c5e0505_20_UpSampleNearest1d_cu_19867e3837upsample_nearest1d_backward_out_frameIN3c104HalfEfXadL_ZNS0_40nearest_neighbor_bw_compute_source_indexEfiiEEEEvPKT_mmmmPS5_f,(.L_x_325 - _ZN2at6native53_GLOBAL__N__7c5e0505_20_UpSampleNearest1d_cu_19867e3837upsample_nearest1d_backward_out_frameIN3c104HalfEfXadL_ZNS0_40nearest_neighbor_bw_compute_source_indexEfiiEEEEvPKT_mmmmPS5_f)
        .other          _ZN2at6native53_GLOBAL__N__7c5e0505_20_UpSampleNearest1d_cu_19867e3837upsample_nearest1d_backward_out_frameIN3c104HalfEfXadL_ZNS0_40nearest_neighbor_bw_compute_source_indexEfiiEEEEvPKT_mmmmPS5_f,@"STO_CUDA_ENTRY STV_DEFAULT"
_ZN2at6native53_GLOBAL__N__7c5e0505_20_UpSampleNearest1d_cu_19867e3837upsample_nearest1d_backward_out_frameIN3c104HalfEfXadL_ZNS0_40nearest_neighbor_bw_compute_source_indexEfiiEEEEvPKT_mmmmPS5_f:
        /* <DEDUP_REMOVED lines=21> */
[----:B------:R-:W-:Y:S05]  /*0150*/  CALL.REL.NOINC `($__internal_14_$__cuda_sm20_div_u64) ;  /* 0x0000000c00bc7944 */ /* 0x000fea0003c00000 */
[----:B------:R-:W-:Y:S01]  /*0160*/  IADD3 R5, -R6, RZ, RZ ;  /* 0x000000ff06057210 */ /* 0x000fe20007ffe1ff */
[----:B------:R-:W-:-:S04]  /*0170*/  ULDC UR4, c[0x0][0x230] ;  /* 0x00008c0000047ab9 */ /* 0x000fc80000000800 */
[----:B------:R-:W-:Y:S01]  /*0180*/  IMAD R5, R5, UR4, R0 ;  /* 0x0000000405057c24 */ /* 0x000fe2000f8e0200 */
[----:B------:R-:W-:Y:S06]  /*0190*/  BRA `(.L_x_125) ;  /* 0x0000000000547947 */ /* 0x000fec0003800000 */
.L_x_124:
        /* <DEDUP_REMOVED lines=21> */
.L_x_125:
[----:B------:R-:W-:Y:S05]  /*02f0*/  BSYNC B0 ;  /* 0x0000000000007941 */ /* 0x000fea0003800000 */
.L_x_123:
[----:B------:R-:W-:Y:S01]  /*0300*/  ULDC UR4, c[0x0][0x224] ;  /* 0x0000890000047ab9 */ /* 0x000fe20000000800 */
[----:B------:R-:W-:Y:S01]  /*0310*/  BSSY B0, `(.L_x_126) ;  /* 0x000001a000007945 */ /* 0x000fe20003800000 */
[----:B------:R-:W-:-:S04]  /*0320*/  LOP3.LUT R2, R7, UR4, RZ, 0xfc, !PT ;  /* 0x0000000407027c12 */ /* 0x000fc8000f8efcff */
[----:B------:R-:W-:-:S13]  /*0330*/  ISETP.NE.U32.AND P0, PT, R2, RZ, PT ;  /* 0x000000ff0200720c */ /* 0x000fda0003f05070 */
[----:B------:R-:W-:Y:S05]  /*0340*/  @!P0 BRA `(.L_x_127) ;  /* 0x0000000000108947 */ /* 0x000fea0003800000 */
[----:B------:R-:W-:Y:S01]  /*0350*/  IMAD.MOV.U32 R4, RZ, RZ, R6 ;  /* 0x000000ffff047224 */ /* 0x000fe200078e0006 */
[----:B------:R-:W-:-:S07]  /*0360*/  MOV R6, 0x380 ;  /* 0x0000038000067802 */ /* 0x000fce0000000f00 */
[----:B------:R-:W-:Y:S05]  /*0370*/  CALL.REL.NOINC `($__internal_15_$__cuda_sm20_rem_u64) ;  /* 0x0000001000487944 */ /* 0x000fea0003c00000 */
[----:B------:R-:W-:Y:S05]  /*0380*/  BRA `(.L_x_128) ;  /* 0x0000000000487947 */ /* 0x000fea0003800000 */
.L_x_127:
        /* <DEDUP_REMOVED lines=18> */
.L_x_128:
[----:B------:R-:W-:Y:S05]  /*04b0*/  BSYNC B0 ;  /* 0x0000000000007941 */ /* 0x000fea0003800000 */
.L_x_126:
        /* <DEDUP_REMOVED lines=25> */
.L_x_138:
        /* <DEDUP_REMOVED lines=34> */
.L_x_132:
[----:B------:R-:W-:Y:S05]  /*0870*/  BSYNC B1 ;  /* 0x0000000000017941 */ /* 0x000fea0003800000 */
.L_x_131:
        /* <DEDUP_REMOVED lines=12> */
.L_x_135:
        /* <DEDUP_REMOVED lines=53> */
.L_x_134:
[----:B------:R-:W-:Y:S05]  /*0c90*/  BSYNC B1 ;  /* 0x0000000000017941 */ /* 0x000fea0003800000 */
.L_x_133:
        /* <DEDUP_REMOVED lines=32> */
.L_x_137:
[----:B------:R-:W-:Y:S05]  /*0ea0*/  BSYNC B1 ;  /* 0x0000000000017941 */ /* 0x000fea0003800000 */
.L_x_136:
        /* <DEDUP_REMOVED lines=14> */
.L_x_130:
[----:B------:R-:W-:Y:S05]  /*0f90*/  BSYNC B0 ;  /* 0x0000000000007941 */ /* 0x000fea0003800000 */
.L_x_129:
        /* <DEDUP_REMOVED lines=11> */
        .weak           $__internal_14_$__cuda_sm20_div_u64
        .type           $__internal_14_$__cuda_sm20_div_u64,@function
        .size           $__internal_14_$__cuda_sm20_div_u64,($__internal_15_$__cuda_sm20_rem_u64 - $__internal_14_$__cuda_sm20_div_u64)
$__internal_14_$__cuda_sm20_div_u64:
        /* <DEDUP_REMOVED lines=68> */
[----:B------:R-:W-:Y:S06]  /*1490*/  RET.REL.NODEC R4 `(_ZN2at6native53_GLOBAL__N__7c5e0505_20_UpSampleNearest1d_cu_19867e3837upsample_nearest1d_backward_out_frameIN3c104HalfEfXadL_ZNS0_40nearest_neighbor_bw_compute_source_indexEfiiEEEEvPKT_mmmmPS5_f) ;  /* 0xffffffe804d87950 */ /* 0x000fec0003c3ffff */
        .weak           $__internal_15_$__cuda_sm20_rem_u64
        .type           $__internal_15_$__cuda_sm20_rem_u64,@function
        .size           $__internal_15_$__cuda_sm20_rem_u64,(.L_x_325 - $__internal_15_$__cuda_sm20_rem_u64)
$__internal_15_$__cuda_sm20_rem_u64:
        /* <DEDUP_REMOVED lines=61> */
[----:B------:R-:W-:Y:S08]  /*1870*/  RET.REL.NODEC R6 `(_ZN2at6native53_GLOBAL__N__7c5e0505_20_UpSampleNearest1d_cu_19867e3837upsample_nearest1d_backward_out_frameIN3c104HalfEfXadL_ZNS0_40nearest_neighbor_bw_compute_source_indexEfiiEEEEvPKT_mmmmPS5_f) ;  /* 0xffffffe406e07950 */ /* 0x000ff00003c3ffff */
.L_x_139:
        /* <DEDUP_REMOVED lines=16> */
.L_x_325:


//--------------------- .text._ZN2at6native53_GLOBAL__N__7c5e0505_20_UpSampleNearest1d_cu_19867e3837upsample_nearest1d_backward_out_frameIffXadL_ZNS0_40nearest_neighbor_bw_compute_source_indexEfiiEEEEvPKT_mmmmPS3_f --------------------------
	.section	.text._ZN2at6native53_GLOBAL__N__7c5e0505_20_UpSampleNearest1d_cu_19867e3837upsample_nearest1d_backward_out_frameIffXadL_ZNS0_40nearest_neighbor_bw_compute_source_indexEfiiEEEEvPKT_mmmmPS3_f,"ax",@progbits
	.align	128
.text._ZN2at6native53_GLOBAL__N__7c5e0505_20_UpSampleNearest1d_cu_19867e3837upsample_nearest1d_backward_out_frameIffXadL_ZNS0_40nearest_neighbor_bw_compute_source_indexEfiiEEEEvPKT_mmmmPS3_f:
        .type           _ZN2at6native53_GLOBAL__N__7c5e0505_20_UpSampleNearest1d_cu_19867e3837upsample_nearest1d_backward_out_frameIffXadL_ZNS0_40nearest_neighbor_bw_compute_source_indexEfiiEEEEvPKT_mmmmPS3_f,@function
        .size           _ZN2at6native53_GLOBAL__N__7c5e0505_20_UpSampleNearest1d_cu_19867e3837upsample_nearest1d_backward_out_frameIffXadL_ZNS0_40nearest_neighbor_bw_compute_source_indexEfiiEEEEvPKT_mmmmPS3_f,(.L_x_328 - _ZN2at6native53_GLOBAL__N__7c5e0505_20_UpSampleNearest1d_cu_19867e3837upsample_nearest1d_backward_out_frameIffXadL_ZNS0_40nearest_neighbor_bw_compute_source_indexEfiiEEEEvPKT_mmmmPS3_f)
        .other          _ZN2at6native53_GLOBAL__N__7c5e0505_20_UpSampleNearest1d_cu_19867e3837upsample_nearest1d_backward_out_frameIffXadL_ZNS0_40nearest_neighbor_bw_compute_source_indexEfiiEEEEvPKT_mmmmPS3_f,@"STO_CUDA_ENTRY STV_DEFAULT"
_ZN2at6native53_GLOBAL__N__7c5e0505_20_UpSampleNearest1d_cu_19867e3837upsample_nearest1d_backward_out_frameIffXadL_ZNS0_40nearest_neighbor_bw_compute_source_indexEfiiEEEEvPKT_mmmmPS3_f:
        /* <DEDUP_REMOVED lines=21> */
[----:B------:R-:W-:Y:S05]  /*0150*/  CALL.REL.NOINC `($__internal_16_$__cuda_sm20_div_u64) ;  /* 0x0000000c00447944 */ /* 0x000fea0003c00000 */
[----:B------:R-:W-:Y:S01]  /*0160*/  IMAD.MOV R5, RZ, RZ, -R6 ;  /* 0x000000ffff057224 */ /* 0x000fe200078e0a06 */
[----:B------:R-:W-:-:S03]  /*0170*/  ULDC UR4, c[0x0][0x230] ;  /* 0x00008c0000047ab9 */ /* 0x000fc60000000800 */
[----:B------:R-:W-:Y:S01]  /*0180*/  IMAD R5, R5, UR4, R0 ;  /* 0x0000000405057c24 */ /* 0x000fe2000f8e0200 */
[----:B------:R-:W-:Y:S06]  /*0190*/  BRA `(.L_x_142) ;  /* 0x0000000000547947 */ /* 0x000fec0003800000 */
.L_x_141:
        /* <DEDUP_REMOVED lines=21> */
.L_x_142:
[----:B------:R-:W-:Y:S05]  /*02f0*/  BSYNC B0 ;  /* 0x0000000000007941 */ /* 0x000fea0003800000 */
.L_x_140:
[----:B------:R-:W-:Y:S01]  /*0300*/  ULDC UR4, c[0x0][0x224] ;  /* 0x0000890000047ab9 */ /* 0x000fe20000000800 */
[----:B------:R-:W-:Y:S01]  /*0310*/  BSSY B0, `(.L_x_143) ;  /* 0x000001a000007945 */ /* 0x000fe20003800000 */
[----:B------:R-:W-:-:S04]  /*0320*/  LOP3.LUT R2, R7, UR4, RZ, 0xfc, !PT ;  /* 0x0000000407027c12 */ /* 0x000fc8000f8efcff */
[----:B------:R-:W-:-:S13]  /*0330*/  ISETP.NE.U32.AND P0, PT, R2, RZ, PT ;  /* 0x000000ff0200720c */ /* 0x000fda0003f05070 */
[----:B------:R-:W-:Y:S05]  /*0340*/  @!P0 BRA `(.L_x_144) ;  /* 0x0000000000108947 */ /* 0x000fea0003800000 */
[----:B------:R-:W-:Y:S01]  /*0350*/  IMAD.MOV.U32 R4, RZ, RZ, R6 ;  /* 0x000000ffff047224 */ /* 0x000fe200078e0006 */
[----:B------:R-:W-:-:S07]  /*0360*/  MOV R6, 0x380 ;  /* 0x0000038000067802 */ /* 0x000fce0000000f00 */
[----:B------:R-:W-:Y:S05]  /*0370*/  CALL.REL.NOINC `($__internal_17_$__cuda_sm20_rem_u64) ;  /* 0x0000000c00d07944 */ /* 0x000fea0003c00000 */
[----:B------:R-:W-:Y:S05]  /*0380*/  BRA `(.L_x_145) ;  /* 0x0000000000487947 */ /* 0x000fea0003800000 */
.L_x_144:
        /* <DEDUP_REMOVED lines=18> */
.L_x_145:
[----:B------:R-:W-:Y:S05]  /*04b0*/  BSYNC B0 ;  /* 0x0000000000007941 */ /* 0x000fea0003800000 */
.L_x_143:
        /* <DEDUP_REMOVED lines=25> */
.L_x_155:
        /* <DEDUP_REMOVED lines=31> */
.L_x_149:
[----:B------:R-:W-:Y:S05]  /*0840*/  BSYNC B1 ;  /* 0x0000000000017941 */ /* 0x000fea0003800000 */
.L_x_148:
        /* <DEDUP_REMOVED lines=12> */
.L_x_152:
        /* <DEDUP_REMOVED lines=37> */
.L_x_151:
[----:B------:R-:W-:Y:S05]  /*0b60*/  BSYNC B1 ;  /* 0x0000000000017941 */ /* 0x000fea0003800000 */
.L_x_150:
        /* <DEDUP_REMOVED lines=26> */
.L_x_154:
[----:B------:R-:W-:Y:S05]  /*0d10*/  BSYNC B1 ;  /* 0x0000000000017941 */ /* 0x000fea0003800000 */
.L_x_153:
        /* <DEDUP_REMOVED lines=10> */
.L_x_147:
[----:B------:R-:W-:Y:S05]  /*0dc0*/  BSYNC B0 ;  /* 0x0000000000007941 */ /* 0x000fea0003800000 */
.L_x_146:
        /* <DEDUP_REMOVED lines=10> */
        .weak           $__internal_16_$__cuda_sm20_div_u64
        .type           $__internal_16_$__cuda_sm20_div_u64,@function
        .size           $__internal_16_$__cuda_sm20_div_u64,($__internal_17_$__cuda_sm20_rem_u64 - $__internal_16_$__cuda_sm20_div_u64)
$__internal_16_$__cuda_sm20_div_u64:
        /* <DEDUP_REMOVED lines=68> */
[----:B------:R-:W-:Y:S06]  /*12b0*/  RET.REL.NODEC R4 `(_ZN2at6native53_GLOBAL__N__7c5e0505_20_UpSampleNearest1d_cu_19867e3837upsample_nearest1d_backward_out_frameIffXadL_ZNS0_40nearest_neighbor_bw_compute_source_indexEfiiEEEEvPKT_mmmmPS3_f) ;  /* 0xffffffec04507950 */ /* 0x000fec0003c3ffff */
        .weak           $__internal_17_$__cuda_sm20_rem_u64
        .type           $__internal_17_$__cuda_sm20_rem_u64,@function
        .size           $__internal_17_$__cuda_sm20_rem_u64,(.L_x_328 - $__internal_17_$__cuda_sm20_rem_u64)
$__internal_17_$__cuda_sm20_rem_u64:
        /* <DEDUP_REMOVED lines=61> */
[----:B------:R-:W-:Y:S05]  /*1690*/  RET.REL.NODEC R6 `(_ZN2at6native53_GLOBAL__N__7c5e0505_20_UpSampleNearest1d_cu_19867e3837upsample_nearest1d_backward_out_frameIffXadL_ZNS0_40nearest_neighbor_bw_compute_source_indexEfiiEEEEvPKT_mmmmPS3_f) ;  /* 0xffffffe806587950 */ /* 0x000fea0003c3ffff */
.L_x_156:
        /* <DEDUP_REMOVED lines=14> */
.L_x_328:


//--------------------- .text._ZN2at6native53_GLOBAL__N__7c5e0505_20_UpSampleNearest1d_cu_19867e3837upsample_nearest1d_backward_out_frameIddXadL_ZNS0_40nearest_neighbor_bw_compute_source_indexEfiiEEEEvPKT_mmmmPS3_f --------------------------
	.section	.text._ZN2at6native53_GLOBAL__N__7c5e0505_20_UpSampleNearest1d_cu_19867e3837upsample_nearest1d_backward_out_frameIddXadL_ZNS0_40nearest_neighbor_bw_compute_source_indexEfiiEEEEvPKT_mmmmPS3_f,"ax",@progbits
	.align	128
.text._ZN2at6native53_GLOBAL__N__7c5e0505_20_UpSampleNearest1d_cu_19867e3837upsample_nearest1d_backward_out_frameIddXadL_ZNS0_40nearest_neighbor_bw_compute_source_indexEfiiEEEEvPKT_mmmmPS3_f:
        .type           _ZN2at6native53_GLOBAL__N__7c5e0505_20_UpSampleNearest1d_cu_19867e3837upsample_nearest1d_backward_out_frameIddXadL_ZNS0_40nearest_neighbor_bw_compute_source_indexEfiiEEEEvPKT_mmmmPS3_f,@function
        .size           _ZN2at6native53_GLOBAL__N__7c5e0505_20_UpSampleNearest1d_cu_19867e3837upsample_nearest1d_backward_out_frameIddXadL_ZNS0_40nearest_neighbor_bw_compute_source_indexEfiiEEEEvPKT_mmmmPS3_f,(.L_x_331 - _ZN2at6native53_GLOBAL__N__7c5e0505_20_UpSampleNearest1d_cu_19867e3837upsample_nearest1d_backward_out_frameIddXadL_ZNS0_40nearest_neighbor_bw_compute_source_indexEfiiEEEEvPKT_mmmmPS3_f)
        .other          _ZN2at6native53_GLOBAL__N__7c5e0505_20_UpSampleNearest1d_cu_19867e3837upsample_nearest1d_backward_out_frameIddXadL_ZNS0_40nearest_neighbor_bw_compute_source_indexEfiiEEEEvPKT_mmmmPS3_f,@"STO_CUDA_ENTRY STV_DEFAULT"
_ZN2at6native53_GLOBAL__N__7c5e0505_20_UpSampleNearest1d_cu_19867e3837upsample_nearest1d_backward_out_frameIddXadL_ZNS0_40nearest_neighbor_bw_compute_source_indexEfiiEEEEvPKT_mmmmPS3_f:
        /* <DEDUP_REMOVED lines=21> */
[----:B------:R-:W-:Y:S05]  /*0150*/  CALL.REL.NOINC `($__internal_18_$__cuda_sm20_div_u64) ;  /* 0x0000000c00507944 */ /* 0x000fea0003c00000 */
[----:B------:R-:W-:Y:S01]  /*0160*/  IMAD.MOV R3, RZ, RZ, -R6 ;  /* 0x000000ffff037224 */ /* 0x000fe200078e0a06 */
[----:B------:R-:W-:-:S03]  /*0170*/  ULDC UR4, c[0x0][0x230] ;  /* 0x00008c0000047ab9 */ /* 0x000fc60000000800 */
[----:B------:R-:W-:Y:S01]  /*0180*/  IMAD R4, R3, UR4, R0 ;  /* 0x0000000403047c24 */ /* 0x000fe2000f8e0200 */
[----:B------:R-:W-:Y:S06]  /*0190*/  BRA `(.L_x_159) ;  /* 0x0000000000547947 */ /* 0x000fec0003800000 */
.L_x_158:
        /* <DEDUP_REMOVED lines=21> */
.L_x_159:
[----:B------:R-:W-:Y:S05]  /*02f0*/  BSYNC B0 ;  /* 0x0000000000007941 */ /* 0x000fea0003800000 */
.L_x_157:
[----:B------:R-:W-:Y:S01]  /*0300*/  ULDC UR4, c[0x0][0x224] ;  /* 0x0000890000047ab9 */ /* 0x000fe20000000800 */
[----:B------:R-:W-:Y:S01]  /*0310*/  BSSY B0, `(.L_x_160) ;  /* 0x000001b000007945 */ /* 0x000fe20003800000 */
[----:B------:R-:W-:-:S04]  /*0320*/  LOP3.LUT R2, R7, UR4, RZ, 0xfc, !PT ;  /* 0x0000000407027c12 */ /* 0x000fc8000f8efcff */
[----:B------:R-:W-:-:S13]  /*0330*/  ISETP.NE.U32.AND P0, PT, R2, RZ, PT ;  /* 0x000000ff0200720c */ /* 0x000fda0003f05070 */
[----:B------:R-:W-:Y:S05]  /*0340*/  @!P0 BRA `(.L_x_161) ;  /* 0x0000000000108947 */ /* 0x000fea0003800000 */
[----:B------:R-:W-:Y:S02]  /*0350*/  MOV R5, R7 ;  /* 0x0000000700057202 */ /* 0x000fe40000000f00 */
[----:B------:R-:W-:-:S07]  /*0360*/  MOV R8, 0x380 ;  /* 0x0000038000087802 */ /* 0x000fce0000000f00 */
[----:B------:R-:W-:Y:S05]  /*0370*/  CALL.REL.NOINC `($__internal_19_$__cuda_sm20_rem_u64) ;  /* 0x0000000c00dc7944 */ /* 0x000fea0003c00000 */
[----:B------:R-:W-:Y:S05]  /*0380*/  BRA `(.L_x_162) ;  /* 0x00000000004c7947 */ /* 0x000fea0003800000 */
.L_x_161:
        /* <DEDUP_REMOVED lines=19> */
.L_x_162:
[----:B------:R-:W-:Y:S05]  /*04c0*/  BSYNC B0 ;  /* 0x0000000000007941 */ /* 0x000fea0003800000 */
.L_x_160:
[----:B------:R-:W-:Y:S01]  /*04d0*/  I2FP.F32.S32 R3, R4 ;  /* 0x0000000400037245 */ /* 0x000fe20000201400 */
[----:B------:R-:W-:Y:S01]  /*04e0*/  VIADD R4, R4, 0x1 ;  /* 0x0000000104047836 */ /* 0x000fe20000000000 */
[----:B------:R-:W-:-:S03]  /*04f0*/  ULDC UR4, c[0x0][0x240] ;  /* 0x0000900000047ab9 */ /* 0x000fc60000000800 */
[----:B------:R-:W-:Y:S01]  /*0500*/  FMUL.FTZ R5, R3, UR4 ;  /* 0x0000000403057c20 */ /* 0x000fe20008410000 */
[----:B------:R-:W-:-:S03]  /*0510*/  I2FP.F32.S32 R4, R4 ;  /* 0x0000000400047245 */ /* 0x000fc60000201400 */
[----:B------:R-:W0:Y:S02]  /*0520*/  F2I.FTZ.CEIL.NTZ R3, R5 ;  /* 0x0000000500037305 */ /* 0x000e24000021b100 */
[----:B------:R-:W-:Y:S01]  /*0530*/  FMUL.FTZ R6, R4, UR4 ;  /* 0x0000000404067c20 */ /* 0x000fe20008410000 */
[----:B------:R-:W-:Y:S02]  /*0540*/  ULDC.64 UR4, c[0x0][0x218] ;  /* 0x0000860000047ab9 */ /* 0x000fe40000000a00 */
[----:B------:R-:W-:Y:S01]  /*0550*/  ISETP.NE.U32.AND P0, PT, RZ, UR4, PT ;  /* 0x00000004ff007c0c */ /* 0x000fe2000bf05070 */
[----:B------:R-:W-:Y:S02]  /*0560*/  ULDC UR4, c[0x0][0x228] ;  /* 0x00008a0000047ab9 */ /* 0x000fe40000000800 */
[----:B------:R-:W1:Y:S01]  /*0570*/  F2I.FTZ.CEIL.NTZ R4, R6 ;  /* 0x0000000600047305 */ /* 0x000e62000021b100 */
[----:B------:R-:W-:Y:S02]  /*0580*/  ISETP.NE.AND.EX P0, PT, RZ, UR5, PT, P0 ;  /* 0x00000005ff007c0c */ /* 0x000fe4000bf05300 */
[----:B0-----:R-:W-:-:S02]  /*0590*/  VIMNMX R3, R3, UR4, PT ;  /* 0x0000000403037c48 */ /* 0x001fc4000bfe0100 */
[----:B-1----:R-:W-:-:S09]  /*05a0*/  VIMNMX R4, R4, UR4, PT ;  /* 0x0000000404047c48 */ /* 0x002fd2000bfe0100 */
[----:B------:R-:W-:Y:S05]  /*05b0*/  @!P0 EXIT ;  /* 0x000000000000894d */ /* 0x000fea0003800000 */
        /* <DEDUP_REMOVED lines=10> */
.L_x_172:
        /* <DEDUP_REMOVED lines=31> */
.L_x_166:
[----:B------:R-:W-:Y:S05]  /*0850*/  BSYNC B1 ;  /* 0x0000000000017941 */ /* 0x000fea0003800000 */
.L_x_165:
        /* <DEDUP_REMOVED lines=12> */
.L_x_169:
        /* <DEDUP_REMOVED lines=39> */
.L_x_168:
[----:B------:R-:W-:Y:S05]  /*0b90*/  BSYNC B1 ;  /* 0x0000000000017941 */ /* 0x000fea0003800000 */
.L_x_167:
        /* <DEDUP_REMOVED lines=26> */
.L_x_171:
[----:B------:R-:W-:Y:S05]  /*0d40*/  BSYNC B1 ;  /* 0x0000000000017941 */ /* 0x000fea0003800000 */
.L_x_170:
        /* <DEDUP_REMOVED lines=10> */
.L_x_164:
[----:B------:R-:W-:Y:S05]  /*0df0*/  BSYNC B0 ;  /* 0x0000000000007941 */ /* 0x000fea0003800000 */
.L_x_163:
        /* <DEDUP_REMOVED lines=10> */
        .weak           $__internal_18_$__cuda_sm20_div_u64
        .type           $__internal_18_$__cuda_sm20_div_u64,@function
        .size           $__internal_18_$__cuda_sm20_div_u64,($__internal_19_$__cuda_sm20_rem_u64 - $__internal_18_$__cuda_sm20_div_u64)
$__internal_18_$__cuda_sm20_div_u64:
        /* <DEDUP_REMOVED lines=68> */
[----:B------:R-:W-:Y:S06]  /*12e0*/  RET.REL.NODEC R4 `(_ZN2at6native53_GLOBAL__N__7c5e0505_20_UpSampleNearest1d_cu_19867e3837upsample_nearest1d_backward_out_frameIddXadL_ZNS0_40nearest_neighbor_bw_compute_source_indexEfiiEEEEvPKT_mmmmPS3_f) ;  /* 0xffffffec04447950 */ /* 0x000fec0003c3ffff */
        .weak           $__internal_19_$__cuda_sm20_rem_u64
        .type           $__internal_19_$__cuda_sm20_rem_u64,@function
        .size           $__internal_19_$__cuda_sm20_rem_u64,(.L_x_331 - $__internal_19_$__cuda_sm20_rem_u64)
$__internal_19_$__cuda_sm20_rem_u64:
        /* <DEDUP_REMOVED lines=61> */
[----:B------:R-:W-:Y:S06]  /*16c0*/  RET.REL.NODEC R8 `(_ZN2at6native53_GLOBAL__N__7c5e0505_20_UpSampleNearest1d_cu_19867e3837upsample_nearest1d_backward_out_frameIddXadL_ZNS0_40nearest_neighbor_bw_compute_source_indexEfiiEEEEvPKT_mmmmPS3_f) ;  /* 0xffffffe8084c7950 */ /* 0x000fec0003c3ffff */
.L_x_173:
        /* <DEDUP_REMOVED lines=11> */
.L_x_331:


//--------------------- .text._ZN2at6native53_GLOBAL__N__7c5e0505_20_UpSampleNearest1d_cu_19867e3828upsample_nearest1d_out_frameIhXadL_ZNS0_43nearest_neighbor_exact_compute_source_indexEfiiEEEEvPKT_mmmmPS3_f --------------------------
	.section	.text._ZN2at6native53_GLOBAL__N__7c5e0505_20_UpSampleNearest1d_cu_19867e3828upsample_nearest1d_out_frameIhXadL_ZNS0_43nearest_neighbor_exact_compute_source_indexEfiiEEEEvPKT_mmmmPS3_f,"ax",@progbits
	.align	128
.text._ZN2at6native53_GLOBAL__N__7c5e0505_20_UpSampleNearest1d_cu_19867e3828upsample_nearest1d_out_frameIhXadL_ZNS0_43nearest_neighbor_exact_compute_source_indexEfiiEEEEvPKT_mmmmPS3_f:
        .type           _ZN2at6native53_GLOBAL__N__7c5e0505_20_UpSampleNearest1d_cu_19867e3828upsample_nearest1d_out_frameIhXadL_ZNS0_43nearest_neighbor_exact_compute_source_indexEfiiEEEEvPKT_mmmmPS3_f,@function
        .size           _ZN2at6native53_GLOBAL__N__7c5e0505_20_UpSampleNearest1d_cu_19867e3828upsample_nearest1d_out_frameIhXadL_ZNS0_43nearest_neighbor_exact_compute_source_indexEfiiEEEEvPKT_mmmmPS3_f,(.L_x_334 - _ZN2at6native53_GLOBAL__N__7c5e0505_20_UpSampleNearest1d_cu_19867e3828upsample_nearest1d_out_frameIhXadL_ZNS0_43nearest_neighbor_exact_compute_source_indexEfiiEEEEvPKT_mmmmPS3_f)
        .other          _ZN2at6native53_GLOBAL__N__7c5e0505_20_UpSampleNearest1d_cu_19867e3828upsample_nearest1d_out_frameIhXadL_ZNS0_43nearest_neighbor_exact_compute_source_indexEfiiEEEEvPKT_mmmmPS3_f,@"STO_CUDA_ENTRY STV_DEFAULT"
_ZN2at6native53_GLOBAL__N__7c5e0505_20_UpSampleNearest1d_cu_19867e3828upsample_nearest1d_out_frameIhXadL_ZNS0_43nearest_neighbor_exact_compute_source_indexEfiiEEEEvPKT_mmmmPS3_f:
        /* <DEDUP_REMOVED lines=17> */
[----:B------:R-:W-:Y:S01]  /*0110*/  ULDC.64 UR4, c[0x0][0x208] ;  /* 0x0000820000047ab9 */ /* 0x000fe20000000a00 */
[----:B------:R-:W-:Y:S02]  /*0120*/  BSSY B0, `(.L_x_174) ;  /* 0x000001e000007945 */ /* 0x000fe40003800000 */
[----:B------:R-:W-:-:S13]  /*0130*/  ISETP.NE.U32.AND P0, PT, R0, RZ, PT ;  /* 0x000000ff0000720c */ /* 0x000fda0003f05070 */
[----:B------:R-:W-:Y:S05]  /*0140*/  @!P0 BRA `(.L_x_175) ;  /* 0x0000000000188947 */ /* 0x000fea0003800000 */
[----:B------:R-:W-:-:S07]  /*0150*/  MOV R0, 0x170 ;  /* 0x0000017000007802 */ /* 0x000fce0000000f00 */
[----:B------:R-:W-:Y:S05]  /*0160*/  CALL.REL.NOINC `($__internal_20_$__cuda_sm20_div_u64) ;  /* 0x00000014004c7944 */ /* 0x000fea0003c00000 */
[----:B------:R-:W-:Y:S01]  /*0170*/  IMAD.MOV R0, RZ, RZ, -R4 ;  /* 0x000000ffff007224 */ /* 0x000fe200078e0a04 */
[----:B------:R-:W-:-:S03]  /*0180*/  ULDC UR6, c[0x0][0x230] ;  /* 0x00008c0000067ab9 */ /* 0x000fc60000000800 */
[----:B------:R-:W-:Y:S01]  /*0190*/  IMAD R0, R0, UR6, R9 ;  /* 0x0000000600007c24 */ /* 0x000fe2000f8e0209 */
[----:B------:R-:W-:Y:S06]  /*01a0*/  BRA `(.L_x_176) ;  /* 0x0000000000547947 */ /* 0x000fec0003800000 */
.L_x_175:
        /* <DEDUP_REMOVED lines=8> */
[----:B------:R-:W-:-:S04]  /*0230*/  IMAD.HI.U32 R4, R3, R5, R2 ;  /* 0x0000000503047227 */ /* 0x000fc800078e0002 */
[----:B------:R-:W-:Y:S02]  /*0240*/  IMAD.MOV.U32 R5, RZ, RZ, RZ ;  /* 0x000000ffff057224 */ /* 0x000fe400078e00ff */
        /* <DEDUP_REMOVED lines=8> */
[----:B------:R-:W-:-:S05]  /*02d0*/  @!P2 LOP3.LUT R4, RZ, UR10, RZ, 0x33, !PT ;  /* 0x0000000aff04ac12 */ /* 0x000fca000f8e33ff */
[----:B------:R-:W-:-:S04]  /*02e0*/  IMAD.MOV R0, RZ, RZ, -R4 ;  /* 0x000000ffff007224 */ /* 0x000fc800078e0a04 */
[----:B------:R-:W-:-:S07]  /*02f0*/  IMAD R0, R0, UR10, R9 ;  /* 0x0000000a00007c24 */ /* 0x000fce000f8e0209 */
.L_x_176:
[----:B------:R-:W-:Y:S05]  /*0300*/  BSYNC B0 ;  /* 0x0000000000007941 */ /* 0x000fea0003800000 */
.L_x_174:
[----:B------:R-:W-:Y:S01]  /*0310*/  ULDC UR6, c[0x0][0x224] ;  /* 0x0000890000067ab9 */ /* 0x000fe20000000800 */
[----:B------:R-:W-:Y:S01]  /*0320*/  BSSY B0, `(.L_x_177) ;  /* 0x000001a000007945 */ /* 0x000fe20003800000 */
[----:B------:R-:W-:-:S04]  /*0330*/  LOP3.LUT R2, R5, UR6, RZ, 0xfc, !PT ;  /* 0x0000000605027c12 */ /* 0x000fc8000f8efcff */
[----:B------:R-:W-:-:S13]  /*0340*/  ISETP.NE.U32.AND P0, PT, R2, RZ, PT ;  /* 0x000000ff0200720c */ /* 0x000fda0003f05070 */
[----:B------:R-:W-:Y:S05]  /*0350*/  @!P0 BRA `(.L_x_178) ;  /* 0x00000000000c8947 */ /* 0x000fea0003800000 */
[----:B------:R-:W-:-:S07]  /*0360*/  MOV R6, 0x380 ;  /* 0x0000038000067802 */ /* 0x000fce0000000f00 */
[----:B------:R-:W-:Y:S05]  /*0370*/  CALL.REL.NOINC `($__internal_21_$__cuda_sm20_rem_u64) ;  /* 0x0000001400e07944 */ /* 0x000fea0003c00000 */
[----:B------:R-:W-:Y:S05]  /*0380*/  BRA `(.L_x_179) ;  /* 0x00000000004c7947 */ /* 0x000fea0003800000 */
.L_x_178:
        /* <DEDUP_REMOVED lines=16> */
[----:B------:R-:W-:Y:S01]  /*0490*/  @P0 VIADD R4, R4, -UR6 ;  /* 0x8000000604040c36 */ /* 0x000fe20008000000 */
[----:B------:R-:W-:-:S05]  /*04a0*/  @!P1 LOP3.LUT R4, RZ, UR6, RZ, 0x33, !PT ;  /* 0x00000006ff049c12 */ /* 0x000fca000f8e33ff */
[----:B------:R-:W-:-:S07]  /*04b0*/  IMAD.MOV.U32 R2, RZ, RZ, R4 ;  /* 0x000000ffff027224 */ /* 0x000fce00078e0004 */
.L_x_179:
[----:B------:R-:W-:Y:S05]  /*04c0*/  BSYNC B0 ;  /* 0x0000000000007941 */ /* 0x000fea0003800000 */
.L_x_177:
[----:B------:R-:W0:Y:S01]  /*04d0*/  LDC.64 R4, c[0x0][0x218] ;  /* 0x00008600ff047b82 */ /* 0x000e220000000a00 */
[----:B------:R-:W-:Y:S01]  /*04e0*/  I2FP.F32.S32 R0, R0 ;  /* 0x0000000000007245 */ /* 0x000fe20000201400 */
[----:B------:R-:W-:-:S04]  /*04f0*/  ULDC UR6, c[0x0][0x240] ;  /* 0x0000900000067ab9 */ /* 0x000fc80000000800 */
[----:B------:R-:W-:Y:S02]  /*0500*/  FADD.FTZ R0, R0, 0.5 ;  /* 0x3f00000000007421 */ /* 0x000fe40000010000 */
[----:B------:R-:W1:Y:S02]  /*0510*/  LDC R7, c[0x0][0x228] ;  /* 0x00008a00ff077b82 */ /* 0x000e640000000800 */
[----:B------:R-:W-:-:S06]  /*0520*/  FMUL.FTZ R0, R0, UR6 ;  /* 0x0000000600007c20 */ /* 0x000fcc0008410000 */
[----:B------:R-:W2:Y:S01]  /*0530*/  F2I.FTZ.FLOOR.NTZ R0, R0 ;  /* 0x0000000000007305 */ /* 0x000ea20000217100 */
[----:B0-----:R-:W-:-:S04]  /*0540*/  ISETP.NE.U32.AND P0, PT, R4, RZ, PT ;  /* 0x000000ff0400720c */ /* 0x001fc80003f05070 */
[----:B------:R-:W-:-:S13]  /*0550*/  ISETP.NE.AND.EX P0, PT, R5, RZ, PT, P0 ;  /* 0x000000ff0500720c */ /* 0x000fda0003f05300 */
[----:B-12---:R-:W-:Y:S05]  /*0560*/  @!P0 EXIT ;  /* 0x000000000000894d */ /* 0x006fea0003800000 */
[----:B------:R-:W0:Y:S01]  /*0570*/  LDC R6, c[0x0][0x230] ;  /* 0x00008c00ff067b82 */ /* 0x000e220000000800 */
[----:B------:R-:W-:Y:S01]  /*0580*/  IADD3 R8, P1, R4, -0x1, RZ ;  /* 0xffffffff04087810 */ /* 0x000fe20007f3e0ff */
[----:B------:R-:W-:Y:S01]  /*0590*/  ULDC UR6, c[0x0][0x220] ;  /* 0x0000880000067ab9 */ /* 0x000fe20000000800 */
[----:B------:R-:W-:Y:S02]  /*05a0*/  VIADDMNMX R3, R7, 0xffffffff, R0, PT ;  /* 0xffffffff07037846 */ /* 0x000fe40003800100 */
[----:B------:R-:W-:Y:S02]  /*05b0*/  ISETP.GE.U32.AND P0, PT, R8, 0x3, PT ;  /* 0x000000030800780c */ /* 0x000fe40003f06070 */
[----:B------:R-:W-:Y:S01]  /*05c0*/  IADD3.X R0, R5, -0x1, RZ, P1, !PT ;  /* 0xffffffff05007810 */ /* 0x000fe20000ffe4ff */
[----:B------:R-:W-:Y:S01]  /*05d0*/  IMAD R11, R2, R7, R3 ;  /* 0x00000007020b7224 */ /* 0x000fe200078e0203 */
[----:B------:R-:W-:Y:S02]  /*05e0*/  LOP3.LUT R3, R4, 0x3, RZ, 0xc0, !PT ;  /* 0x0000000304037812 */ /* 0x000fe400078ec0ff */
[----:B------:R-:W-:Y:S01]  /*05f0*/  ISETP.GE.U32.AND.EX P0, PT, R0, RZ, PT, P0 ;  /* 0x000000ff0000720c */ /* 0x000fe20003f06100 */
[----:B------:R-:W-:-:S02]  /*0600*/  IMAD R0, R7, UR6, RZ ;  /* 0x0000000607007c24 */ /* 0x000fc4000f8e02ff */
[----:B0-----:R-:W-:-:S10]  /*0610*/  IMAD R2, R6, UR6, RZ ;  /* 0x0000000606027c24 */ /* 0x001fd4000f8e02ff */
[----:B------:R-:W-:Y:S05]  /*0620*/  @!P0 BRA `(.L_x_180) ;  /* 0x0000000c00b08947 */ /* 0x000fea0003800000 */
[----:B------:R-:W-:Y:S01]  /*0630*/  IADD3 R7, P0, R3, -R4, RZ ;  /* 0x8000000403077210 */ /* 0x000fe20007f1e0ff */
[----:B------:R-:W-:Y:S01]  /*0640*/  ULDC.64 UR10, c[0x0][0x210] ;  /* 0x00008400000a7ab9 */ /* 0x000fe20000000a00 */
[----:B------:R-:W-:Y:S01]  /*0650*/  ULDC.64 UR12, c[0x0][0x238] ;  /* 0x00008e00000c7ab9 */ /* 0x000fe20000000a00 */
[----:B------:R-:W-:Y:S02]  /*0660*/  SHF.R.S32.HI R6, RZ, 0x1f, R0 ;  /* 0x0000001fff067819 */ /* 0x000fe40000011400 */
[----:B------:R-:W-:Y:S01]  /*0670*/  IMAD.X R5, RZ, RZ, ~R5, P0 ;  /* 0x000000ffff057224 */ /* 0x000fe200000e0e05 */
[----:B------:R-:W-:-:S04]  /*0680*/  SHF.R.S32.HI R4, RZ, 0x1f, R2 ;  /* 0x0000001fff047819 */ /* 0x000fc80000011402 */
[----:B------:R-:W-:-:S13]  /*0690*/  ISETP.GE.AND P0, PT, R5, RZ, PT ;  /* 0x000000ff0500720c */ /* 0x000fda0003f06270 */
[----:B------:R-:W-:Y:S05]  /*06a0*/  @P0 BRA `(.L_x_181) ;  /* 0x0000000c000c0947 */ /* 0x000fea0003800000 */
[----:B------:R-:W-:-:S04]  /*06b0*/  IADD3 R8, P0, RZ, -R7, RZ ;  /* 0x80000007ff087210 */ /* 0x000fc80007f1e0ff */
[----:B------:R-:W-:Y:S01]  /*06c0*/  ISETP.GT.U32.AND P1, PT, R8, 0xc, PT ;  /* 0x0000000c0800780c */ /* 0x000fe20003f24070 */
[----:B------:R-:W-:Y:S01]  /*06d0*/  IMAD.X R8, RZ, RZ, ~R5, P0 ;  /* 0x000000ffff087224 */ /* 0x000fe200000e0e05 */
[----:B------:R-:W-:-:S04]  /*06e0*/  PLOP3.LUT P0, PT, PT, PT, PT, 0x80, 0x0 ;  /* 0x000000000000781c */ /* 0x000fc80003f0f070 */
[----:B------:R-:W-:-:S13]  /*06f0*/  ISETP.GT.AND.EX P1, PT, R8, RZ, PT, P1 ;  /* 0x000000ff0800720c */ /* 0x000fda0003f24310 */
[----:B------:R-:W-:Y:S05]  /*0700*/  @!P1 BRA `(.L_x_182) ;  /* 0x0000000400e09947 */ /* 0x000fea0003800000 */
[----:B------:R-:W-:Y:S01]  /*0710*/  PLOP3.LUT P0, PT, PT, PT, PT, 0x8, 0x0 ;  /* 0x000000000000781c */ /* 0x000fe20003f0e170 */
[----:B------:R-:W-:Y:S01]  /*0720*/  ULDC.64 UR6, c[0x0][0x210] ;  /* 0x0000840000067ab9 */ /* 0x000fe20000000a00 */
[----:B------:R-:W-:-:S11]  /*0730*/  ULDC.64 UR8, c[0x0][0x238] ;  /* 0x00008e0000087ab9 */ /* 0x000fd60000000a00 */
.L_x_183:
[----:B-1----:R-:W-:-:S04]  /*0740*/  IADD3 R12, P1, R11, UR6, RZ ;  /* 0x000000060b0c7c10 */ /* 0x002fc8000ff3e0ff */
[----:B------:R-:W-:-:S05]  /*0750*/  LEA.HI.X.SX32 R13, R11, UR7, 0x1, P1 ;  /* 0x000000070b0d7c11 */ /* 0x000fca00088f0eff */
[----:B------:R-:W2:Y:S01]  /*0760*/  LDG.E.U8 R25, desc[UR4][R12.64] ;  /* 0x000000040c197981 */ /* 0x000ea2000c1e1100 */
[C---:B------:R-:W-:Y:S02]  /*0770*/  IADD3 R14, P1, R9.reuse, UR8, RZ ;  /* 0x00000008090e7c10 */ /* 0x040fe4000ff3e0ff */
[----:B------:R-:W-:Y:S02]  /*0780*/  IADD3 R16, P2, R12, R0, RZ ;  /* 0x000000000c107210 */ /* 0x000fe40007f5e0ff */
[----:B------:R-:W-:-:S03]  /*0790*/  LEA.HI.X.SX32 R15, R9, UR9, 0x1, P1 ;  /* 0x00000009090f7c11 */ /* 0x000fc600088f0eff */
[----:B------:R-:W-:Y:S01]  /*07a0*/  IMAD.X R17, R6, 0x1, R13, P2 ;  /* 0x0000000106117824 */ /* 0x000fe200010e060d */
[----:B------:R-:W-:Y:S01]  /*07b0*/  IADD3 R18, P1, R14, R2, RZ ;  /* 0x000000020e127210 */ /* 0x000fe20007f3e0ff */
[----:B--2---:R0:W-:Y:S04]  /*07c0*/  STG.E.U8 desc[UR4][R14.64], R25 ;  /* 0x000000190e007986 */ /* 0x0041e8000c101104 */
[----:B------:R-:W2:Y:S01]  /*07d0*/  LDG.E.U8 R27, desc[UR4][R16.64] ;  /* 0x00000004101b7981 */ /* 0x000ea2000c1e1100 */
[----:B------:R-:W-:Y:S01]  /*07e0*/  IADD3 R20, P2, R16, R0, RZ ;  /* 0x0000000010147210 */ /* 0x000fe20007f5e0ff */
[----:B------:R-:W-:-:S04]  /*07f0*/  IMAD.X R19, R4, 0x1, R15, P1 ;  /* 0x0000000104137824 */ /* 0x000fc800008e060f */
[----:B------:R-:W-:Y:S01]  /*0800*/  IMAD.X R21, R6, 0x1, R17, P2 ;  /* 0x0000000106157824 */ /* 0x000fe200010e0611 */
[----:B------:R-:W-:Y:S02]  /*0810*/  IADD3 R12, P1, R18, R2, RZ ;  /* 0x00000002120c7210 */ /* 0x000fe40007f3e0ff */
[----:B------:R-:W-:Y:S01]  /*0820*/  IADD3 R22, P2, R20, R0, RZ ;  /* 0x0000000014167210 */ /* 0x000fe20007f5e0ff */
[----:B--2---:R-:W-:Y:S04]  /*0830*/  STG.E.U8 desc[UR4][R18.64], R27 ;  /* 0x0000001b12007986 */ /* 0x004fe8000c101104 */
[----:B------:R-:W2:Y:S01]  /*0840*/  LDG.E.U8 R29, desc[UR4][R20.64] ;  /* 0x00000004141d7981 */ /* 0x000ea2000c1e1100 */
[----:B------:R-:W-:Y:S02]  /*0850*/  IMAD.X R13, R4, 0x1, R19, P1 ;  /* 0x00000001040d7824 */ /* 0x000fe400008e0613 */
[----:B------:R-:W-:Y:S01]  /*0860*/  IMAD.X R23, R6, 0x1, R21, P2 ;  /* 0x0000000106177824 */ /* 0x000fe200010e0615 */
[----:B0-----:R-:W-:-:S02]  /*0870*/  IADD3 R15, R0, R11, R0 ;  /* 0x0000000b000f7210 */ /* 0x001fc40007ffe000 */
[----:B------:R-:W-:Y:S02]  /*0880*/  IADD3 R16, P1, R12, R2, RZ ;  /* 0x000000020c107210 */ /* 0x000fe40007f3e0ff */
[----:B------:R-:W-:Y:S01]  /*0890*/  IADD3 R15, R0, R15, R0 ;  /* 0x0000000f000f7210 */ /* 0x000fe20007ffe000 */
[----:B--2---:R0:W-:Y:S04]  /*08a0*/  STG.E.U8 desc[UR4][R12.64], R29 ;  /* 0x0000001d0c007986 */ /* 0x0041e8000c101104 */
[----:B------:R-:W2:Y:S01]  /*08b0*/  LDG.E.U8 R23, desc[UR4][R22.64] ;  /* 0x0000000416177981 */ /* 0x000ea2000c1e1100 */
[----:B------:R-:W-:Y:S01]  /*08c0*/  IADD3 R10, P2, R15, UR6, RZ ;  /* 0x000000060f0a7c10 */ /* 0x000fe2000ff5e0ff */
[----:B------:R-:W-:-:S03]  /*08d0*/  IMAD.X R17, R4, 0x1, R13, P1 ;  /* 0x0000000104117824 */ /* 0x000fc600008e060d */
[----:B------:R-:W-:Y:S02]  /*08e0*/  LEA.HI.X.SX32 R11, R15, UR7, 0x1, P2 ;  /* 0x000000070f0b7c11 */ /* 0x000fe400090f0eff */
[----:B------:R-:W-:-:S04]  /*08f0*/  IADD3 R9, R2, R9, R2 ;  /* 0x0000000902097210 */ /* 0x000fc80007ffe002 */
[----:B------:R-:W-:Y:S01]  /*0900*/  IADD3 R9, R2, R9, R2 ;  /* 0x0000000902097210 */ /* 0x000fe20007ffe002 */
[----:B--2---:R1:W-:Y:S04]  /*0910*/  STG.E.U8 desc[UR4][R16.64], R23 ;  /* 0x0000001710007986 */ /* 0x0043e8000c101104 */
[----:B------:R-:W2:Y:S01]  /*0920*/  LDG.E.U8 R25, desc[UR4][R10.64] ;  /* 0x000000040a197981 */ /* 0x000ea2000c1e1100 */
[C---:B0-----:R-:W-:Y:S02]  /*0930*/  IADD3 R12, P1, R9.reuse, UR8, RZ ;  /* 0x00000008090c7c10 */ /* 0x041fe4000ff3e0ff */
[----:B------:R-:W-:Y:S02]  /*0940*/  IADD3 R18, P2, R10, R0, RZ ;  /* 0x000000000a127210 */ /* 0x000fe40007f5e0ff */
[----:B------:R-:W-:-:S03]  /*0950*/  LEA.HI.X.SX32 R13, R9, UR9, 0x1, P1 ;  /* 0x00000009090d7c11 */ /* 0x000fc600088f0eff */
[----:B------:R-:W-:Y:S01]  /*0960*/  IMAD.X R19, R6, 0x1, R11, P2 ;  /* 0x0000000106137824 */ /* 0x000fe200010e060b */
[----:B------:R-:W-:Y:S01]  /*0970*/  IADD3 R20, P1, R12, R2, RZ ;  /* 0x000000020c147210 */ /* 0x000fe20007f3e0ff */
[----:B--2---:R0:W-:Y:S04]  /*0980*/  STG.E.U8 desc[UR4][R12.64], R25 ;  /* 0x000000190c007986 */ /* 0x0041e8000c101104 */
[----:B------:R-:W2:Y:S01]  /*0990*/  LDG.E.U8 R27, desc[UR4][R18.64] ;  /* 0x00000004121b7981 */ /* 0x000ea2000c1e1100 */
[----:B-1----:R-:W-:Y:S01]  /*09a0*/  IADD3 R16, P2, R18, R0, RZ ;  /* 0x0000000012107210 */ /* 0x002fe20007f5e0ff */
        /* <DEDUP_REMOVED lines=8> */
[----:B------:R-:W-:-:S02]  /*0a30*/  IADD3 R15, R0, R15, R0 ;  /* 0x0000000f000f7210 */ /* 0x000fc40007ffe000 */
[----:B------:R-:W-:Y:S02]  /*0a40*/  IADD3 R18, P1, R10, R2, RZ ;  /* 0x000000020a127210 */ /* 0x000fe40007f3e0ff */
[----:B------:R-:W-:Y:S01]  /*0a50*/  IADD3 R15, R0, R15, R0 ;  /* 0x0000000f000f7210 */ /* 0x000fe20007ffe000 */
[----:B--2---:R1:W-:Y:S04]  /*0a60*/  STG.E.U8 desc[UR4][R10.64], R29 ;  /* 0x0000001d0a007986 */ /* 0x0043e8000c101104 */
[----:B------:R-:W2:Y:S01]  /*0a70*/  LDG.E.U8 R23, desc[UR4][R22.64] ;  /* 0x0000000416177981 */ /* 0x000ea2000c1e1100 */
[----:B0-----:R-:W-:Y:S01]  /*0a80*/  IADD3 R12, P2, R15, UR6, RZ ;  /* 0x000000060f0c7c10 */ /* 0x001fe2000ff5e0ff */
[----:B------:R-:W-:-:S03]  /*0a90*/  IMAD.X R19, R4, 0x1, R11, P1 ;  /* 0x0000000104137824 */ /* 0x000fc600008e060b */
[----:B------:R-:W-:Y:S02]  /*0aa0*/  LEA.HI.X.SX32 R13, R15, UR7, 0x1, P2 ;  /* 0x000000070f0d7c11 */ /* 0x000fe400090f0eff */
[----:B------:R-:W-:-:S04]  /*0ab0*/  IADD3 R9, R2, R9, R2 ;  /* 0x0000000902097210 */ /* 0x000fc80007ffe002 */
[----:B-1----:R-:W-:Y:S01]  /*0ac0*/  IADD3 R11, R2, R9, R2 ;  /* 0x00000009020b7210 */ /* 0x002fe20007ffe002 */
[----:B--2---:R0:W-:Y:S04]  /*0ad0*/  STG.E.U8 desc[UR4][R18.64], R23 ;  /* 0x0000001712007986 */ /* 0x0041e8000c101104 */
        /* <DEDUP_REMOVED lines=8> */
[----:B0-----:R-:W-:Y:S01]  /*0b60*/  IADD3 R18, P2, R16, R0, RZ ;  /* 0x0000000010127210 */ /* 0x001fe20007f5e0ff */
        /* <DEDUP_REMOVED lines=8> */
[----:B-1----:R-:W-:-:S02]  /*0bf0*/  IADD3 R9, R0, R15, R0 ;  /* 0x0000000f00097210 */ /* 0x002fc40007ffe000 */
        /* <DEDUP_REMOVED lines=23> */
[----:B--2---:R1:W-:Y:S04]  /*0d70*/  STG.E.U8 desc[UR4][R20.64], R27 ;  /* 0x0000001b14007986 */ /* 0x0043e8000c101104 */
[----:B------:R-:W2:Y:S01]  /*0d80*/  LDG.E.U8 R29, desc[UR4][R16.64] ;  /* 0x00000004101d7981 */ /* 0x000ea2000c1e1100 */
[----:B------:R-:W-:Y:S02]  /*0d90*/  IMAD.X R15, R4, 0x1, R21, P1 ;  /* 0x00000001040f7824 */ /* 0x000fe400008e0615 */
[----:B------:R-:W-:Y:S01]  /*0da0*/  IMAD.X R23, R6, 0x1, R17, P2 ;  /* 0x0000000106177824 */ /* 0x000fe200010e0611 */
[----:B0-----:R-:W-:-:S02]  /*0db0*/  IADD3 R12, P1, R14, R2, RZ ;  /* 0x000000020e0c7210 */ /* 0x001fc40007f3e0ff */
[----:B--2---:R1:W-:Y:S04]  /*0dc0*/  STG.E.U8 desc[UR4][R14.64], R29 ;  /* 0x0000001d0e007986 */ /* 0x0043e8000c101104 */
[----:B------:R-:W2:Y:S01]  /*0dd0*/  LDG.E.U8 R23, desc[UR4][R22.64] ;  /* 0x0000000416177981 */ /* 0x000ea2000c1e1100 */
[----:B------:R-:W-:Y:S01]  /*0de0*/  IMAD.X R13, R4, 0x1, R15, P1 ;  /* 0x00000001040d7824 */ /* 0x000fe200008e060f */
[----:B------:R-:W-:Y:S02]  /*0df0*/  IADD3 R7, P1, R7, 0x10, RZ ;  /* 0x0000001007077810 */ /* 0x000fe40007f3e0ff */
[----:B------:R-:W-:Y:S02]  /*0e00*/  IADD3 R9, R0, R9, R0 ;  /* 0x0000000900097210 */ /* 0x000fe40007ffe000 */
[----:B------:R-:W-:Y:S01]  /*0e10*/  IADD3 R17, R2, R11, R2 ;  /* 0x0000000b02117210 */ /* 0x000fe20007ffe002 */
[----:B------:R-:W-:Y:S01]  /*0e20*/  IMAD.X R5, RZ, RZ, R5, P1 ;  /* 0x000000ffff057224 */ /* 0x000fe200008e0605 */
[----:B------:R-:W-:-:S02]  /*0e30*/  ISETP.GE.U32.AND P1, PT, R7, -0xc, PT ;  /* 0xfffffff40700780c */ /* 0x000fc40003f26070 */
[----:B------:R-:W-:Y:S02]  /*0e40*/  IADD3 R11, R0, R9, R0 ;  /* 0x00000009000b7210 */ /* 0x000fe40007ffe000 */
[----:B------:R-:W-:Y:S02]  /*0e50*/  ISETP.GE.AND.EX P1, PT, R5, -0x1, PT, P1 ;  /* 0xffffffff0500780c */ /* 0x000fe40003f26310 */
[----:B------:R-:W-:Y:S01]  /*0e60*/  IADD3 R9, R2, R17, R2 ;  /* 0x0000001102097210 */ /* 0x000fe20007ffe002 */
[----:B--2---:R1:W-:Y:S10]  /*0e70*/  STG.E.U8 desc[UR4][R12.64], R23 ;  /* 0x000000170c007986 */ /* 0x0043f4000c101104 */
[----:B------:R-:W-:Y:S05]  /*0e80*/  @!P1 BRA `(.L_x_183) ;  /* 0xfffffff8002c9947 */ /* 0x000fea000383ffff */
.L_x_182:
[----:B------:R-:W-:-:S04]  /*0e90*/  IADD3 R8, P2, RZ, -R7, RZ ;  /* 0x80000007ff087210 */ /* 0x000fc80007f5e0ff */
[----:B------:R-:W-:Y:S01]  /*0ea0*/  ISETP.GT.U32.AND P1, PT, R8, 0x4, PT ;  /* 0x000000040800780c */ /* 0x000fe20003f24070 */
[----:B------:R-:W-:-:S05]  /*0eb0*/  IMAD.X R8, RZ, RZ, ~R5, P2 ;  /* 0x000000ffff087224 */ /* 0x000fca00010e0e05 */
[----:B------:R-:W-:-:S13]  /*0ec0*/  ISETP.GT.AND.EX P1, PT, R8, RZ, PT, P1 ;  /* 0x000000ff0800720c */ /* 0x000fda0003f24310 */
[----:B------:R-:W-:Y:S05]  /*0ed0*/  @!P1 BRA `(.L_x_184) ;  /* 0x0000000000f49947 */ /* 0x000fea0003800000 */
[----:B------:R-:W-:Y:S01]  /*0ee0*/  ULDC.64 UR6, c[0x0][0x210] ;  /* 0x0000840000067ab9 */ /* 0x000fe20000000a00 */
[----:B------:R-:W-:Y:S01]  /*0ef0*/  ULDC.64 UR8, c[0x0][0x238] ;  /* 0x00008e0000087ab9 */ /* 0x000fe20000000a00 */
        /* <DEDUP_REMOVED lines=28> */
[----:B------:R-:W-:Y:S01]  /*10c0*/  IADD3 R9, R2, R9, R2 ;  /* 0x0000000902097210 */ /* 0x000fe20007ffe002 */
[----:B--2---:R0:W-:Y:S04]  /*10d0*/  STG.E.U8 desc[UR4][R16.64], R23 ;  /* 0x0000001710007986 */ /* 0x0041e8000c101104 */
[----:B------:R-:W2:Y:S01]  /*10e0*/  LDG.E.U8 R25, desc[UR4][R14.64] ;  /* 0x000000040e197981 */ /* 0x000ea2000c1e1100 */
[C---:B-1----:R-:W-:Y:S02]  /*10f0*/  IADD3 R12, P0, R9.reuse, UR8, RZ ;  /* 0x00000008090c7c10 */ /* 0x042fe4000ff1e0ff */
        /* <DEDUP_REMOVED lines=15> */
[----:B-1----:R-:W-:-:S02]  /*11f0*/  IADD3 R12, P0, R14, R2, RZ ;  /* 0x000000020e0c7210 */ /* 0x002fc40007f1e0ff */
[----:B--2---:R0:W-:Y:S04]  /*1200*/  STG.E.U8 desc[UR4][R14.64], R29 ;  /* 0x0000001d0e007986 */ /* 0x0041e8000c101104 */
[----:B------:R-:W2:Y:S01]  /*1210*/  LDG.E.U8 R23, desc[UR4][R22.64] ;  /* 0x0000000416177981 */ /* 0x000ea2000c1e1100 */
[----:B------:R-:W-:Y:S01]  /*1220*/  IMAD.X R13, R4, 0x1, R15, P0 ;  /* 0x00000001040d7824 */ /* 0x000fe200000e060f */
[----:B------:R-:W-:Y:S02]  /*1230*/  IADD3 R7, P1, R7, 0x8, RZ ;  /* 0x0000000807077810 */ /* 0x000fe40007f3e0ff */
[----:B------:R-:W-:Y:S02]  /*1240*/  IADD3 R11, R0, R11, R0 ;  /* 0x0000000b000b7210 */ /* 0x000fe40007ffe000 */
[----:B------:R-:W-:Y:S01]  /*1250*/  IADD3 R9, R2, R9, R2 ;  /* 0x0000000902097210 */ /* 0x000fe20007ffe002 */
[----:B------:R-:W-:Y:S01]  /*1260*/  IMAD.X R5, RZ, RZ, R5, P1 ;  /* 0x000000ffff057224 */ /* 0x000fe200008e0605 */
[----:B------:R-:W-:-:S02]  /*1270*/  PLOP3.LUT P0, PT, PT, PT, PT, 0x8, 0x0 ;  /* 0x000000000000781c */ /* 0x000fc40003f0e170 */
[----:B------:R-:W-:Y:S02]  /*1280*/  IADD3 R11, R0, R11, R0 ;  /* 0x0000000b000b7210 */ /* 0x000fe40007ffe000 */
[----:B------:R-:W-:Y:S01]  /*1290*/  IADD3 R9, R2, R9, R2 ;  /* 0x0000000902097210 */ /* 0x000fe20007ffe002 */
[----:B--2---:R0:W-:Y:S08]  /*12a0*/  STG.E.U8 desc[UR4][R12.64], R23 ;  /* 0x000000170c007986 */ /* 0x0041f0000c101104 */
.L_x_184:
[----:B------:R-:W-:-:S04]  /*12b0*/  ISETP.NE.U32.AND P1, PT, R7, RZ, PT ;  /* 0x000000ff0700720c */ /* 0x000fc80003f25070 */
[----:B------:R-:W-:-:S13]  /*12c0*/  ISETP.NE.OR.EX P0, PT, R5, RZ, P0, P1 ;  /* 0x000000ff0500720c */ /* 0x000fda0000705710 */
[----:B------:R-:W-:Y:S05]  /*12d0*/  @!P0 BRA `(.L_x_180) ;  /* 0x0000000000848947 */ /* 0x000fea0003800000 */
.L_x_181:
[----:B012---:R-:W-:-:S04]  /*12e0*/  IADD3 R12, P0, R11, UR10, RZ ;  /* 0x0000000a0b0c7c10 */ /* 0x007fc8000ff1e0ff */
        /* <DEDUP_REMOVED lines=14> */
[----:B--2---:R2:W-:Y:S04]  /*13d0*/  STG.E.U8 desc[UR4][R18.64], R27 ;  /* 0x0000001b12007986 */ /* 0x0045e8000c101104 */
[----:B------:R-:W3:Y:S01]  /*13e0*/  LDG.E.U8 R29, desc[UR4][R20.64] ;  /* 0x00000004141d7981 */ /* 0x000ee2000c1e1100 */
[----:B------:R-:W-:Y:S02]  /*13f0*/  IMAD.X R13, R4, 0x1, R19, P0 ;  /* 0x00000001040d7824 */ /* 0x000fe400000e0613 */
[----:B------:R-:W-:Y:S01]  /*1400*/  IMAD.X R23, R6, 0x1, R21, P1 ;  /* 0x0000000106177824 */ /* 0x000fe200008e0615 */
[----:B0-----:R-:W-:-:S02]  /*1410*/  IADD3 R14, P0, R12, R2, RZ ;  /* 0x000000020c0e7210 */ /* 0x001fc40007f1e0ff */
[----:B---3--:R2:W-:Y:S04]  /*1420*/  STG.E.U8 desc[UR4][R12.64], R29 ;  /* 0x0000001d0c007986 */ /* 0x0085e8000c101104 */
[----:B------:R-:W3:Y:S01]  /*1430*/  LDG.E.U8 R23, desc[UR4][R22.64] ;  /* 0x0000000416177981 */ /* 0x000ee2000c1e1100 */
[----:B------:R-:W-:Y:S01]  /*1440*/  IMAD.X R15, R4, 0x1, R13, P0 ;  /* 0x00000001040f7824 */ /* 0x000fe200000e060d */
[----:B------:R-:W-:Y:S02]  /*1450*/  IADD3 R7, P0, R7, 0x4, RZ ;  /* 0x0000000407077810 */ /* 0x000fe40007f1e0ff */
[----:B------:R-:W-:Y:S02]  /*1460*/  IADD3 R11, R0, R11, R0 ;  /* 0x0000000b000b7210 */ /* 0x000fe40007ffe000 */
[----:B------:R-:W-:Y:S01]  /*1470*/  IADD3 R9, R2, R9, R2 ;  /* 0x0000000902097210 */ /* 0x000fe20007ffe002 */
[----:B------:R-:W-:Y:S01]  /*1480*/  IMAD.X R5, RZ, RZ, R5, P0 ;  /* 0x000000ffff057224 */ /* 0x000fe200000e0605 */
[----:B------:R-:W-:-:S02]  /*1490*/  ISETP.NE.U32.AND P0, PT, R7, RZ, PT ;  /* 0x000000ff0700720c */ /* 0x000fc40003f05070 */
[----:B------:R-:W-:Y:S02]  /*14a0*/  IADD3 R11, R0, R11, R0 ;  /* 0x0000000b000b7210 */ /* 0x000fe40007ffe000 */
[----:B------:R-:W-:Y:S02]  /*14b0*/  ISETP.NE.AND.EX P0, PT, R5, RZ, PT, P0 ;  /* 0x000000ff0500720c */ /* 0x000fe40003f05300 */
[----:B------:R-:W-:Y:S01]  /*14c0*/  IADD3 R9, R2, R9, R2 ;  /* 0x0000000902097210 */ /* 0x000fe20007ffe002 */
[----:B---3--:R2:W-:Y:S10]  /*14d0*/  STG.E.U8 desc[UR4][R14.64], R23 ;  /* 0x000000170e007986 */ /* 0x0085f4000c101104 */
[----:B------:R-:W-:Y:S05]  /*14e0*/  @P0 BRA `(.L_x_181) ;  /* 0xfffffffc007c0947 */ /* 0x000fea000383ffff */
.L_x_180:
[----:B------:R-:W-:-:S04]  /*14f0*/  ISETP.NE.U32.AND P0, PT, R3, RZ, PT ;  /* 0x000000ff0300720c */ /* 0x000fc80003f05070 */
[----:B------:R-:W-:-:S13]  /*1500*/  ISETP.NE.AND.EX P0, PT, RZ, RZ, PT, P0 ;  /* 0x000000ffff00720c */ /* 0x000fda0003f05300 */
[----:B------:R-:W-:Y:S05]  /*1510*/  @!P0 EXIT ;  /* 0x000000000000894d */ /* 0x000fea0003800000 */
[----:B------:R-:W-:Y:S01]  /*1520*/  ULDC.64 UR6, c[0x0][0x210] ;  /* 0x0000840000067ab9 */ /* 0x000fe20000000a00 */
[----:B------:R-:W-:Y:S01]  /*1530*/  ULDC.64 UR8, c[0x0][0x238] ;  /* 0x00008e0000087ab9 */ /* 0x000fe20000000a00 */
[----:B------:R-:W-:Y:S02]  /*1540*/  IADD3 R6, P2, RZ, -R3, RZ ;  /* 0x80000003ff067210 */ /* 0x000fe40007f5e0ff */
[----:B012---:R-:W-:Y:S02]  /*1550*/  IADD3 R15, P0, R11, UR6, RZ ;  /* 0x000000060b0f7c10 */ /* 0x007fe4000ff1e0ff */
[----:B------:R-:W-:Y:S01]  /*1560*/  IADD3 R13, P1, R9, UR8, RZ ;  /* 0x00000008090d7c10 */ /* 0x000fe2000ff3e0ff */
[----:B------:R-:W-:Y:S01]  /*1570*/  IMAD.X R7, RZ, RZ, -0x1, P2 ;  /* 0xffffffffff077424 */ /* 0x000fe200010e06ff */
[----:B------:R-:W-:Y:S02]  /*1580*/  LEA.HI.X.SX32 R11, R11, UR7, 0x1, P0 ;  /* 0x000000070b0b7c11 */ /* 0x000fe400080f0eff */
[----:B------:R-:W-:-:S09]  /*1590*/  LEA.HI.X.SX32 R9, R9, UR9, 0x1, P1 ;  /* 0x0000000909097c11 */ /* 0x000fd200088f0eff */
.L_x_185:
[----:B0-----:R-:W-:Y:S02]  /*15a0*/  IMAD.MOV.U32 R4, RZ, RZ, R15 ;  /* 0x000000ffff047224 */ /* 0x001fe400078e000f */
[----:B------:R-:W-:-:S05]  /*15b0*/  IMAD.MOV.U32 R5, RZ, RZ, R11 ;  /* 0x000000ffff057224 */ /* 0x000fca00078e000b */
[----:B------:R0:W2:Y:S01]  /*15c0*/  LDG.E.U8 R3, desc[UR4][R4.64] ;  /* 0x0000000404037981 */ /* 0x0000a2000c1e1100 */
[----:B------:R-:W-:Y:S02]  /*15d0*/  IADD3 R6, P0, R6, 0x1, RZ ;  /* 0x0000000106067810 */ /* 0x000fe40007f1e0ff */
[----:B------:R-:W-:-:S03]  /*15e0*/  IADD3 R15, P1, R15, R0, RZ ;  /* 0x000000000f0f7210 */ /* 0x000fc60007f3e0ff */
[----:B------:R-:W-:Y:S01]  /*15f0*/  IMAD.X R7, RZ, RZ, R7, P0 ;  /* 0x000000ffff077224 */ /* 0x000fe200000e0607 */
[----:B------:R-:W-:Y:S02]  /*1600*/  ISETP.NE.U32.AND P0, PT, R6, RZ, PT ;  /* 0x000000ff0600720c */ /* 0x000fe40003f05070 */
[----:B------:R-:W-:Y:S01]  /*1610*/  LEA.HI.X.SX32 R11, R0, R11, 0x1, P1 ;  /* 0x0000000b000b7211 */ /* 0x000fe200008f0eff */
[----:B0-----:R-:W-:Y:S01]  /*1620*/  IMAD.MOV.U32 R4, RZ, RZ, R13 ;  /* 0x000000ffff047224 */ /* 0x001fe200078e000d */
[----:B------:R-:W-:Y:S01]  /*1630*/  ISETP.NE.AND.EX P0, PT, R7, RZ, PT, P0 ;  /* 0x000000ff0700720c */ /* 0x000fe20003f05300 */
[----:B------:R-:W-:Y:S01]  /*1640*/  IMAD.MOV.U32 R5, RZ, RZ, R9 ;  /* 0x000000ffff057224 */ /* 0x000fe200078e0009 */
[----:B------:R-:W-:-:S04]  /*1650*/  IADD3 R13, P2, R13, R2, RZ ;  /* 0x000000020d0d7210 */ /* 0x000fc80007f5e0ff */
[----:B------:R-:W-:Y:S01]  /*1660*/  LEA.HI.X.SX32 R9, R2, R9, 0x1, P2 ;  /* 0x0000000902097211 */ /* 0x000fe200010f0eff */
[----:B--2---:R0:W-:Y:S06]  /*1670*/  STG.E.U8 desc[UR4][R4.64], R3 ;  /* 0x0000000304007986 */ /* 0x0041ec000c101104 */
[----:B------:R-:W-:Y:S05]  /*1680*/  @P0 BRA `(.L_x_185) ;  /* 0xfffffffc00c40947 */ /* 0x000fea000383ffff */
[----:B------:R-:W-:Y:S05]  /*1690*/  EXIT ;  /* 0x000000000000794d */ /* 0x000fea0003800000 */
        .weak           $__internal_20_$__cuda_sm20_div_u64
        .type           $__internal_20_$__cuda_sm20_div_u64,@function
        .size           $__internal_20_$__cuda_sm20_div_u64,($__internal_21_$__cuda_sm20_rem_u64 - $__internal_20_$__cuda_sm20_div_u64)
$__internal_20_$__cuda_sm20_div_u64:
        /* <DEDUP_REMOVED lines=16> */
[----:B------:R-:W-:-:S04]  /*17a0*/  IMAD.HI.U32 R10, P1, R7, R13, R10 ;  /* 0x0000000d070a7227 */ /* 0x000fc8000782000a */
[----:B------:R-:W-:Y:S01]  /*17b0*/  IMAD.X R5, R5, 0x1, R7, P0 ;  /* 0x0000000105057824 */ /* 0x000fe200000e0607 */
[----:B------:R-:W-:-:S04]  /*17c0*/  IADD3 R11, P2, R17, R10, RZ ;  /* 0x0000000a110b7210 */ /* 0x000fc80007f5e0ff */
[----:B------:R-:W-:Y:S01]  /*17d0*/  IADD3.X R5, RZ, RZ, R5, P2, P1 ;  /* 0x000000ffff057210 */ /* 0x000fe200017e2405 */
[----:B------:R-:W-:-:S04]  /*17e0*/  IMAD.WIDE.U32 R6, R11, R2, RZ ;  /* 0x000000020b067225 */ /* 0x000fc800078e00ff */
        /* <DEDUP_REMOVED lines=27> */
[----:B------:R-:W-:Y:S02]  /*19a0*/  IADD3 R4, P1, R11, 0x1, RZ ;  /* 0x000000010b047810 */ /* 0x000fe40007f3e0ff */
[----:B------:R-:W-:Y:S02]  /*19b0*/  IADD3 R7, P2, R13, -R2, RZ ;  /* 0x800000020d077210 */ /* 0x000fe40007f5e0ff */
[----:B------:R-:W-:Y:S01]  /*19c0*/  ISETP.GE.U32.AND.EX P0, PT, R10, R3, PT, P0 ;  /* 0x000000030a00720c */ /* 0x000fe20003f06100 */
[----:B------:R-:W-:Y:S01]  /*19d0*/  IMAD.X R6, RZ, RZ, R5, P1 ;  /* 0x000000ffff067224 */ /* 0x000fe200008e0605 */
[----:B------:R-:W-:Y:S01]  /*19e0*/  ISETP.NE.U32.AND P1, PT, R2, RZ, PT ;  /* 0x000000ff0200720c */ /* 0x000fe20003f25070 */
[----:B------:R-:W-:Y:S01]  /*19f0*/  IMAD.X R8, R10, 0x1, ~R3, P2 ;  /* 0x000000010a087824 */ /* 0x000fe200010e0e03 */
[----:B------:R-:W-:Y:S02]  /*1a00*/  SEL R11, R4, R11, P0 ;  /* 0x0000000b040b7207 */ /* 0x000fe40000000000 */
[----:B------:R-:W-:-:S02]  /*1a10*/  SEL R7, R7, R13, P0 ;  /* 0x0000000d07077207 */ /* 0x000fc40000000000 */
[----:B------:R-:W-:Y:S02]  /*1a20*/  SEL R6, R6, R5, P0 ;  /* 0x0000000506067207 */ /* 0x000fe40000000000 */
[----:B------:R-:W-:Y:S02]  /*1a30*/  IADD3 R4, P2, R11, 0x1, RZ ;  /* 0x000000010b047810 */ /* 0x000fe40007f5e0ff */
[----:B------:R-:W-:Y:S02]  /*1a40*/  SEL R8, R8, R10, P0 ;  /* 0x0000000a08087207 */ /* 0x000fe40000000000 */
[----:B------:R-:W-:Y:S01]  /*1a50*/  ISETP.GE.U32.AND P0, PT, R7, R2, PT ;  /* 0x000000020700720c */ /* 0x000fe20003f06070 */
[----:B------:R-:W-:Y:S01]  /*1a60*/  IMAD.X R5, RZ, RZ, R6, P2 ;  /* 0x000000ffff057224 */ /* 0x000fe200010e0606 */
[----:B------:R-:W-:Y:S01]  /*1a70*/  ISETP.NE.AND.EX P1, PT, R3, RZ, PT, P1 ;  /* 0x000000ff0300720c */ /* 0x000fe20003f25310 */
[----:B------:R-:W-:Y:S01]  /*1a80*/  IMAD.MOV.U32 R2, RZ, RZ, R0 ;  /* 0x000000ffff027224 */ /* 0x000fe200078e0000 */
[----:B------:R-:W-:Y:S01]  /*1a90*/  ISETP.GE.U32.AND.EX P0, PT, R8, R3, PT, P0 ;  /* 0x000000030800720c */ /* 0x000fe20003f06100 */
[----:B------:R-:W-:-:S03]  /*1aa0*/  IMAD.MOV.U32 R3, RZ, RZ, 0x0 ;  /* 0x00000000ff037424 */ /* 0x000fc600078e00ff */
[----:B------:R-:W-:Y:S02]  /*1ab0*/  SEL R4, R4, R11, P0 ;  /* 0x0000000b04047207 */ /* 0x000fe40000000000 */
[----:B------:R-:W-:Y:S02]  /*1ac0*/  SEL R5, R5, R6, P0 ;  /* 0x0000000605057207 */ /* 0x000fe40000000000 */
[----:B------:R-:W-:Y:S02]  /*1ad0*/  SEL R4, R4, 0xffffffff, P1 ;  /* 0xffffffff04047807 */ /* 0x000fe40000800000 */
[----:B------:R-:W-:Y:S01]  /*1ae0*/  SEL R5, R5, 0xffffffff, P1 ;  /* 0xffffffff05057807 */ /* 0x000fe20000800000 */
[----:B------:R-:W-:Y:S06]  /*1af0*/  RET.REL.NODEC R2 `(_ZN2at6native53_GLOBAL__N__7c5e0505_20_UpSampleNearest1d_cu_19867e3828upsample_nearest1d_out_frameIhXadL_ZNS0_43nearest_neighbor_exact_compute_source_indexEfiiEEEEvPKT_mmmmPS3_f) ;  /* 0xffffffe402407950 */ /* 0x000fec0003c3ffff */
        .weak           $__internal_21_$__cuda_sm20_rem_u64
        .type           $__internal_21_$__cuda_sm20_rem_u64,@function
        .size           $__internal_21_$__cuda_sm20_rem_u64,(.L_x_334 - $__internal_21_$__cuda_sm20_rem_u64)
$__internal_21_$__cuda_sm20_rem_u64:
        /* <DEDUP_REMOVED lines=34> */
[----:B------:R-:W-:Y:S02]  /*1d20*/  IMAD.MOV.U32 R11, RZ, RZ, RZ ;  /* 0x000000ffff0b7224 */ /* 0x000fe400078e00ff */
        /* <DEDUP_REMOVED lines=26> */
[----:B------:R-:W-:Y:S06]  /*1ed0*/  RET.REL.NODEC R6 `(_ZN2at6native53_GLOBAL__N__7c5e0505_20_UpSampleNearest1d_cu_19867e3828upsample_nearest1d_out_frameIhXadL_ZNS0_43nearest_neighbor_exact_compute_source_indexEfiiEEEEvPKT_mmmmPS3_f) ;  /* 0xffffffe006487950 */ /* 0x000fec0003c3ffff */
.L_x_186:
        /* <DEDUP_REMOVED lines=10> */
.L_x_334:


//--------------------- .text._ZN2at6native53_GLOBAL__N__7c5e0505_20_UpSampleNearest1d_cu_19867e3828upsample_nearest1d_out_frameIN3c108BFloat16EXadL_ZNS0_43nearest_neighbor_exact_compute_source_indexEfiiEEEEvPKT_mmmmPS5_f --------------------------
	.section	.text._ZN2at6native53_GLOBAL__N__7c5e0505_20_UpSampleNearest1d_cu_19867e3828upsample_nearest1d_out_frameIN3c108BFloat16EXadL_ZNS0_43nearest_neighbor_exact_compute_source_indexEfiiEEEEvPKT_mmmmPS5_f,"ax",@progbits
	.align	128
.text._ZN2at6native53_GLOBAL__N__7c5e0505_20_UpSampleNearest1d_cu_19867e3828upsample_nearest1d_out_frameIN3c108BFloat16EXadL_ZNS0_43nearest_neighbor_exact_compute_source_indexEfiiEEEEvPKT_mmmmPS5_f:
        .type           _ZN2at6native53_GLOBAL__N__7c5e0505_20_UpSampleNearest1d_cu_19867e3828upsample_nearest1d_out_frameIN3c108BFloat16EXadL_ZNS0_43nearest_neighbor_exact_compute_source_indexEfiiEEEEvPKT_mmmmPS5_f,@function
        .size           _ZN2at6native53_GLOBAL__N__7c5e0505_20_UpSampleNearest1d_cu_19867e3828upsample_nearest1d_out_frameIN3c108BFloat16EXadL_ZNS0_43nearest_neighbor_exact_compute_source_indexEfiiEEEEvPKT_mmmmPS5_f,(.L_x_337 - _ZN2at6native53_GLOBAL__N__7c5e0505_20_UpSampleNearest1d_cu_19867e3828upsample_nearest1d_out_frameIN3c108BFloat16EXadL_ZNS0_43nearest_neighbor_exact_compute_source_indexEfiiEEEEvPKT_mmmmPS5_f)
        .other          _ZN2at6native53_GLOBAL__N__7c5e0505_20_UpSampleNearest1d_cu_19867e3828upsample_nearest1d_out_frameIN3c108BFloat16EXadL_ZNS0_43nearest_neighbor_exact_compute_source_indexEfiiEEEEvPKT_mmmmPS5_f,@"STO_CUDA_ENTRY STV_DEFAULT"
_ZN2at6native53_GLOBAL__N__7c5e0505_20_UpSampleNearest1d_cu_19867e3828upsample_nearest1d_out_frameIN3c108BFloat16EXadL_ZNS0_43nearest_neighbor_exact_compute_source_indexEfiiEEEEvPKT_mmmmPS5_f:
        /* <DEDUP_REMOVED lines=22> */
[----:B------:R-:W-:Y:S05]  /*0160*/  CALL.REL.NOINC `($__internal_22_$__cuda_sm20_div_u64) ;  /* 0x0000001000407944 */ /* 0x000fea0003c00000 */
[----:B------:R-:W-:Y:S01]  /*0170*/  IADD3 R0, -R4, RZ, RZ ;  /* 0x000000ff04007210 */ /* 0x000fe20007ffe1ff */
[----:B------:R-:W-:-:S04]  /*0180*/  ULDC UR6, c[0x0][0x230] ;  /* 0x00008c0000067ab9 */ /* 0x000fc80000000800 */
[----:B------:R-:W-:Y:S01]  /*0190*/  IMAD R0, R0, UR6, R15 ;  /* 0x0000000600007c24 */ /* 0x000fe2000f8e020f */
[----:B------:R-:W-:Y:S06]  /*01a0*/  BRA `(.L_x_189) ;  /* 0x0000000000547947 */ /* 0x000fec0003800000 */
.L_x_188:
[----:B------:R-:W0:Y:S01]  /*01b0*/  I2F.U32.RP R0, UR10 ;  /* 0x0000000a00007d06 */ /* 0x000e220008209000 */
[----:B------:R-:W-:-:S07]  /*01c0*/  ISETP.NE.U32.AND P2, PT, RZ, UR10, PT ;  /* 0x0000000aff007c0c */ /* 0x000fce000bf45070 */
[----:B0-----:R-:W0:Y:S02]  /*01d0*/  MUFU.RCP R0, R0 ;  /* 0x0000000000007308 */ /* 0x001e240000001000 */
[----:B0-----:R-:W-:-:S06]  /*01e0*/  VIADD R2, R0, 0xffffffe ;  /* 0x0ffffffe00027836 */ /* 0x001fcc0000000000 */
[----:B------:R0:W1:Y:S02]  /*01f0*/  F2I.FTZ.U32.TRUNC.NTZ R3, R2 ;  /* 0x0000000200037305 */ /* 0x000064000021f000 */
[----:B0-----:R-:W-:Y:S01]  /*0200*/  IMAD.MOV.U32 R2, RZ, RZ, RZ ;  /* 0x000000ffff027224 */ /* 0x001fe200078e00ff */
[----:B-1----:R-:W-:-:S05]  /*0210*/  IADD3 R5, RZ, -R3, RZ ;  /* 0x80000003ff057210 */ /* 0x002fca0007ffe0ff */
[----:B------:R-:W-:-:S04]  /*0220*/  IMAD R5, R5, UR10, RZ ;  /* 0x0000000a05057c24 */ /* 0x000fc8000f8e02ff */
[----:B------:R-:W-:-:S04]  /*0230*/  IMAD.HI.U32 R4, R3, R5, R2 ;  /* 0x0000000503047227 */ /* 0x000fc800078e0002 */
[----:B------:R-:W-:Y:S02]  /*0240*/  IMAD.MOV.U32 R5, RZ, RZ, RZ ;  /* 0x000000ffff057224 */ /* 0x000fe400078e00ff */
[----:B------:R-:W-:-:S05]  /*0250*/  IMAD.HI.U32 R4, R4, R15, RZ ;  /* 0x0000000f04047227 */ /* 0x000fca00078e00ff */
[----:B------:R-:W-:-:S05]  /*0260*/  IADD3 R6, -R4, RZ, RZ ;  /* 0x000000ff04067210 */ /* 0x000fca0007ffe1ff */
[----:B------:R-:W-:-:S05]  /*0270*/  IMAD R3, R6, UR10, R15 ;  /* 0x0000000a06037c24 */ /* 0x000fca000f8e020f */
[----:B------:R-:W-:-:S13]  /*0280*/  ISETP.GE.U32.AND P0, PT, R3, UR10, PT ;  /* 0x0000000a03007c0c */ /* 0x000fda000bf06070 */
[----:B------:R-:W-:Y:S01]  /*0290*/  @P0 VIADD R3, R3, -UR10 ;  /* 0x8000000a03030c36 */ /* 0x000fe20008000000 */
[----:B------:R-:W-:-:S04]  /*02a0*/  @P0 IADD3 R4, R4, 0x1, RZ ;  /* 0x0000000104040810 */ /* 0x000fc80007ffe0ff */
[----:B------:R-:W-:-:S13]  /*02b0*/  ISETP.GE.U32.AND P1, PT, R3, UR10, PT ;  /* 0x0000000a03007c0c */ /* 0x000fda000bf26070 */
[----:B------:R-:W-:Y:S01]  /*02c0*/  @P1 VIADD R4, R4, 0x1 ;  /* 0x0000000104041836 */ /* 0x000fe20000000000 */
[----:B------:R-:W-:-:S04]  /*02d0*/  @!P2 LOP3.LUT R4, RZ, UR10, RZ, 0x33, !PT ;  /* 0x0000000aff04ac12 */ /* 0x000fc8000f8e33ff */
[----:B------:R-:W-:-:S05]  /*02e0*/  IADD3 R0, -R4, RZ, RZ ;  /* 0x000000ff04007210 */ /* 0x000fca0007ffe1ff */
[----:B------:R-:W-:-:S07]  /*02f0*/  IMAD R0, R0, UR10, R15 ;  /* 0x0000000a00007c24 */ /* 0x000fce000f8e020f */
.L_x_189:
[----:B------:R-:W-:Y:S05]  /*0300*/  BSYNC B0 ;  /* 0x0000000000007941 */ /* 0x000fea0003800000 */
.L_x_187:
[----:B------:R-:W-:Y:S01]  /*0310*/  ULDC UR6, c[0x0][0x224] ;  /* 0x0000890000067ab9 */ /* 0x000fe20000000800 */
[----:B------:R-:W-:Y:S01]  /*0320*/  BSSY B0, `(.L_x_190) ;  /* 0x0000019000007945 */ /* 0x000fe20003800000 */
[----:B------:R-:W-:-:S04]  /*0330*/  LOP3.LUT R2, R5, UR6, RZ, 0xfc, !PT ;  /* 0x0000000605027c12 */ /* 0x000fc8000f8efcff */
[----:B------:R-:W-:-:S13]  /*0340*/  ISETP.NE.U32.AND P0, PT, R2, RZ, PT ;  /* 0x000000ff0200720c */ /* 0x000fda0003f05070 */
[----:B------:R-:W-:Y:S05]  /*0350*/  @!P0 BRA `(.L_x_191) ;  /* 0x00000000000c8947 */ /* 0x000fea0003800000 */
[----:B------:R-:W-:-:S07]  /*0360*/  MOV R6, 0x380 ;  /* 0x0000038000067802 */ /* 0x000fce0000000f00 */
[----:B------:R-:W-:Y:S05]  /*0370*/  CALL.REL.NOINC `($__internal_23_$__cuda_sm20_rem_u64) ;  /* 0x0000001000d47944 */ /* 0x000fea0003c00000 */
[----:B------:R-:W-:Y:S05]  /*0380*/  BRA `(.L_x_192) ;  /* 0x0000000000487947 */ /* 0x000fea0003800000 */
.L_x_191:
        /* <DEDUP_REMOVED lines=18> */
.L_x_192:
[----:B------:R-:W-:Y:S05]  /*04b0*/  BSYNC B0 ;  /* 0x0000000000007941 */ /* 0x000fea0003800000 */
.L_x_190:
        /* <DEDUP_REMOVED lines=23> */
[----:B------:R-:W0:Y:S03]  /*0630*/  LDC.64 R4, c[0x0][0x210] ;  /* 0x00008400ff047b82 */ /* 0x000e260000000a00 */
[----:B------:R-:W-:-:S04]  /*0640*/  IADD3.X R12, RZ, ~R3, RZ, P0, !PT ;  /* 0x80000003ff0c7210 */ /* 0x000fc800007fe4ff */
[----:B------:R-:W-:Y:S01]  /*0650*/  ISETP.GE.AND P0, PT, R12, RZ, PT ;  /* 0x000000ff0c00720c */ /* 0x000fe20003f06270 */
[----:B------:R-:W1:-:S12]  /*0660*/  LDC.64 R6, c[0x0][0x238] ;  /* 0x00008e00ff067b82 */ /* 0x000e580000000a00 */
[----:B------:R-:W-:Y:S05]  /*0670*/  @P0 BRA `(.L_x_194) ;  /* 0x00000008004c0947 */ /* 0x000fea0003800000 */
[----:B------:R-:W-:-:S04]  /*0680*/  IADD3 R2, P0, RZ, -R13, RZ ;  /* 0x8000000dff027210 */ /* 0x000fc80007f1e0ff */
[----:B------:R-:W-:Y:S01]  /*0690*/  ISETP.GT.U32.AND P1, PT, R2, 0xc, PT ;  /* 0x0000000c0200780c */ /* 0x000fe20003f24070 */
[----:B------:R-:W-:Y:S01]  /*06a0*/  IMAD.X R2, RZ, RZ, ~R12, P0 ;  /* 0x000000ffff027224 */ /* 0x000fe200000e0e0c */
[----:B------:R-:W-:-:S04]  /*06b0*/  PLOP3.LUT P0, PT, PT, PT, PT, 0x80, 0x0 ;  /* 0x000000000000781c */ /* 0x000fc80003f0f070 */
[----:B------:R-:W-:-:S13]  /*06c0*/  ISETP.GT.AND.EX P1, PT, R2, RZ, PT, P1 ;  /* 0x000000ff0200720c */ /* 0x000fda0003f24310 */
[----:B------:R-:W-:Y:S05]  /*06d0*/  @!P1 BRA `(.L_x_195) ;  /* 0x0000000400609947 */ /* 0x000fea0003800000 */
[----:B------:R-:W2:Y:S01]  /*06e0*/  LDC.64 R8, c[0x0][0x210] ;  /* 0x00008400ff087b82 */ /* 0x000ea20000000a00 */
[----:B------:R-:W-:-:S07]  /*06f0*/  PLOP3.LUT P0, PT, PT, PT, PT, 0x8, 0x0 ;  /* 0x000000000000781c */ /* 0x000fce0003f0e170 */
[----:B------:R-:W3:Y:S06]  /*0700*/  LDC.64 R2, c[0x0][0x238] ;  /* 0x00008e00ff027b82 */ /* 0x000eec0000000a00 */
.L_x_196:
[----:B--2-4-:R-:W-:-:S05]  /*0710*/  IMAD.WIDE R28, R17, 0x2, R8 ;  /* 0x00000002111c7825 */ /* 0x014fca00078e0208 */
[----:B------:R-:W2:Y:S01]  /*0720*/  LDG.E.U16 R14, desc[UR4][R28.64] ;  /* 0x000000041c0e7981 */ /* 0x000ea2000c1e1500 */
[----:B---3--:R-:W-:-:S04]  /*0730*/  IMAD.WIDE R20, R15, 0x2, R2 ;  /* 0x000000020f147825 */ /* 0x008fc800078e0202 */
[----:B------:R-:W-:Y:S01]  /*0740*/  IMAD.WIDE R22, R0, 0x2, R28 ;  /* 0x0000000200167825 */ /* 0x000fe200078e021c */
[----:B--2---:R2:W-:Y:S04]  /*0750*/  STG.E.U16 desc[UR4][R20.64], R14 ;  /* 0x0000000e14007986 */ /* 0x0045e8000c101504 */
[----:B------:R-:W3:Y:S01]  /*0760*/  LDG.E.U16 R16, desc[UR4][R22.64] ;  /* 0x0000000416107981 */ /* 0x000ee2000c1e1500 */
[----:B------:R-:W-:-:S04]  /*0770*/  IMAD.WIDE R24, R10, 0x2, R20 ;  /* 0x000000020a187825 */ /* 0x000fc800078e0214 */
[----:B------:R-:W-:Y:S01]  /*0780*/  IMAD.WIDE R26, R0, 0x2, R22 ;  /* 0x00000002001a7825 */ /* 0x000fe200078e0216 */
[----:B---3--:R-:W-:Y:S04]  /*0790*/  STG.E.U16 desc[UR4][R24.64], R16 ;  /* 0x0000001018007986 */ /* 0x008fe8000c101504 */
[----:B------:R3:W4:Y:S01]  /*07a0*/  LDG.E.U16 R29, desc[UR4][R26.64] ;  /* 0x000000041a1d7981 */ /* 0x000722000c1e1500 */
[----:B------:R-:W-:-:S04]  /*07b0*/  IMAD.WIDE R18, R10, 0x2, R24 ;  /* 0x000000020a127825 */ /* 0x000fc800078e0218 */
[C---:B---3--:R-:W-:Y:S01]  /*07c0*/  IMAD.WIDE R26, R0.reuse, 0x2, R26 ;  /* 0x00000002001a7825 */ /* 0x048fe200078e021a */
[C-C-:B------:R-:W-:Y:S01]  /*07d0*/  IADD3 R17, R0.reuse, R17, R0.reuse ;  /* 0x0000001100117210 */ /* 0x140fe20007ffe000 */
[----:B----4-:R3:W-:Y:S04]  /*07e0*/  STG.E.U16 desc[UR4][R18.64], R29 ;  /* 0x0000001d12007986 */ /* 0x0107e8000c101504 */
[----:B--2---:R-:W2:Y:S01]  /*07f0*/  LDG.E.U16 R14, desc[UR4][R26.64] ;  /* 0x000000041a0e7981 */ /* 0x004ea2000c1e1500 */
[----:B------:R-:W-:-:S05]  /*0800*/  IADD3 R17, R0, R17, R0 ;  /* 0x0000001100117210 */ /* 0x000fca0007ffe000 */
[----:B------:R-:W-:-:S04]  /*0810*/  IMAD.WIDE R20, R17, 0x2, R8 ;  /* 0x0000000211147825 */ /* 0x000fc800078e0208 */
[C---:B---3--:R-:W-:Y:S01]  /*0820*/  IMAD.WIDE R18, R10.reuse, 0x2, R18 ;  /* 0x000000020a127825 */ /* 0x048fe200078e0212 */
[----:B------:R-:W-:-:S04]  /*0830*/  IADD3 R15, R10, R15, R10 ;  /* 0x0000000f0a0f7210 */ /* 0x000fc80007ffe00a */
[----:B--2---:R2:W-:Y:S04]  /*0840*/  STG.E.U16 desc[UR4][R18.64], R14 ;  /* 0x0000000e12007986 */ /* 0x0045e8000c101504 */
[----:B------:R-:W3:Y:S01]  /*0850*/  LDG.E.U16 R16, desc[UR4][R20.64] ;  /* 0x0000000414107981 */ /* 0x000ee2000c1e1500 */
[----:B------:R-:W-:Y:S01]  /*0860*/  IADD3 R15, R10, R15, R10 ;  /* 0x0000000f0a0f7210 */ /* 0x000fe20007ffe00a */
[----:B------:R-:W-:-:S04]  /*0870*/  IMAD.WIDE R24, R0, 0x2, R20 ;  /* 0x0000000200187825 */ /* 0x000fc800078e0214 */
[----:B------:R-:W-:-:S05]  /*0880*/  IMAD.WIDE R22, R15, 0x2, R2 ;  /* 0x000000020f167825 */ /* 0x000fca00078e0202 */
[----:B---3--:R-:W-:Y:S04]  /*0890*/  STG.E.U16 desc[UR4][R22.64], R16 ;  /* 0x0000001016007986 */ /* 0x008fe8000c101504 */
[----:B--2---:R-:W2:Y:S01]  /*08a0*/  LDG.E.U16 R14, desc[UR4][R24.64] ;  /* 0x00000004180e7981 */ /* 0x004ea2000c1e1500 */
[----:B------:R-:W-:-:S04]  /*08b0*/  IMAD.WIDE R26, R10, 0x2, R22 ;  /* 0x000000020a1a7825 */ /* 0x000fc800078e0216 */
[----:B------:R-:W-:Y:S01]  /*08c0*/  IMAD.WIDE R28, R0, 0x2, R24 ;  /* 0x00000002001c7825 */ /* 0x000fe200078e0218 */
[----:B--2---:R2:W-:Y:S04]  /*08d0*/  STG.E.U16 desc[UR4][R26.64], R14 ;  /* 0x0000000e1a007986 */ /* 0x0045e8000c101504 */
        /* <DEDUP_REMOVED lines=15> */
[----:B---3--:R3:W-:Y:S04]  /*09d0*/  STG.E.U16 desc[UR4][R22.64], R16 ;  /* 0x0000001016007986 */ /* 0x0087e8000c101504 */
[----:B--2---:R-:W2:Y:S01]  /*09e0*/  LDG.E.U16 R14, desc[UR4][R24.64] ;  /* 0x00000004180e7981 */ /* 0x004ea2000c1e1500 */
[----:B------:R-:W-:-:S04]  /*09f0*/  IMAD.WIDE R26, R10, 0x2, R22 ;  /* 0x000000020a1a7825 */ /* 0x000fc800078e0216 */
[----:B------:R-:W-:Y:S01]  /*0a00*/  IMAD.WIDE R28, R0, 0x2, R24 ;  /* 0x00000002001c7825 */ /* 0x000fe200078e0218 */
[----:B--2---:R2:W-:Y:S04]  /*0a10*/  STG.E.U16 desc[UR4][R26.64], R14 ;  /* 0x0000000e1a007986 */ /* 0x0045e8000c101504 */
[----:B------:R4:W5:Y:S01]  /*0a20*/  LDG.E.U16 R25, desc[UR4][R28.64] ;  /* 0x000000041c197981 */ /* 0x000962000c1e1500 */
[----:B------:R-:W-:-:S04]  /*0a30*/  IMAD.WIDE R18, R10, 0x2, R26 ;  /* 0x000000020a127825 */ /* 0x000fc800078e021a */
[C---:B----4-:R-:W-:Y:S01]  /*0a40*/  IMAD.WIDE R28, R0.reuse, 0x2, R28 ;  /* 0x00000002001c7825 */ /* 0x050fe200078e021c */
[C-C-:B------:R-:W-:Y:S01]  /*0a50*/  IADD3 R17, R0.reuse, R17, R0.reuse ;  /* 0x0000001100117210 */ /* 0x140fe20007ffe000 */
[----:B-----5:R4:W-:Y:S04]  /*0a60*/  STG.E.U16 desc[UR4][R18.64], R25 ;  /* 0x0000001912007986 */ /* 0x0209e8000c101504 */
[----:B------:R-:W5:Y:S01]  /*0a70*/  LDG.E.U16 R29, desc[UR4][R28.64] ;  /* 0x000000041c1d7981 */ /* 0x000f62000c1e1500 */
[----:B------:R-:W-:Y:S01]  /*0a80*/  IADD3 R17, R0, R17, R0 ;  /* 0x0000001100117210 */ /* 0x000fe20007ffe000 */
[----:B---3--:R-:W-:-:S04]  /*0a90*/  IMAD.WIDE R22, R10, 0x2, R18 ;  /* 0x000000020a167825 */ /* 0x008fc800078e0212 */
[----:B------:R-:W-:Y:S01]  /*0aa0*/  IMAD.WIDE R20, R17, 0x2, R8 ;  /* 0x0000000211147825 */ /* 0x000fe200078e0208 */
[C-C-:B------:R-:W-:Y:S01]  /*0ab0*/  IADD3 R15, R10.reuse, R15, R10.reuse ;  /* 0x0000000f0a0f7210 */ /* 0x140fe20007ffe00a */
[----:B-----5:R3:W-:Y:S04]  /*0ac0*/  STG.E.U16 desc[UR4][R22.64], R29 ;  /* 0x0000001d16007986 */ /* 0x0207e8000c101504 */
[----:B--2---:R-:W2:Y:S01]  /*0ad0*/  LDG.E.U16 R14, desc[UR4][R20.64] ;  /* 0x00000004140e7981 */ /* 0x004ea2000c1e1500 */
[----:B------:R-:W-:Y:S01]  /*0ae0*/  IADD3 R15, R10, R15, R10 ;  /* 0x0000000f0a0f7210 */ /* 0x000fe20007ffe00a */
[----:B----4-:R-:W-:-:S04]  /*0af0*/  IMAD.WIDE R18, R0, 0x2, R20 ;  /* 0x0000000200127825 */ /* 0x010fc800078e0214 */
[----:B---3--:R-:W-:-:S05]  /*0b00*/  IMAD.WIDE R22, R15, 0x2, R2 ;  /* 0x000000020f167825 */ /* 0x008fca00078e0202 */
[----:B--2---:R2:W-:Y:S04]  /*0b10*/  STG.E.U16 desc[UR4][R22.64], R14 ;  /* 0x0000000e16007986 */ /* 0x0045e8000c101504 */
[----:B------:R-:W3:Y:S01]  /*0b20*/  LDG.E.U16 R16, desc[UR4][R18.64] ;  /* 0x0000000412107981 */ /* 0x000ee2000c1e1500 */
[----:B------:R-:W-:-:S04]  /*0b30*/  IMAD.WIDE R24, R10, 0x2, R22 ;  /* 0x000000020a187825 */ /* 0x000fc800078e0216 */
[----:B------:R-:W-:Y:S01]  /*0b40*/  IMAD.WIDE R26, R0, 0x2, R18 ;  /* 0x00000002001a7825 */ /* 0x000fe200078e0212 */
[----:B---3--:R4:W-:Y:S04]  /*0b50*/  STG.E.U16 desc[UR4][R24.64], R16 ;  /* 0x0000001018007986 */ /* 0x0089e8000c101504 */
[----:B--2---:R-:W2:Y:S01]  /*0b60*/  LDG.E.U16 R23, desc[UR4][R26.64] ;  /* 0x000000041a177981 */ /* 0x004ea2000c1e1500 */
[----:B------:R-:W-:-:S04]  /*0b70*/  IMAD.WIDE R20, R10, 0x2, R24 ;  /* 0x000000020a147825 */ /* 0x000fc800078e0218 */
[----:B------:R-:W-:Y:S01]  /*0b80*/  IMAD.WIDE R28, R0, 0x2, R26 ;  /* 0x00000002001c7825 */ /* 0x000fe200078e021a */
[----:B--2---:R4:W-:Y:S05]  /*0b90*/  STG.E.U16 desc[UR4][R20.64], R23 ;  /* 0x0000001714007986 */ /* 0x0049ea000c101504 */
[----:B------:R-:W2:Y:S01]  /*0ba0*/  LDG.E.U16 R29, desc[UR4][R28.64] ;  /* 0x000000041c1d7981 */ /* 0x000ea2000c1e1500 */
[----:B------:R-:W-:Y:S01]  /*0bb0*/  IMAD.WIDE R18, R10, 0x2, R20 ;  /* 0x000000020a127825 */ /* 0x000fe200078e0214 */
[----:B------:R-:W-:Y:S02]  /*0bc0*/  IADD3 R13, P1, R13, 0x10, RZ ;  /* 0x000000100d0d7810 */ /* 0x000fe40007f3e0ff */
[----:B------:R-:W-:-:S02]  /*0bd0*/  IADD3 R17, R0, R17, R0 ;  /* 0x0000001100117210 */ /* 0x000fc40007ffe000 */
[----:B------:R-:W-:Y:S02]  /*0be0*/  IADD3.X R12, RZ, R12, RZ, P1, !PT ;  /* 0x0000000cff0c7210 */ /* 0x000fe40000ffe4ff */
[----:B------:R-:W-:Y:S02]  /*0bf0*/  ISETP.GE.U32.AND P1, PT, R13, -0xc, PT ;  /* 0xfffffff40d00780c */ /* 0x000fe40003f26070 */
[----:B------:R-:W-:Y:S02]  /*0c00*/  IADD3 R15, R10, R15, R10 ;  /* 0x0000000f0a0f7210 */ /* 0x000fe40007ffe00a */
[----:B------:R-:W-:Y:S02]  /*0c10*/  ISETP.GE.AND.EX P1, PT, R12, -0x1, PT, P1 ;  /* 0xffffffff0c00780c */ /* 0x000fe40003f26310 */
[----:B------:R-:W-:Y:S02]  /*0c20*/  IADD3 R17, R0, R17, R0 ;  /* 0x0000001100117210 */ /* 0x000fe40007ffe000 */
[----:B------:R-:W-:Y:S01]  /*0c30*/  IADD3 R15, R10, R15, R10 ;  /* 0x0000000f0a0f7210 */ /* 0x000fe20007ffe00a */
[----:B--2---:R4:W-:Y:S08]  /*0c40*/  STG.E.U16 desc[UR4][R18.64], R29 ;  /* 0x0000001d12007986 */ /* 0x0049f0000c101504 */
[----:B------:R-:W-:Y:S05]  /*0c50*/  @!P1 BRA `(.L_x_196) ;  /* 0xfffffff800ac9947 */ /* 0x000fea000383ffff */
.L_x_195:
[----:B------:R-:W-:-:S04]  /*0c60*/  IADD3 R2, P2, RZ, -R13, RZ ;  /* 0x8000000dff027210 */ /* 0x000fc80007f5e0ff */
[----:B------:R-:W-:Y:S01]  /*0c70*/  ISETP.GT.U32.AND P1, PT, R2, 0x4, PT ;  /* 0x000000040200780c */ /* 0x000fe20003f24070 */
[----:B------:R-:W-:-:S05]  /*0c80*/  IMAD.X R2, RZ, RZ, ~R12, P2 ;  /* 0x000000ffff027224 */ /* 0x000fca00010e0e0c */
[----:B------:R-:W-:-:S13]  /*0c90*/  ISETP.GT.AND.EX P1, PT, R2, RZ, PT, P1 ;  /* 0x000000ff0200720c */ /* 0x000fda0003f24310 */
[----:B------:R-:W-:Y:S05]  /*0ca0*/  @!P1 BRA `(.L_x_197) ;  /* 0x0000000000b49947 */ /* 0x000fea0003800000 */
[----:B------:R-:W4:Y:S08]  /*0cb0*/  LDC.64 R8, c[0x0][0x210] ;  /* 0x00008400ff087b82 */ /* 0x000f300000000a00 */
[----:B------:R-:W2:Y:S01]  /*0cc0*/  LDC.64 R2, c[0x0][0x238] ;  /* 0x00008e00ff027b82 */ /* 0x000ea20000000a00 */
[----:B----4-:R-:W-:-:S05]  /*0cd0*/  IMAD.WIDE R28, R17, 0x2, R8 ;  /* 0x00000002111c7825 */ /* 0x010fca00078e0208 */
[----:B------:R-:W3:Y:S01]  /*0ce0*/  LDG.E.U16 R14, desc[UR4][R28.64] ;  /* 0x000000041c0e7981 */ /* 0x000ee2000c1e1500 */
[----:B------:R-:W-:-:S04]  /*0cf0*/  IMAD.WIDE R22, R0, 0x2, R28 ;  /* 0x0000000200167825 */ /* 0x000fc800078e021c */
[----:B--2---:R-:W-:-:S05]  /*0d00*/  IMAD.WIDE R20, R15, 0x2, R2 ;  /* 0x000000020f147825 */ /* 0x004fca00078e0202 */
[----:B---3--:R2:W-:Y:S04]  /*0d10*/  STG.E.U16 desc[UR4][R20.64], R14 ;  /* 0x0000000e14007986 */ /* 0x0085e8000c101504 */
[----:B------:R-:W3:Y:S01]  /*0d20*/  LDG.E.U16 R16, desc[UR4][R22.64] ;  /* 0x0000000416107981 */ /* 0x000ee2000c1e1500 */
[----:B------:R-:W-:-:S04]  /*0d30*/  IMAD.WIDE R24, R10, 0x2, R20 ;  /* 0x000000020a187825 */ /* 0x000fc800078e0214 */
[----:B------:R-:W-:Y:S01]  /*0d40*/  IMAD.WIDE R26, R0, 0x2, R22 ;  /* 0x00000002001a7825 */ /* 0x000fe200078e0216 */
[----:B---3--:R-:W-:Y:S04]  /*0d50*/  STG.E.U16 desc[UR4][R24.64], R16 ;  /* 0x0000001018007986 */ /* 0x008fe8000c101504 */
[----:B------:R-:W3:Y:S01]  /*0d60*/  LDG.E.U16 R23, desc[UR4][R26.64] ;  /* 0x000000041a177981 */ /* 0x000ee2000c1e1500 */
[----:B------:R-:W-:-:S04]  /*0d70*/  IMAD.WIDE R18, R10, 0x2, R24 ;  /* 0x000000020a127825 */ /* 0x000fc800078e0218 */
[C---:B------:R-:W-:Y:S01]  /*0d80*/  IMAD.WIDE R28, R0.reuse, 0x2, R26 ;  /* 0x00000002001c7825 */ /* 0x040fe200078e021a */
[C-C-:B------:R-:W-:Y:S01]  /*0d90*/  IADD3 R17, R0.reuse, R17, R0.reuse ;  /* 0x0000001100117210 */ /* 0x140fe20007ffe000 */
[----:B---3--:R3:W-:Y:S04]  /*0da0*/  STG.E.U16 desc[UR4][R18.64], R23 ;  /* 0x0000001712007986 */ /* 0x0087e8000c101504 */
[----:B------:R-:W4:Y:S01]  /*0db0*/  LDG.E.U16 R29, desc[UR4][R28.64] ;  /* 0x000000041c1d7981 */ /* 0x000f22000c1e1500 */
[----:B------:R-:W-:Y:S01]  /*0dc0*/  IADD3 R17, R0, R17, R0 ;  /* 0x0000001100117210 */ /* 0x000fe20007ffe000 */
[----:B--2---:R-:W-:-:S04]  /*0dd0*/  IMAD.WIDE R20, R10, 0x2, R18 ;  /* 0x000000020a147825 */ /* 0x004fc800078e0212 */
[----:B------:R-:W-:Y:S01]  /*0de0*/  IMAD.WIDE R8, R17, 0x2, R8 ;  /* 0x0000000211087825 */ /* 0x000fe200078e0208 */
[C-C-:B------:R-:W-:Y:S01]  /*0df0*/  IADD3 R15, R10.reuse, R15, R10.reuse ;  /* 0x0000000f0a0f7210 */ /* 0x140fe20007ffe00a */
[----:B----4-:R2:W-:Y:S04]  /*0e00*/  STG.E.U16 desc[UR4][R20.64], R29 ;  /* 0x0000001d14007986 */ /* 0x0105e8000c101504 */
[----:B------:R-:W4:Y:S01]  /*0e10*/  LDG.E.U16 R14, desc[UR4][R8.64] ;  /* 0x00000004080e7981 */ /* 0x000f22000c1e1500 */
[----:B------:R-:W-:Y:S01]  /*0e20*/  IADD3 R15, R10, R15, R10 ;  /* 0x0000000f0a0f7210 */ /* 0x000fe20007ffe00a */
[----:B---3--:R-:W-:-:S04]  /*0e30*/  IMAD.WIDE R18, R0, 0x2, R8 ;  /* 0x0000000200127825 */ /* 0x008fc800078e0208 */
[----:B------:R-:W-:-:S05]  /*0e40*/  IMAD.WIDE R2, R15, 0x2, R2 ;  /* 0x000000020f027825 */ /* 0x000fca00078e0202 */
[----:B----4-:R3:W-:Y:S04]  /*0e50*/  STG.E.U16 desc[UR4][R2.64], R14 ;  /* 0x0000000e02007986 */ /* 0x0107e8000c101504 */
[----:B------:R-:W4:Y:S01]  /*0e60*/  LDG.E.U16 R16, desc[UR4][R18.64] ;  /* 0x0000000412107981 */ /* 0x000f22000c1e1500 */
[----:B------:R-:W-:-:S04]  /*0e70*/  IMAD.WIDE R22, R10, 0x2, R2 ;  /* 0x000000020a167825 */ /* 0x000fc800078e0202 */
[----:B------:R-:W-:Y:S01]  /*0e80*/  IMAD.WIDE R24, R0, 0x2, R18 ;  /* 0x0000000200187825 */ /* 0x000fe200078e0212 */
[----:B----4-:R3:W-:Y:S04]  /*0e90*/  STG.E.U16 desc[UR4][R22.64], R16 ;  /* 0x0000001016007986 */ /* 0x0107e8000c101504 */
        /* <DEDUP_REMOVED lines=8> */
[----:B------:R-:W-:Y:S02]  /*0f20*/  IADD3 R15, R10, R15, R10 ;  /* 0x0000000f0a0f7210 */ /* 0x000fe40007ffe00a */
[----:B------:R-:W-:Y:S02]  /*0f30*/  PLOP3.LUT P0, PT, PT, PT, PT, 0x8, 0x0 ;  /* 0x000000000000781c */ /* 0x000fe40003f0e170 */
[----:B------:R-:W-:Y:S02]  /*0f40*/  IADD3.X R12, RZ, R12, RZ, P1, !PT ;  /* 0x0000000cff0c7210 */ /* 0x000fe40000ffe4ff */
[----:B------:R-:W-:Y:S02]  /*0f50*/  IADD3 R17, R0, R17, R0 ;  /* 0x0000001100117210 */ /* 0x000fe40007ffe000 */
[----:B------:R-:W-:Y:S01]  /*0f60*/  IADD3 R15, R10, R15, R10 ;  /* 0x0000000f0a0f7210 */ /* 0x000fe20007ffe00a */
[----:B--2---:R3:W-:Y:S06]  /*0f70*/  STG.E.U16 desc[UR4][R26.64], R21 ;  /* 0x000000151a007986 */ /* 0x0047ec000c101504 */
.L_x_197:
[----:B------:R-:W-:-:S04]  /*0f80*/  ISETP.NE.U32.AND P1, PT, R13, RZ, PT ;  /* 0x000000ff0d00720c */ /* 0x000fc80003f25070 */
[----:B------:R-:W-:-:S13]  /*0f90*/  ISETP.NE.OR.EX P0, PT, R12, RZ, P0, P1 ;  /* 0x000000ff0c00720c */ /* 0x000fda0000705710 */
[----:B------:R-:W-:Y:S05]  /*0fa0*/  @!P0 BRA `(.L_x_193) ;  /* 0x0000000000648947 */ /* 0x000fea0003800000 */
.L_x_194:
[----:B0-23--:R-:W-:-:S05]  /*0fb0*/  IMAD.WIDE R2, R17, 0x2, R4 ;  /* 0x0000000211027825 */ /* 0x00dfca00078e0204 */
[----:B----4-:R-:W2:Y:S01]  /*0fc0*/  LDG.E.U16 R29, desc[UR4][R2.64] ;  /* 0x00000004021d7981 */ /* 0x010ea2000c1e1500 */
[----:B-1----:R-:W-:-:S04]  /*0fd0*/  IMAD.WIDE R8, R15, 0x2, R6 ;  /* 0x000000020f087825 */ /* 0x002fc800078e0206 */
[----:B------:R-:W-:Y:S01]  /*0fe0*/  IMAD.WIDE R18, R0, 0x2, R2 ;  /* 0x0000000200127825 */ /* 0x000fe200078e0202 */
[----:B--2---:R2:W-:Y:S04]  /*0ff0*/  STG.E.U16 desc[UR4][R8.64], R29 ;  /* 0x0000001d08007986 */ /* 0x0045e8000c101504 */
[----:B------:R-:W3:Y:S01]  /*1000*/  LDG.E.U16 R14, desc[UR4][R18.64] ;  /* 0x00000004120e7981 */ /* 0x000ee2000c1e1500 */
[----:B------:R-:W-:-:S04]  /*1010*/  IMAD.WIDE R20, R10, 0x2, R8 ;  /* 0x000000020a147825 */ /* 0x000fc800078e0208 */
[----:B------:R-:W-:Y:S01]  /*1020*/  IMAD.WIDE R22, R0, 0x2, R18 ;  /* 0x0000000200167825 */ /* 0x000fe200078e0212 */
[----:B---3--:R2:W-:Y:S04]  /*1030*/  STG.E.U16 desc[UR4][R20.64], R14 ;  /* 0x0000000e14007986 */ /* 0x0085e8000c101504 */
[----:B------:R-:W3:Y:S01]  /*1040*/  LDG.E.U16 R16, desc[UR4][R22.64] ;  /* 0x0000000416107981 */ /* 0x000ee2000c1e1500 */
[----:B------:R-:W-:-:S04]  /*1050*/  IMAD.WIDE R24, R10, 0x2, R20 ;  /* 0x000000020a187825 */ /* 0x000fc800078e0214 */
[----:B------:R-:W-:Y:S01]  /*1060*/  IMAD.WIDE R26, R0, 0x2, R22 ;  /* 0x00000002001a7825 */ /* 0x000fe200078e0216 */
[----:B---3--:R2:W-:Y:S05]  /*1070*/  STG.E.U16 desc[UR4][R24.64], R16 ;  /* 0x0000001018007986 */ /* 0x0085ea000c101504 */
[----:B------:R-:W3:Y:S01]  /*1080*/  LDG.E.U16 R27, desc[UR4][R26.64] ;  /* 0x000000041a1b7981 */ /* 0x000ee2000c1e1500 */
[----:B------:R-:W-:Y:S01]  /*1090*/  IMAD.WIDE R2, R10, 0x2, R24 ;  /* 0x000000020a027825 */ /* 0x000fe200078e0218 */
[----:B------:R-:W-:Y:S02]  /*10a0*/  IADD3 R13, P0, R13, 0x4, RZ ;  /* 0x000000040d0d7810 */ /* 0x000fe40007f1e0ff */
[----:B------:R-:W-:-:S02]  /*10b0*/  IADD3 R17, R0, R17, R0 ;  /* 0x0000001100117210 */ /* 0x000fc40007ffe000 */
[----:B------:R-:W-:Y:S01]  /*10c0*/  IADD3 R15, R10, R15, R10 ;  /* 0x0000000f0a0f7210 */ /* 0x000fe20007ffe00a */
[----:B------:R-:W-:Y:S01]  /*10d0*/  IMAD.X R12, RZ, RZ, R12, P0 ;  /* 0x000000ffff0c7224 */ /* 0x000fe200000e060c */
[----:B------:R-:W-:Y:S02]  /*10e0*/  ISETP.NE.U32.AND P0, PT, R13, RZ, PT ;  /* 0x000000ff0d00720c */ /* 0x000fe40003f05070 */
[----:B------:R-:W-:Y:S02]  /*10f0*/  IADD3 R17, R0, R17, R0 ;  /* 0x0000001100117210 */ /* 0x000fe40007ffe000 */
[----:B------:R-:W-:Y:S02]  /*1100*/  ISETP.NE.AND.EX P0, PT, R12, RZ, PT, P0 ;  /* 0x000000ff0c00720c */ /* 0x000fe40003f05300 */
[----:B------:R-:W-:Y:S01]  /*1110*/  IADD3 R15, R10, R15, R10 ;  /* 0x0000000f0a0f7210 */ /* 0x000fe20007ffe00a */
[----:B---3--:R2:W-:Y:S10]  /*1120*/  STG.E.U16 desc[UR4][R2.64], R27 ;  /* 0x0000001b02007986 */ /* 0x0085f4000c101504 */
[----:B------:R-:W-:Y:S05]  /*1130*/  @P0 BRA `(.L_x_194) ;  /* 0xfffffffc009c0947 */ /* 0x000fea000383ffff */
.L_x_193:
[----:B------:R-:W-:-:S04]  /*1140*/  ISETP.NE.U32.AND P0, PT, R11, RZ, PT ;  /* 0x000000ff0b00720c */ /* 0x000fc80003f05070 */
[----:B------:R-:W-:-:S13]  /*1150*/  ISETP.NE.AND.EX P0, PT, RZ, RZ, PT, P0 ;  /* 0x000000ffff00720c */ /* 0x000fda0003f05300 */
[----:B------:R-:W-:Y:S05]  /*1160*/  @!P0 EXIT ;  /* 0x000000000000894d */ /* 0x000fea0003800000 */
[----:B--23--:R-:W2:Y:S01]  /*1170*/  LDC.64 R2, c[0x0][0x210] ;  /* 0x00008400ff027b82 */ /* 0x00cea20000000a00 */
[----:B------:R-:W-:-:S04]  /*1180*/  IADD3 R11, P0, RZ, -R11, RZ ;  /* 0x8000000bff0b7210 */ /* 0x000fc80007f1e0ff */
[----:B-1----:R-:W-:-:S03]  /*1190*/  IADD3.X R6, RZ, -0x1, RZ, P0, !PT ;  /* 0xffffffffff067810 */ /* 0x002fc600007fe4ff */
[----:B0-----:R-:W0:Y:S01]  /*11a0*/  LDC.64 R4, c[0x0][0x238] ;  /* 0x00008e00ff047b82 */ /* 0x001e220000000a00 */
[----:B--2---:R-:W-:-:S04]  /*11b0*/  IMAD.WIDE R2, R17, 0x2, R2 ;  /* 0x0000000211027825 */ /* 0x004fc800078e0202 */
[----:B0-----:R-:W-:-:S07]  /*11c0*/  IMAD.WIDE R4, R15, 0x2, R4 ;  /* 0x000000020f047825 */ /* 0x001fce00078e0204 */
.L_x_198:
[----:B------:R0:W2:Y:S01]  /*11d0*/  LDG.E.U16 R7, desc[UR4][R2.64] ;  /* 0x0000000402077981 */ /* 0x0000a2000c1e1500 */
[----:B------:R-:W-:-:S05]  /*11e0*/  IADD3 R11, P0, R11, 0x1, RZ ;  /* 0x000000010b0b7810 */ /* 0x000fca0007f1e0ff */
[----:B------:R-:W-:Y:S01]  /*11f0*/  IMAD.X R6, RZ, RZ, R6, P0 ;  /* 0x000000ffff067224 */ /* 0x000fe200000e0606 */
[----:B------:R-:W-:Y:S01]  /*1200*/  ISETP.NE.U32.AND P0, PT, R11, RZ, PT ;  /* 0x000000ff0b00720c */ /* 0x000fe20003f05070 */
[----:B0-----:R-:W-:-:S03]  /*1210*/  IMAD.WIDE R2, R0, 0x2, R2 ;  /* 0x0000000200027825 */ /* 0x001fc600078e0202 */
[----:B------:R-:W-:Y:S01]  /*1220*/  ISETP.NE.AND.EX P0, PT, R6, RZ, PT, P0 ;  /* 0x000000ff0600720c */ /* 0x000fe20003f05300 */
[----:B--2---:R0:W-:Y:S02]  /*1230*/  STG.E.U16 desc[UR4][R4.64], R7 ;  /* 0x0000000704007986 */ /* 0x0041e4000c101504 */
[----:B0-----:R-:W-:-:S10]  /*1240*/  IMAD.WIDE R4, R10, 0x2, R4 ;  /* 0x000000020a047825 */ /* 0x001fd400078e0204 */
[----:B------:R-:W-:Y:S05]  /*1250*/  @P0 BRA `(.L_x_198) ;  /* 0xfffffffc00dc0947 */ /* 0x000fea000383ffff */
[----:B------:R-:W-:Y:S05]  /*1260*/  EXIT ;  /* 0x000000000000794d */ /* 0x000fea0003800000 */
        .weak           $__internal_22_$__cuda_sm20_div_u64
        .type           $__internal_22_$__cuda_sm20_div_u64,@function
        .size           $__internal_22_$__cuda_sm20_div_u64,($__internal_23_$__cuda_sm20_rem_u64 - $__internal_22_$__cuda_sm20_div_u64)
$__internal_22_$__cuda_sm20_div_u64:
        /* <DEDUP_REMOVED lines=50> */
[CC--:B------:R-:W-:Y:S01]  /*1590*/  ISETP.GE.U32.AND.EX P0, PT, R10.reuse, R3.reuse, PT, P0 ;  /* 0x000000030a00720c */ /* 0x0c0fe20003f06100 */
[----:B------:R-:W-:Y:S01]  /*15a0*/  IMAD.X R6, RZ, RZ, R5, P1 ;  /* 0x000000ffff067224 */ /* 0x000fe200008e0605 */
[----:B------:R-:W-:Y:S02]  /*15b0*/  IADD3.X R8, R10, ~R3, RZ, P2, !PT ;  /* 0x800000030a087210 */ /* 0x000fe400017fe4ff */
[----:B------:R-:W-:Y:S02]  /*15c0*/  SEL R7, R7, R11, P0 ;  /* 0x0000000b07077207 */ /* 0x000fe40000000000 */
[----:B------:R-:W-:-:S02]  /*15d0*/  SEL R9, R4, R9, P0 ;  /* 0x0000000904097207 */ /* 0x000fc40000000000 */
[----:B------:R-:W-:Y:S02]  /*15e0*/  SEL R8, R8, R10, P0 ;  /* 0x0000000a08087207 */ /* 0x000fe40000000000 */
[----:B------:R-:W-:Y:S02]  /*15f0*/  SEL R6, R6, R5, P0 ;  /* 0x0000000506067207 */ /* 0x000fe40000000000 */
[----:B------:R-:W-:Y:S02]  /*1600*/  ISETP.GE.U32.AND P0, PT, R7, R2, PT ;  /* 0x000000020700720c */ /* 0x000fe40003f06070 */
[----:B------:R-:W-:Y:S02]  /*1610*/  IADD3 R4, P2, R9, 0x1, RZ ;  /* 0x0000000109047810 */ /* 0x000fe40007f5e0ff */
[----:B------:R-:W-:Y:S01]  /*1620*/  ISETP.NE.U32.AND P1, PT, R2, RZ, PT ;  /* 0x000000ff0200720c */ /* 0x000fe20003f25070 */
[----:B------:R-:W-:Y:S01]  /*1630*/  IMAD.MOV.U32 R2, RZ, RZ, R0 ;  /* 0x000000ffff027224 */ /* 0x000fe200078e0000 */
[----:B------:R-:W-:-:S02]  /*1640*/  ISETP.GE.U32.AND.EX P0, PT, R8, R3, PT, P0 ;  /* 0x000000030800720c */ /* 0x000fc40003f06100 */
[-C--:B------:R-:W-:Y:S02]  /*1650*/  IADD3.X R5, RZ, R6.reuse, RZ, P2, !PT ;  /* 0x00000006ff057210 */ /* 0x080fe400017fe4ff */
[----:B------:R-:W-:Y:S02]  /*1660*/  ISETP.NE.AND.EX P1, PT, R3, RZ, PT, P1 ;  /* 0x000000ff0300720c */ /* 0x000fe40003f25310 */
[----:B------:R-:W-:Y:S02]  /*1670*/  MOV R3, 0x0 ;  /* 0x0000000000037802 */ /* 0x000fe40000000f00 */
[----:B------:R-:W-:Y:S02]  /*1680*/  SEL R4, R4, R9, P0 ;  /* 0x0000000904047207 */ /* 0x000fe40000000000 */
[----:B------:R-:W-:Y:S02]  /*1690*/  SEL R5, R5, R6, P0 ;  /* 0x0000000605057207 */ /* 0x000fe40000000000 */
[----:B------:R-:W-:-:S02]  /*16a0*/  SEL R4, R4, 0xffffffff, P1 ;  /* 0xffffffff04047807 */ /* 0x000fc40000800000 */
[----:B------:R-:W-:Y:S01]  /*16b0*/  SEL R5, R5, 0xffffffff, P1 ;  /* 0xffffffff05057807 */ /* 0x000fe20000800000 */
[----:B------:R-:W-:Y:S06]  /*16c0*/  RET.REL.NODEC R2 `(_ZN2at6native53_GLOBAL__N__7c5e0505_20_UpSampleNearest1d_cu_19867e3828upsample_nearest1d_out_frameIN3c108BFloat16EXadL_ZNS0_43nearest_neighbor_exact_compute_source_indexEfiiEEEEvPKT_mmmmPS5_f) ;  /* 0xffffffe8024c7950 */ /* 0x000fec0003c3ffff */
        .weak           $__internal_23_$__cuda_sm20_rem_u64
        .type           $__internal_23_$__cuda_sm20_rem_u64,@function
        .size           $__internal_23_$__cuda_sm20_rem_u64,(.L_x_337 - $__internal_23_$__cuda_sm20_rem_u64)
$__internal_23_$__cuda_sm20_rem_u64:
        /* <DEDUP_REMOVED lines=46> */
[----:B------:R-:W-:Y:S01]  /*19b0*/  ISETP.GE.U32.AND P0, PT, R9, R2, PT ;  /* 0x000000020900720c */ /* 0x000fe20003f06070 */
[----:B------:R-:W-:-:S03]  /*19c0*/  IMAD.MOV.U32 R7, RZ, RZ, 0x0 ;  /* 0x00000000ff077424 */ /* 0x000fc600078e00ff */
        /* <DEDUP_REMOVED lines=11> */
[----:B------:R-:W-:-:S04]  /*1a80*/  SEL R4, R4, R5, P0 ;  /* 0x0000000504047207 */ /* 0x000fc80000000000 */
[----:B------:R-:W-:Y:S01]  /*1a90*/  SEL R4, R4, 0xffffffff, P1 ;  /* 0xffffffff04047807 */ /* 0x000fe20000800000 */
[----:B------:R-:W-:Y:S06]  /*1aa0*/  RET.REL.NODEC R6 `(_ZN2at6native53_GLOBAL__N__7c5e0505_20_UpSampleNearest1d_cu_19867e3828upsample_nearest1d_out_frameIN3c108BFloat16EXadL_ZNS0_43nearest_neighbor_exact_compute_source_indexEfiiEEEEvPKT_mmmmPS5_f) ;  /* 0xffffffe406547950 */ /* 0x000fec0003c3ffff */
.L_x_199:
        /* <DEDUP_REMOVED lines=13> */
.L_x_337:


//--------------------- .text._ZN2at6native53_GLOBAL__N__7c5e0505_20_UpSampleNearest1d_cu_19867e3828upsample_nearest1d_out_frameIN3c104HalfEXadL_ZNS0_43nearest_neighbor_exact_compute_source_indexEfiiEEEEvPKT_mmmmPS5_f --------------------------
	.section	.text._ZN2at6native53_GLOBAL__N__7c5e0505_20_UpSampleNearest1d_cu_19867e3828upsample_nearest1d_out_frameIN3c104HalfEXadL_ZNS0_43nearest_neighbor_exact_compute_source_indexEfiiEEEEvPKT_mmmmPS5_f,"ax",@progbits
	.align	128
.text._ZN2at6native53_GLOBAL__N__7c5e0505_20_UpSampleNearest1d_cu_19867e3828upsample_nearest1d_out_frameIN3c104HalfEXadL_ZNS0_43nearest_neighbor_exact_compute_source_indexEfiiEEEEvPKT_mmmmPS5_f:
        .type           _ZN2at6native53_GLOBAL__N__7c5e0505_20_UpSampleNearest1d_cu_19867e3828upsample_nearest1d_out_frameIN3c104HalfEXadL_ZNS0_43nearest_neighbor_exact_compute_source_indexEfiiEEEEvPKT_mmmmPS5_f,@function
        .size           _ZN2at6native53_GLOBAL__N__7c5e0505_20_UpSampleNearest1d_cu_19867e3828upsample_nearest1d_out_frameIN3c104HalfEXadL_ZNS0_43nearest_neighbor_exact_compute_source_indexEfiiEEEEvPKT_mmmmPS5_f,(.L_x_340 - _ZN2at6native53_GLOBAL__N__7c5e0505_20_UpSampleNearest1d_cu_19867e3828upsample_nearest1d_out_frameIN3c104HalfEXadL_ZNS0_43nearest_neighbor_exact_compute_source_indexEfiiEEEEvPKT_mmmmPS5_f)
        .other          _ZN2at6native53_GLOBAL__N__7c5e0505_20_UpSampleNearest1d_cu_19867e3828upsample_nearest1d_out_frameIN3c104HalfEXadL_ZNS0_43nearest_neighbor_exact_compute_source_indexEfiiEEEEvPKT_mmmmPS5_f,@"STO_CUDA_ENTRY STV_DEFAULT"
_ZN2at6native53_GLOBAL__N__7c5e0505_20_UpSampleNearest1d_cu_19867e3828upsample_nearest1d_out_frameIN3c104HalfEXadL_ZNS0_43nearest_neighbor_exact_compute_source_indexEfiiEEEEvPKT_mmmmPS5_f:
        /* <DEDUP_REMOVED lines=22> */
[----:B------:R-:W-:Y:S05]  /*0160*/  CALL.REL.NOINC `($__internal_24_$__cuda_sm20_div_u64) ;  /* 0x0000001000407944 */ /* 0x000fea0003c00000 */
[----:B------:R-:W-:Y:S01]  /*0170*/  IADD3 R0, -R4, RZ, RZ ;  /* 0x000000ff04007210 */ /* 0x000fe20007ffe1ff */
[----:B------:R-:W-:-:S04]  /*0180*/  ULDC UR6, c[0x0][0x230] ;  /* 0x00008c0000067ab9 */ /* 0x000fc80000000800 */
[----:B------:R-:W-:Y:S01]  /*0190*/  IMAD R0, R0, UR6, R15 ;  /* 0x0000000600007c24 */ /* 0x000fe2000f8e020f */
[----:B------:R-:W-:Y:S06]  /*01a0*/  BRA `(.L_x_202) ;  /* 0x0000000000547947 */ /* 0x000fec0003800000 */
.L_x_201:
        /* <DEDUP_REMOVED lines=21> */
.L_x_202:
[----:B------:R-:W-:Y:S05]  /*0300*/  BSYNC B0 ;  /* 0x0000000000007941 */ /* 0x000fea0003800000 */
.L_x_200:
[----:B------:R-:W-:Y:S01]  /*0310*/  ULDC UR6, c[0x0][0x224] ;  /* 0x0000890000067ab9 */ /* 0x000fe20000000800 */
[----:B------:R-:W-:Y:S01]  /*0320*/  BSSY B0, `(.L_x_203) ;  /* 0x0000019000007945 */ /* 0x000fe20003800000 */
[----:B------:R-:W-:-:S04]  /*0330*/  LOP3.LUT R2, R5, UR6, RZ, 0xfc, !PT ;  /* 0x0000000605027c12 */ /* 0x000fc8000f8efcff */
[----:B------:R-:W-:-:S13]  /*0340*/  ISETP.NE.U32.AND P0, PT, R2, RZ, PT ;  /* 0x000000ff0200720c */ /* 0x000fda0003f05070 */
[----:B------:R-:W-:Y:S05]  /*0350*/  @!P0 BRA `(.L_x_204) ;  /* 0x00000000000c8947 */ /* 0x000fea0003800000 */
[----:B------:R-:W-:-:S07]  /*0360*/  MOV R6, 0x380 ;  /* 0x0000038000067802 */ /* 0x000fce0000000f00 */
[----:B------:R-:W-:Y:S05]  /*0370*/  CALL.REL.NOINC `($__internal_25_$__cuda_sm20_rem_u64) ;  /* 0x0000001000d47944 */ /* 0x000fea0003c00000 */
[----:B------:R-:W-:Y:S05]  /*0380*/  BRA `(.L_x_205) ;  /* 0x0000000000487947 */ /* 0x000fea0003800000 */
.L_x_204:
        /* <DEDUP_REMOVED lines=18> */
.L_x_205:
[----:B------:R-:W-:Y:S05]  /*04b0*/  BSYNC B0 ;  /* 0x0000000000007941 */ /* 0x000fea0003800000 */
.L_x_203:
        /* <DEDUP_REMOVED lines=37> */
.L_x_209:
        /* <DEDUP_REMOVED lines=85> */
.L_x_208:
        /* <DEDUP_REMOVED lines=50> */
.L_x_210:
[----:B------:R-:W-:-:S04]  /*0f80*/  ISETP.NE.U32.AND P1, PT, R13, RZ, PT ;  /* 0x000000ff0d00720c */ /* 0x000fc80003f25070 */
[----:B------:R-:W-:-:S13]  /*0f90*/  ISETP.NE.OR.EX P0, PT, R12, RZ, P0, P1 ;  /* 0x000000ff0c00720c */ /* 0x000fda0000705710 */
[----:B------:R-:W-:Y:S05]  /*0fa0*/  @!P0 BRA `(.L_x_206) ;  /* 0x0000000000648947 */ /* 0x000fea0003800000 */
.L_x_207:
        /* <DEDUP_REMOVED lines=25> */
.L_x_206:
        /* <DEDUP_REMOVED lines=9> */
.L_x_211:
        /* <DEDUP_REMOVED lines=10> */
        .weak           $__internal_24_$__cuda_sm20_div_u64
        .type           $__internal_24_$__cuda_sm20_div_u64,@function
        .size           $__internal_24_$__cuda_sm20_div_u64,($__internal_25_$__cuda_sm20_rem_u64 - $__internal_24_$__cuda_sm20_div_u64)
$__internal_24_$__cuda_sm20_div_u64:
        /* <DEDUP_REMOVED lines=69> */
[----:B------:R-:W-:Y:S06]  /*16c0*/  RET.REL.NODEC R2 `(_ZN2at6native53_GLOBAL__N__7c5e0505_20_UpSampleNearest1d_cu_19867e3828upsample_nearest1d_out_frameIN3c104HalfEXadL_ZNS0_43nearest_neighbor_exact_compute_source_indexEfiiEEEEvPKT_mmmmPS5_f) ;  /* 0xffffffe8024c7950 */ /* 0x000fec0003c3ffff */
        .weak           $__internal_25_$__cuda_sm20_rem_u64
        .type           $__internal_25_$__cuda_sm20_rem_u64,@function
        .size           $__internal_25_$__cuda_sm20_rem_u64,(.L_x_340 - $__internal_25_$__cuda_sm20_rem_u64)
$__internal_25_$__cuda_sm20_rem_u64:
        /* <DEDUP_REMOVED lines=61> */
[----:B------:R-:W-:Y:S06]  /*1aa0*/  RET.REL.NODEC R6 `(_ZN2at6native53_GLOBAL__N__7c5e0505_20_UpSampleNearest1d_cu_19867e3828upsample_nearest1d_out_frameIN3c104HalfEXadL_ZNS0_43nearest_neighbor_exact_compute_source_indexEfiiEEEEvPKT_mmmmPS5_f) ;  /* 0xffffffe406547950 */ /* 0x000fec0003c3ffff */
.L_x_212:
        /* <DEDUP_REMOVED lines=13> */
.L_x_340:


//--------------------- .text._ZN2at6native53_GLOBAL__N__7c5e0505_20_UpSampleNearest1d_cu_19867e3828upsample_nearest1d_out_frameIfXadL_ZNS0_43nearest_neighbor_exact_compute_source_indexEfiiEEEEvPKT_mmmmPS3_f --------------------------
	.section	.text._ZN2at6native53_GLOBAL__N__7c5e0505_20_UpSampleNearest1d_cu_19867e3828upsample_nearest1d_out_frameIfXadL_ZNS0_43nearest_neighbor_exact_compute_source_indexEfiiEEEEvPKT_mmmmPS3_f,"ax",@progbits
	.align	128
.text._ZN2at6native53_GLOBAL__N__7c5e0505_20_UpSampleNearest1d_cu_19867e3828upsample_nearest1d_out_frameIfXadL_ZNS0_43nearest_neighbor_exact_compute_source_indexEfiiEEEEvPKT_mmmmPS3_f:
        .type           _ZN2at6native53_GLOBAL__N__7c5e0505_20_UpSampleNearest1d_cu_19867e3828upsample_nearest1d_out_frameIfXadL_ZNS0_43nearest_neighbor_exact_compute_source_indexEfiiEEEEvPKT_mmmmPS3_f,@function
        .size           _ZN2at6native53_GLOBAL__N__7c5e0505_20_UpSampleNearest1d_cu_19867e3828upsample_nearest1d_out_frameIfXadL_ZNS0_43nearest_neighbor_exact_compute_source_indexEfiiEEEEvPKT_mmmmPS3_f,(.L_x_343 - _ZN2at6native53_GLOBAL__N__7c5e0505_20_UpSampleNearest1d_cu_19867e3828upsample_nearest1d_out_frameIfXadL_ZNS0_43nearest_neighbor_exact_compute_source_indexEfiiEEEEvPKT_mmmmPS3_f)
        .other          _ZN2at6native53_GLOBAL__N__7c5e0505_20_UpSampleNearest1d_cu_19867e3828upsample_nearest1d_out_frameIfXadL_ZNS0_43nearest_neighbor_exact_compute_source_indexEfiiEEEEvPKT_mmmmPS3_f,@"STO_CUDA_ENTRY STV_DEFAULT"
_ZN2at6native53_GLOBAL__N__7c5e0505_20_UpSampleNearest1d_cu_19867e3828upsample_nearest1d_out_frameIfXadL_ZNS0_43nearest_neighbor_exact_compute_source_indexEfiiEEEEvPKT_mmmmPS3_f:
        /* <DEDUP_REMOVED lines=22> */
[----:B------:R-:W-:Y:S05]  /*0160*/  CALL.REL.NOINC `($__internal_26_$__cuda_sm20_div_u64) ;  /* 0x0000001000407944 */ /* 0x000fea0003c00000 */
[----:B------:R-:W-:Y:S01]  /*0170*/  IADD3 R0, -R4, RZ, RZ ;  /* 0x000000ff04007210 */ /* 0x000fe20007ffe1ff */
[----:B------:R-:W-:-:S04]  /*0180*/  ULDC UR6, c[0x0][0x230] ;  /* 0x00008c0000067ab9 */ /* 0x000fc80000000800 */
[----:B------:R-:W-:Y:S01]  /*0190*/  IMAD R0, R0, UR6, R15 ;  /* 0x0000000600007c24 */ /* 0x000fe2000f8e020f */
[----:B------:R-:W-:Y:S06]  /*01a0*/  BRA `(.L_x_215) ;  /* 0x0000000000547947 */ /* 0x000fec0003800000 */
.L_x_214:
        /* <DEDUP_REMOVED lines=21> */
.L_x_215:
[----:B------:R-:W-:Y:S05]  /*0300*/  BSYNC B0 ;  /* 0x0000000000007941 */ /* 0x000fea0003800000 */
.L_x_213:
[----:B------:R-:W-:Y:S01]  /*0310*/  ULDC UR6, c[0x0][0x224] ;  /* 0x0000890000067ab9 */ /* 0x000fe20000000800 */
[----:B------:R-:W-:Y:S01]  /*0320*/  BSSY B0, `(.L_x_216) ;  /* 0x0000019000007945 */ /* 0x000fe20003800000 */
[----:B------:R-:W-:-:S04]  /*0330*/  LOP3.LUT R2, R5, UR6, RZ, 0xfc, !PT ;  /* 0x0000000605027c12 */ /* 0x000fc8000f8efcff */
[----:B------:R-:W-:-:S13]  /*0340*/  ISETP.NE.U32.AND P0, PT, R2, RZ, PT ;  /* 0x000000ff0200720c */ /* 0x000fda0003f05070 */
[----:B------:R-:W-:Y:S05]  /*0350*/  @!P0 BRA `(.L_x_217) ;  /* 0x00000000000c8947 */ /* 0x000fea0003800000 */
[----:B------:R-:W-:-:S07]  /*0360*/  MOV R6, 0x380 ;  /* 0x0000038000067802 */ /* 0x000fce0000000f00 */
[----:B------:R-:W-:Y:S05]  /*0370*/  CALL.REL.NOINC `($__internal_27_$__cuda_sm20_rem_u64) ;  /* 0x0000001000d47944 */ /* 0x000fea0003c00000 */
[----:B------:R-:W-:Y:S05]  /*0380*/  BRA `(.L_x_218) ;  /* 0x0000000000487947 */ /* 0x000fea0003800000 */
.L_x_217:
        /* <DEDUP_REMOVED lines=18> */
.L_x_218:
[----:B------:R-:W-:Y:S05]  /*04b0*/  BSYNC B0 ;  /* 0x0000000000007941 */ /* 0x000fea0003800000 */
.L_x_216:
        /* <DEDUP_REMOVED lines=37> */
.L_x_222:
[----:B--2-4-:R-:W-:-:S05]  /*0710*/  IMAD.WIDE R28, R17, 0x4, R8 ;  /* 0x00000004111c7825 */ /* 0x014fca00078e0208 */
[----:B------:R-:W2:Y:S01]  /*0720*/  LDG.E R14, desc[UR4][R28.64] ;  /* 0x000000041c0e7981 */ /* 0x000ea2000c1e1900 */
[----:B---3--:R-:W-:-:S04]  /*0730*/  IMAD.WIDE R20, R15, 0x4, R2 ;  /* 0x000000040f147825 */ /* 0x008fc800078e0202 */
[----:B------:R-:W-:Y:S01]  /*0740*/  IMAD.WIDE R22, R0, 0x4, R28 ;  /* 0x0000000400167825 */ /* 0x000fe200078e021c */
[----:B--2---:R2:W-:Y:S04]  /*0750*/  STG.E desc[UR4][R20.64], R14 ;  /* 0x0000000e14007986 */ /* 0x0045e8000c101904 */
[----:B------:R-:W3:Y:S01]  /*0760*/  LDG.E R16, desc[UR4][R22.64] ;  /* 0x0000000416107981 */ /* 0x000ee2000c1e1900 */
[----:B------:R-:W-:-:S04]  /*0770*/  IMAD.WIDE R24, R10, 0x4, R20 ;  /* 0x000000040a187825 */ /* 0x000fc800078e0214 */
[----:B------:R-:W-:Y:S01]  /*0780*/  IMAD.WIDE R26, R0, 0x4, R22 ;  /* 0x00000004001a7825 */ /* 0x000fe200078e0216 */
[----:B---3--:R-:W-:Y:S04]  /*0790*/  STG.E desc[UR4][R24.64], R16 ;  /* 0x0000001018007986 */ /* 0x008fe8000c101904 */
[----:B------:R3:W4:Y:S01]  /*07a0*/  LDG.E R29, desc[UR4][R26.64] ;  /* 0x000000041a1d7981 */ /* 0x000722000c1e1900 */
[----:B------:R-:W-:-:S04]  /*07b0*/  IMAD.WIDE R18, R10, 0x4, R24 ;  /* 0x000000040a127825 */ /* 0x000fc800078e0218 */
[C---:B---3--:R-:W-:Y:S01]  /*07c0*/  IMAD.WIDE R26, R0.reuse, 0x4, R26 ;  /* 0x00000004001a7825 */ /* 0x048fe200078e021a */
[C-C-:B------:R-:W-:Y:S01]  /*07d0*/  IADD3 R17, R0.reuse, R17, R0.reuse ;  /* 0x0000001100117210 */ /* 0x140fe20007ffe000 */
[----:B----4-:R3:W-:Y:S04]  /*07e0*/  STG.E desc[UR4][R18.64], R29 ;  /* 0x0000001d12007986 */ /* 0x0107e8000c101904 */
[----:B--2---:R-:W2:Y:S01]  /*07f0*/  LDG.E R14, desc[UR4][R26.64] ;  /* 0x000000041a0e7981 */ /* 0x004ea2000c1e1900 */
[----:B------:R-:W-:-:S05]  /*0800*/  IADD3 R17, R0, R17, R0 ;  /* 0x0000001100117210 */ /* 0x000fca0007ffe000 */
[----:B------:R-:W-:-:S04]  /*0810*/  IMAD.WIDE R20, R17, 0x4, R8 ;  /* 0x0000000411147825 */ /* 0x000fc800078e0208 */
[C---:B---3--:R-:W-:Y:S01]  /*0820*/  IMAD.WIDE R18, R10.reuse, 0x4, R18 ;  /* 0x000000040a127825 */ /* 0x048fe200078e0212 */
[----:B------:R-:W-:-:S04]  /*0830*/  IADD3 R15, R10, R15, R10 ;  /* 0x0000000f0a0f7210 */ /* 0x000fc80007ffe00a */
[----:B--2---:R2:W-:Y:S04]  /*0840*/  STG.E desc[UR4][R18.64], R14 ;  /* 0x0000000e12007986 */ /* 0x0045e8000c101904 */
[----:B------:R-:W3:Y:S01]  /*0850*/  LDG.E R16, desc[UR4][R20.64] ;  /* 0x0000000414107981 */ /* 0x000ee2000c1e1900 */
[----:B------:R-:W-:Y:S01]  /*0860*/  IADD3 R15, R10, R15, R10 ;  /* 0x0000000f0a0f7210 */ /* 0x000fe20007ffe00a */
[----:B------:R-:W-:-:S04]  /*0870*/  IMAD.WIDE R24, R0, 0x4, R20 ;  /* 0x0000000400187825 */ /* 0x000fc800078e0214 */
[----:B------:R-:W-:-:S05]  /*0880*/  IMAD.WIDE R22, R15, 0x4, R2 ;  /* 0x000000040f167825 */ /* 0x000fca00078e0202 */
[----:B---3--:R-:W-:Y:S04]  /*0890*/  STG.E desc[UR4][R22.64], R16 ;  /* 0x0000001016007986 */ /* 0x008fe8000c101904 */
[----:B--2---:R-:W2:Y:S01]  /*08a0*/  LDG.E R14, desc[UR4][R24.64] ;  /* 0x00000004180e7981 */ /* 0x004ea2000c1e1900 */
[----:B------:R-:W-:-:S04]  /*08b0*/  IMAD.WIDE R26, R10, 0x4, R22 ;  /* 0x000000040a1a7825 */ /* 0x000fc800078e0216 */
[----:B------:R-:W-:Y:S01]  /*08c0*/  IMAD.WIDE R28, R0, 0x4, R24 ;  /* 0x00000004001c7825 */ /* 0x000fe200078e0218 */
[----:B--2---:R2:W-:Y:S04]  /*08d0*/  STG.E desc[UR4][R26.64], R14 ;  /* 0x0000000e1a007986 */ /* 0x0045e8000c101904 */
        /* <DEDUP_REMOVED lines=15> */
[----:B---3--:R3:W-:Y:S04]  /*09d0*/  STG.E desc[UR4][R22.64], R16 ;  /* 0x0000001016007986 */ /* 0x0087e8000c101904 */
[----:B--2---:R-:W2:Y:S01]  /*09e0*/  LDG.E R14, desc[UR4][R24.64] ;  /* 0x00000004180e7981 */ /* 0x004ea2000c1e1900 */
[----:B------:R-:W-:-:S04]  /*09f0*/  IMAD.WIDE R26, R10, 0x4, R22 ;  /* 0x000000040a1a7825 */ /* 0x000fc800078e0216 */
[----:B------:R-:W-:Y:S01]  /*0a00*/  IMAD.WIDE R28, R0, 0x4, R24 ;  /* 0x00000004001c7825 */ /* 0x000fe200078e0218 */
[----:B--2---:R2:W-:Y:S04]  /*0a10*/  STG.E desc[UR4][R26.64], R14 ;  /* 0x0000000e1a007986 */ /* 0x0045e8000c101904 */
[----:B------:R4:W5:Y:S01]  /*0a20*/  LDG.E R25, desc[UR4][R28.64] ;  /* 0x000000041c197981 */ /* 0x000962000c1e1900 */
[----:B------:R-:W-:-:S04]  /*0a30*/  IMAD.WIDE R18, R10, 0x4, R26 ;  /* 0x000000040a127825 */ /* 0x000fc800078e021a */
[C---:B----4-:R-:W-:Y:S01]  /*0a40*/  IMAD.WIDE R28, R0.reuse, 0x4, R28 ;  /* 0x00000004001c7825 */ /* 0x050fe200078e021c */
[C-C-:B------:R-:W-:Y:S01]  /*0a50*/  IADD3 R17, R0.reuse, R17, R0.reuse ;  /* 0x0000001100117210 */ /* 0x140fe20007ffe000 */
[----:B-----5:R4:W-:Y:S04]  /*0a60*/  STG.E desc[UR4][R18.64], R25 ;  /* 0x0000001912007986 */ /* 0x0209e8000c101904 */
[----:B------:R-:W5:Y:S01]  /*0a70*/  LDG.E R29, desc[UR4][R28.64] ;  /* 0x000000041c1d7981 */ /* 0x000f62000c1e1900 */
[----:B------:R-:W-:Y:S01]  /*0a80*/  IADD3 R17, R0, R17, R0 ;  /* 0x0000001100117210 */ /* 0x000fe20007ffe000 */
[----:B---3--:R-:W-:-:S04]  /*0a90*/  IMAD.WIDE R22, R10, 0x4, R18 ;  /* 0x000000040a167825 */ /* 0x008fc800078e0212 */
[----:B------:R-:W-:Y:S01]  /*0aa0*/  IMAD.WIDE R20, R17, 0x4, R8 ;  /* 0x0000000411147825 */ /* 0x000fe200078e0208 */
[C-C-:B------:R-:W-:Y:S01]  /*0ab0*/  IADD3 R15, R10.reuse, R15, R10.reuse ;  /* 0x0000000f0a0f7210 */ /* 0x140fe20007ffe00a */
[----:B-----5:R3:W-:Y:S04]  /*0ac0*/  STG.E desc[UR4][R22.64], R29 ;  /* 0x0000001d16007986 */ /* 0x0207e8000c101904 */
[----:B--2---:R-:W2:Y:S01]  /*0ad0*/  LDG.E R14, desc[UR4][R20.64] ;  /* 0x00000004140e7981 */ /* 0x004ea2000c1e1900 */
[----:B------:R-:W-:Y:S01]  /*0ae0*/  IADD3 R15, R10, R15, R10 ;  /* 0x0000000f0a0f7210 */ /* 0x000fe20007ffe00a */
[----:B----4-:R-:W-:-:S04]  /*0af0*/  IMAD.WIDE R18, R0, 0x4, R20 ;  /* 0x0000000400127825 */ /* 0x010fc800078e0214 */
[----:B---3--:R-:W-:-:S05]  /*0b00*/  IMAD.WIDE R22, R15, 0x4, R2 ;  /* 0x000000040f167825 */ /* 0x008fca00078e0202 */
[----:B--2---:R2:W-:Y:S04]  /*0b10*/  STG.E desc[UR4][R22.64], R14 ;  /* 0x0000000e16007986 */ /* 0x0045e8000c101904 */
[----:B------:R-:W3:Y:S01]  /*0b20*/  LDG.E R16, desc[UR4][R18.64] ;  /* 0x0000000412107981 */ /* 0x000ee2000c1e1900 */
[----:B------:R-:W-:-:S04]  /*0b30*/  IMAD.WIDE R24, R10, 0x4, R22 ;  /* 0x000000040a187825 */ /* 0x000fc800078e0216 */
[----:B------:R-:W-:Y:S01]  /*0b40*/  IMAD.WIDE R26, R0, 0x4, R18 ;  /* 0x00000004001a7825 */ /* 0x000fe200078e0212 */
[----:B---3--:R4:W-:Y:S04]  /*0b50*/  STG.E desc[UR4][R24.64], R16 ;  /* 0x0000001018007986 */ /* 0x0089e8000c101904 */
[----:B--2---:R-:W2:Y:S01]  /*0b60*/  LDG.E R23, desc[UR4][R26.64] ;  /* 0x000000041a177981 */ /* 0x004ea2000c1e1900 */
[----:B------:R-:W-:-:S04]  /*0b70*/  IMAD.WIDE R20, R10, 0x4, R24 ;  /* 0x000000040a147825 */ /* 0x000fc800078e0218 */
[----:B------:R-:W-:Y:S01]  /*0b80*/  IMAD.WIDE R28, R0, 0x4, R26 ;  /* 0x00000004001c7825 */ /* 0x000fe200078e021a */
[----:B--2---:R4:W-:Y:S05]  /*0b90*/  STG.E desc[UR4][R20.64], R23 ;  /* 0x0000001714007986 */ /* 0x0049ea000c101904 */
[----:B------:R-:W2:Y:S01]  /*0ba0*/  LDG.E R29, desc[UR4][R28.64] ;  /* 0x000000041c1d7981 */ /* 0x000ea2000c1e1900 */
        /* <DEDUP_REMOVED lines=9> */
[----:B--2---:R4:W-:Y:S08]  /*0c40*/  STG.E desc[UR4][R18.64], R29 ;  /* 0x0000001d12007986 */ /* 0x0049f0000c101904 */
[----:B------:R-:W-:Y:S05]  /*0c50*/  @!P1 BRA `(.L_x_222) ;  /* 0xfffffff800ac9947 */ /* 0x000fea000383ffff */
.L_x_221:
        /* <DEDUP_REMOVED lines=8> */
[----:B------:R-:W3:Y:S01]  /*0ce0*/  LDG.E R14, desc[UR4][R28.64] ;  /* 0x000000041c0e7981 */ /* 0x000ee2000c1e1900 */
[----:B------:R-:W-:-:S04]  /*0cf0*/  IMAD.WIDE R22, R0, 0x4, R28 ;  /* 0x0000000400167825 */ /* 0x000fc800078e021c */
[----:B--2---:R-:W-:-:S05]  /*0d00*/  IMAD.WIDE R20, R15, 0x4, R2 ;  /* 0x000000040f147825 */ /* 0x004fca00078e0202 */
[----:B---3--:R2:W-:Y:S04]  /*0d10*/  STG.E desc[UR4][R20.64], R14 ;  /* 0x0000000e14007986 */ /* 0x0085e8000c101904 */
[----:B------:R-:W3:Y:S01]  /*0d20*/  LDG.E R16, desc[UR4][R22.64] ;  /* 0x0000000416107981 */ /* 0x000ee2000c1e1900 */
[----:B------:R-:W-:-:S04]  /*0d30*/  IMAD.WIDE R24, R10, 0x4, R20 ;  /* 0x000000040a187825 */ /* 0x000fc800078e0214 */
[----:B------:R-:W-:Y:S01]  /*0d40*/  IMAD.WIDE R26, R0, 0x4, R22 ;  /* 0x00000004001a7825 */ /* 0x000fe200078e0216 */
[----:B---3--:R-:W-:Y:S04]  /*0d50*/  STG.E desc[UR4][R24.64], R16 ;  /* 0x0000001018007986 */ /* 0x008fe8000c101904 */
[----:B------:R-:W3:Y:S01]  /*0d60*/  LDG.E R23, desc[UR4][R26.64] ;  /* 0x000000041a177981 */ /* 0x000ee2000c1e1900 */
[----:B------:R-:W-:-:S04]  /*0d70*/  IMAD.WIDE R18, R10, 0x4, R24 ;  /* 0x000000040a127825 */ /* 0x000fc800078e0218 */
[C---:B------:R-:W-:Y:S01]  /*0d80*/  IMAD.WIDE R28, R0.reuse, 0x4, R26 ;  /* 0x00000004001c7825 */ /* 0x040fe200078e021a */
[C-C-:B------:R-:W-:Y:S01]  /*0d90*/  IADD3 R17, R0.reuse, R17, R0.reuse ;  /* 0x0000001100117210 */ /* 0x140fe20007ffe000 */
[----:B---3--:R3:W-:Y:S04]  /*0da0*/  STG.E desc[UR4][R18.64], R23 ;  /* 0x0000001712007986 */ /* 0x0087e8000c101904 */
[----:B------:R-:W4:Y:S01]  /*0db0*/  LDG.E R29, desc[UR4][R28.64] ;  /* 0x000000041c1d7981 */ /* 0x000f22000c1e1900 */
[----:B------:R-:W-:Y:S01]  /*0dc0*/  IADD3 R17, R0, R17, R0 ;  /* 0x0000001100117210 */ /* 0x000fe20007ffe000 */
[----:B--2---:R-:W-:-:S04]  /*0dd0*/  IMAD.WIDE R20, R10, 0x4, R18 ;  /* 0x000000040a147825 */ /* 0x004fc800078e0212 */
[----:B------:R-:W-:Y:S01]  /*0de0*/  IMAD.WIDE R8, R17, 0x4, R8 ;  /* 0x0000000411087825 */ /* 0x000fe200078e0208 */
[C-C-:B------:R-:W-:Y:S01]  /*0df0*/  IADD3 R15, R10.reuse, R15, R10.reuse ;  /* 0x0000000f0a0f7210 */ /* 0x140fe20007ffe00a */
[----:B----4-:R2:W-:Y:S04]  /*0e00*/  STG.E desc[UR4][R20.64], R29 ;  /* 0x0000001d14007986 */ /* 0x0105e8000c101904 */
[----:B------:R-:W4:Y:S01]  /*0e10*/  LDG.E R14, desc[UR4][R8.64] ;  /* 0x00000004080e7981 */ /* 0x000f22000c1e1900 */
[----:B------:R-:W-:Y:S01]  /*0e20*/  IADD3 R15, R10, R15, R10 ;  /* 0x0000000f0a0f7210 */ /* 0x000fe20007ffe00a */
[----:B---3--:R-:W-:-:S04]  /*0e30*/  IMAD.WIDE R18, R0, 0x4, R8 ;  /* 0x0000000400127825 */ /* 0x008fc800078e0208 */
[----:B------:R-:W-:-:S05]  /*0e40*/  IMAD.WIDE R2, R15, 0x4, R2 ;  /* 0x000000040f027825 */ /* 0x000fca00078e0202 */
[----:B----4-:R3:W-:Y:S04]  /*0e50*/  STG.E desc[UR4][R2.64], R14 ;  /* 0x0000000e02007986 */ /* 0x0107e8000c101904 */
[----:B------:R-:W4:Y:S01]  /*0e60*/  LDG.E R16, desc[UR4][R18.64] ;  /* 0x0000000412107981 */ /* 0x000f22000c1e1900 */
[----:B------:R-:W-:-:S04]  /*0e70*/  IMAD.WIDE R22, R10, 0x4, R2 ;  /* 0x000000040a167825 */ /* 0x000fc800078e0202 */
[----:B------:R-:W-:Y:S01]  /*0e80*/  IMAD.WIDE R24, R0, 0x4, R18 ;  /* 0x0000000400187825 */ /* 0x000fe200078e0212 */
[----:B----4-:R3:W-:Y:S04]  /*0e90*/  STG.E desc[UR4][R22.64], R16 ;  /* 0x0000001016007986 */ /* 0x0107e8000c101904 */
        /* <DEDUP_REMOVED lines=13> */
[----:B--2---:R3:W-:Y:S06]  /*0f70*/  STG.E desc[UR4][R26.64], R21 ;  /* 0x000000151a007986 */ /* 0x0047ec000c101904 */
.L_x_223:
[----:B------:R-:W-:-:S04]  /*0f80*/  ISETP.NE.U32.AND P1, PT, R13, RZ, PT ;  /* 0x000000ff0d00720c */ /* 0x000fc80003f25070 */
[----:B------:R-:W-:-:S13]  /*0f90*/  ISETP.NE.OR.EX P0, PT, R12, RZ, P0, P1 ;  /* 0x000000ff0c00720c */ /* 0x000fda0000705710 */
[----:B------:R-:W-:Y:S05]  /*0fa0*/  @!P0 BRA `(.L_x_219) ;  /* 0x0000000000648947 */ /* 0x000fea0003800000 */
.L_x_220:
[----:B0-23--:R-:W-:-:S05]  /*0fb0*/  IMAD.WIDE R2, R17, 0x4, R4 ;  /* 0x0000000411027825 */ /* 0x00dfca00078e0204 */
[----:B----4-:R-:W2:Y:S01]  /*0fc0*/  LDG.E R29, desc[UR4][R2.64] ;  /* 0x00000004021d7981 */ /* 0x010ea2000c1e1900 */
[----:B-1----:R-:W-:-:S04]  /*0fd0*/  IMAD.WIDE R8, R15, 0x4, R6 ;  /* 0x000000040f087825 */ /* 0x002fc800078e0206 */
[----:B------:R-:W-:Y:S01]  /*0fe0*/  IMAD.WIDE R18, R0, 0x4, R2 ;  /* 0x0000000400127825 */ /* 0x000fe200078e0202 */
[----:B--2---:R2:W-:Y:S04]  /*0ff0*/  STG.E desc[UR4][R8.64], R29 ;  /* 0x0000001d08007986 */ /* 0x0045e8000c101904 */
[----:B------:R-:W3:Y:S01]  /*1000*/  LDG.E R14, desc[UR4][R18.64] ;  /* 0x00000004120e7981 */ /* 0x000ee2000c1e1900 */
[----:B------:R-:W-:-:S04]  /*1010*/  IMAD.WIDE R20, R10, 0x4, R8 ;  /* 0x000000040a147825 */ /* 0x000fc800078e0208 */
[----:B------:R-:W-:Y:S01]  /*1020*/  IMAD.WIDE R22, R0, 0x4, R18 ;  /* 0x0000000400167825 */ /* 0x000fe200078e0212 */
[----:B---3--:R2:W-:Y:S04]  /*1030*/  STG.E desc[UR4][R20.64], R14 ;  /* 0x0000000e14007986 */ /* 0x0085e8000c101904 */
[----:B------:R-:W3:Y:S01]  /*1040*/  LDG.E R16, desc[UR4][R22.64] ;  /* 0x0000000416107981 */ /* 0x000ee2000c1e1900 */
[----:B------:R-:W-:-:S04]  /*1050*/  IMAD.WIDE R24, R10, 0x4, R20 ;  /* 0x000000040a187825 */ /* 0x000fc800078e0214 */
[----:B------:R-:W-:Y:S01]  /*1060*/  IMAD.WIDE R26, R0, 0x4, R22 ;  /* 0x00000004001a7825 */ /* 0x000fe200078e0216 */
[----:B---3--:R2:W-:Y:S05]  /*1070*/  STG.E desc[UR4][R24.64], R16 ;  /* 0x0000001018007986 */ /* 0x0085ea000c101904 */
[----:B------:R-:W3:Y:S01]  /*1080*/  LDG.E R27, desc[UR4][R26.64] ;  /* 0x000000041a1b7981 */ /* 0x000ee2000c1e1900 */
        /* <DEDUP_REMOVED lines=9> */
[----:B---3--:R2:W-:Y:S10]  /*1120*/  STG.E desc[UR4][R2.64], R27 ;  /* 0x0000001b02007986 */ /* 0x0085f4000c101904 */
[----:B------:R-:W-:Y:S05]  /*1130*/  @P0 BRA `(.L_x_220) ;  /* 0xfffffffc009c0947 */ /* 0x000fea000383ffff */
.L_x_219:
        /* <DEDUP_REMOVED lines=9> */
.L_x_224:
[----:B------:R0:W2:Y:S01]  /*11d0*/  LDG.E R7, desc[UR4][R2.64] ;  /* 0x0000000402077981 */ /* 0x0000a2000c1e1900 */
[----:B------:R-:W-:-:S05]  /*11e0*/  IADD3 R11, P0, R11, 0x1, RZ ;  /* 0x000000010b0b7810 */ /* 0x000fca0007f1e0ff */
[----:B------:R-:W-:Y:S01]  /*11f0*/  IMAD.X R6, RZ, RZ, R6, P0 ;  /* 0x000000ffff067224 */ /* 0x000fe200000e0606 */
[----:B------:R-:W-:Y:S01]  /*1200*/  ISETP.NE.U32.AND P0, PT, R11, RZ, PT ;  /* 0x000000ff0b00720c */ /* 0x000fe20003f05070 */
[----:B0-----:R-:W-:-:S03]  /*1210*/  IMAD.WIDE R2, R0, 0x4, R2 ;  /* 0x0000000400027825 */ /* 0x001fc600078e0202 */
[----:B------:R-:W-:Y:S01]  /*1220*/  ISETP.NE.AND.EX P0, PT, R6, RZ, PT, P0 ;  /* 0x000000ff0600720c */ /* 0x000fe20003f05300 */
[----:B--2---:R0:W-:Y:S02]  /*1230*/  STG.E desc[UR4][R4.64], R7 ;  /* 0x0000000704007986 */ /* 0x0041e4000c101904 */
[----:B0-----:R-:W-:-:S10]  /*1240*/  IMAD.WIDE R4, R10, 0x4, R4 ;  /* 0x000000040a047825 */ /* 0x001fd400078e0204 */
[----:B------:R-:W-:Y:S05]  /*1250*/  @P0 BRA `(.L_x_224) ;  /* 0xfffffffc00dc0947 */ /* 0x000fea000383ffff */
[----:B------:R-:W-:Y:S05]  /*1260*/  EXIT ;  /* 0x000000000000794d */ /* 0x000fea0003800000 */
        .weak           $__internal_26_$__cuda_sm20_div_u64
        .type           $__internal_26_$__cuda_sm20_div_u64,@function
        .size           $__internal_26_$__cuda_sm20_div_u64,($__internal_27_$__cuda_sm20_rem_u64 - $__internal_26_$__cuda_sm20_div_u64)
$__internal_26_$__cuda_sm20_div_u64:
        /* <DEDUP_REMOVED lines=69> */
[----:B------:R-:W-:Y:S06]  /*16c0*/  RET.REL.NODEC R2 `(_ZN2at6native53_GLOBAL__N__7c5e0505_20_UpSampleNearest1d_cu_19867e3828upsample_nearest1d_out_frameIfXadL_ZNS0_43nearest_neighbor_exact_compute_source_indexEfiiEEEEvPKT_mmmmPS3_f) ;  /* 0xffffffe8024c7950 */ /* 0x000fec0003c3ffff */
        .weak           $__internal_27_$__cuda_sm20_rem_u64
        .type           $__internal_27_$__cuda_sm20_rem_u64,@function
        .size           $__internal_27_$__cuda_sm20_rem_u64,(.L_x_343 - $__internal_27_$__cuda_sm20_rem_u64)
$__internal_27_$__cuda_sm20_rem_u64:
        /* <DEDUP_REMOVED lines=61> */
[----:B------:R-:W-:Y:S06]  /*1aa0*/  RET.REL.NODEC R6 `(_ZN2at6native53_GLOBAL__N__7c5e0505_20_UpSampleNearest1d_cu_19867e3828upsample_nearest1d_out_frameIfXadL_ZNS0_43nearest_neighbor_exact_compute_source_indexEfiiEEEEvPKT_mmmmPS3_f) ;  /* 0xffffffe406547950 */ /* 0x000fec0003c3ffff */
.L_x_225:
        /* <DEDUP_REMOVED lines=13> */
.L_x_343:


//--------------------- .text._ZN2at6native53_GLOBAL__N__7c5e0505_20_UpSampleNearest1d_cu_19867e3828upsample_nearest1d_out_frameIdXadL_ZNS0_43nearest_neighbor_exact_compute_source_indexEfiiEEEEvPKT_mmmmPS3_f --------------------------
	.section	.text._ZN2at6native53_GLOBAL__N__7c5e0505_20_UpSampleNearest1d_cu_19867e3828upsample_nearest1d_out_frameIdXadL_ZNS0_43nearest_neighbor_exact_compute_source_indexEfiiEEEEvPKT_mmmmPS3_f,"ax",@progbits
	.align	128
.text._ZN2at6native53_GLOBAL__N__7c5e0505_20_UpSampleNearest1d_cu_19867e3828upsample_nearest1d_out_frameIdXadL_ZNS0_43nearest_neighbor_exact_compute_source_indexEfiiEEEEvPKT_mmmmPS3_f:
        .type           _ZN2at6native53_GLOBAL__N__7c5e0505_20_UpSampleNearest1d_cu_19867e3828upsample_nearest1d_out_frameIdXadL_ZNS0_43nearest_neighbor_exact_compute_source_indexEfiiEEEEvPKT_mmmmPS3_f,@function
        .size           _ZN2at6native53_GLOBAL__N__7c5e0505_20_UpSampleNearest1d_cu_19867e3828upsample_nearest1d_out_frameIdXadL_ZNS0_43nearest_neighbor_exact_compute_source_indexEfiiEEEEvPKT_mmmmPS3_f,(.L_x_346 - _ZN2at6native53_GLOBAL__N__7c5e0505_20_UpSampleNearest1d_cu_19867e3828upsample_nearest1d_out_frameIdXadL_ZNS0_43nearest_neighbor_exact_compute_source_indexEfiiEEEEvPKT_mmmmPS3_f)
        .other          _ZN2at6native53_GLOBAL__N__7c5e0505_20_UpSampleNearest1d_cu_19867e3828upsample_nearest1d_out_frameIdXadL_ZNS0_43nearest_neighbor_exact_compute_source_indexEfiiEEEEvPKT_mmmmPS3_f,@"STO_CUDA_ENTRY STV_DEFAULT"
_ZN2at6native53_GLOBAL__N__7c5e0505_20_UpSampleNearest1d_cu_19867e3828upsample_nearest1d_out_frameIdXadL_ZNS0_43nearest_neighbor_exact_compute_source_indexEfiiEEEEvPKT_mmmmPS3_f:
        /* <DEDUP_REMOVED lines=22> */
[----:B------:R-:W-:Y:S05]  /*0160*/  CALL.REL.NOINC `($__internal_28_$__cuda_sm20_div_u64) ;  /* 0x0000001000407944 */ /* 0x000fea0003c00000 */
[----:B------:R-:W-:Y:S01]  /*0170*/  IADD3 R0, -R4, RZ, RZ ;  /* 0x000000ff04007210 */ /* 0x000fe20007ffe1ff */
[----:B------:R-:W-:-:S04]  /*0180*/  ULDC UR6, c[0x0][0x230] ;  /* 0x00008c0000067ab9 */ /* 0x000fc80000000800 */
[----:B------:R-:W-:Y:S01]  /*0190*/  IMAD R0, R0, UR6, R11 ;  /* 0x0000000600007c24 */ /* 0x000fe2000f8e020b */
[----:B------:R-:W-:Y:S06]  /*01a0*/  BRA `(.L_x_228) ;  /* 0x0000000000547947 */ /* 0x000fec0003800000 */
.L_x_227:
        /* <DEDUP_REMOVED lines=21> */
.L_x_228:
[----:B------:R-:W-:Y:S05]  /*0300*/  BSYNC B0 ;  /* 0x0000000000007941 */ /* 0x000fea0003800000 */
.L_x_226:
[----:B------:R-:W-:Y:S01]  /*0310*/  ULDC UR6, c[0x0][0x224] ;  /* 0x0000890000067ab9 */ /* 0x000fe20000000800 */
[----:B------:R-:W-:Y:S01]  /*0320*/  BSSY B0, `(.L_x_229) ;  /* 0x0000019000007945 */ /* 0x000fe20003800000 */
[----:B------:R-:W-:-:S04]  /*0330*/  LOP3.LUT R2, R5, UR6, RZ, 0xfc, !PT ;  /* 0x0000000605027c12 */ /* 0x000fc8000f8efcff */
[----:B------:R-:W-:-:S13]  /*0340*/  ISETP.NE.U32.AND P0, PT, R2, RZ, PT ;  /* 0x000000ff0200720c */ /* 0x000fda0003f05070 */
[----:B------:R-:W-:Y:S05]  /*0350*/  @!P0 BRA `(.L_x_230) ;  /* 0x00000000000c8947 */ /* 0x000fea0003800000 */
[----:B------:R-:W-:-:S07]  /*0360*/  MOV R6, 0x380 ;  /* 0x0000038000067802 */ /* 0x000fce0000000f00 */
[----:B------:R-:W-:Y:S05]  /*0370*/  CALL.REL.NOINC `($__internal_29_$__cuda_sm20_rem_u64) ;  /* 0x0000001000d47944 */ /* 0x000fea0003c00000 */
[----:B------:R-:W-:Y:S05]  /*0380*/  BRA `(.L_x_231) ;  /* 0x0000000000487947 */ /* 0x000fea0003800000 */
.L_x_230:
        /* <DEDUP_REMOVED lines=18> */
.L_x_231:
[----:B------:R-:W-:Y:S05]  /*04b0*/  BSYNC B0 ;  /* 0x0000000000007941 */ /* 0x000fea0003800000 */
.L_x_229:
        /* <DEDUP_REMOVED lines=37> */
.L_x_235:
[----:B--2---:R-:W-:-:S05]  /*0710*/  IMAD.WIDE R24, R15, 0x8, R8 ;  /* 0x000000080f187825 */ /* 0x004fca00078e0208 */
[----:B------:R-:W2:Y:S01]  /*0720*/  LDG.E.64 R20, desc[UR4][R24.64] ;  /* 0x0000000418147981 */ /* 0x000ea2000c1e1b00 */
[----:B---3--:R-:W-:-:S04]  /*0730*/  IMAD.WIDE R16, R11, 0x8, R2 ;  /* 0x000000080b107825 */ /* 0x008fc800078e0202 */
[C---:B----4-:R-:W-:Y:S01]  /*0740*/  IMAD.WIDE R18, R0.reuse, 0x8, R24 ;  /* 0x0000000800127825 */ /* 0x050fe200078e0218 */
[----:B--2---:R2:W-:Y:S04]  /*0750*/  STG.E.64 desc[UR4][R16.64], R20 ;  /* 0x0000001410007986 */ /* 0x0045e8000c101b04 */
[----:B------:R-:W3:Y:S01]  /*0760*/  LDG.E.64 R28, desc[UR4][R18.64] ;  /* 0x00000004121c7981 */ /* 0x000ee2000c1e1b00 */
[----:B------:R-:W-:-:S04]  /*0770*/  IMAD.WIDE R22, R0, 0x8, R18 ;  /* 0x0000000800167825 */ /* 0x000fc800078e0212 */
[----:B--2---:R-:W-:-:S05]  /*0780*/  IMAD.WIDE R16, R10, 0x8, R16 ;  /* 0x000000080a107825 */ /* 0x004fca00078e0210 */
[----:B---3--:R-:W-:Y:S04]  /*0790*/  STG.E.64 desc[UR4][R16.64], R28 ;  /* 0x0000001c10007986 */ /* 0x008fe8000c101b04 */
[----:B------:R-:W2:Y:S01]  /*07a0*/  LDG.E.64 R26, desc[UR4][R22.64] ;  /* 0x00000004161a7981 */ /* 0x000ea2000c1e1b00 */
[----:B------:R-:W-:-:S04]  /*07b0*/  IMAD.WIDE R20, R10, 0x8, R16 ;  /* 0x000000080a147825 */ /* 0x000fc800078e0210 */
[C---:B------:R-:W-:Y:S01]  /*07c0*/  IMAD.WIDE R24, R0.reuse, 0x8, R22 ;  /* 0x0000000800187825 */ /* 0x040fe200078e0216 */
[C-C-:B------:R-:W-:Y:S01]  /*07d0*/  IADD3 R15, R0.reuse, R15, R0.reuse ;  /* 0x0000000f000f7210 */ /* 0x140fe20007ffe000 */
[----:B--2---:R2:W-:Y:S04]  /*07e0*/  STG.E.64 desc[UR4][R20.64], R26 ;  /* 0x0000001a14007986 */ /* 0x0045e8000c101b04 */
[----:B------:R-:W3:Y:S01]  /*07f0*/  LDG.E.64 R24, desc[UR4][R24.64] ;  /* 0x0000000418187981 */ /* 0x000ee2000c1e1b00 */
[----:B------:R-:W-:-:S05]  /*0800*/  IADD3 R15, R0, R15, R0 ;  /* 0x0000000f000f7210 */ /* 0x000fca0007ffe000 */
[----:B------:R-:W-:-:S04]  /*0810*/  IMAD.WIDE R18, R15, 0x8, R8 ;  /* 0x000000080f127825 */ /* 0x000fc800078e0208 */
[C---:B--2---:R-:W-:Y:S01]  /*0820*/  IMAD.WIDE R26, R10.reuse, 0x8, R20 ;  /* 0x000000080a1a7825 */ /* 0x044fe200078e0214 */
[----:B------:R-:W-:-:S04]  /*0830*/  IADD3 R11, R10, R11, R10 ;  /* 0x0000000b0a0b7210 */ /* 0x000fc80007ffe00a */
[----:B---3--:R-:W-:Y:S04]  /*0840*/  STG.E.64 desc[UR4][R26.64], R24 ;  /* 0x000000181a007986 */ /* 0x008fe8000c101b04 */
[----:B------:R-:W2:Y:S01]  /*0850*/  LDG.E.64 R16, desc[UR4][R18.64] ;  /* 0x0000000412107981 */ /* 0x000ea2000c1e1b00 */
[----:B------:R-:W-:Y:S01]  /*0860*/  IADD3 R11, R10, R11, R10 ;  /* 0x0000000b0a0b7210 */ /* 0x000fe20007ffe00a */
[----:B------:R-:W-:-:S04]  /*0870*/  IMAD.WIDE R20, R0, 0x8, R18 ;  /* 0x0000000800147825 */ /* 0x000fc800078e0212 */
[----:B------:R-:W-:-:S05]  /*0880*/  IMAD.WIDE R22, R11, 0x8, R2 ;  /* 0x000000080b167825 */ /* 0x000fca00078e0202 */
[----:B--2---:R2:W-:Y:S04]  /*0890*/  STG.E.64 desc[UR4][R22.64], R16 ;  /* 0x0000001016007986 */ /* 0x0045e8000c101b04 */
[----:B------:R-:W3:Y:S01]  /*08a0*/  LDG.E.64 R28, desc[UR4][R20.64] ;  /* 0x00000004141c7981 */ /* 0x000ee2000c1e1b00 */
[----:B--2---:R-:W-:-:S04]  /*08b0*/  IMAD.WIDE R22, R10, 0x8, R22 ;  /* 0x000000080a167825 */ /* 0x004fc800078e0216 */
[----:B------:R-:W-:Y:S01]  /*08c0*/  IMAD.WIDE R16, R0, 0x8, R20 ;  /* 0x0000000800107825 */ /* 0x000fe200078e0214 */
[----:B---3--:R2:W-:Y:S04]  /*08d0*/  STG.E.64 desc[UR4][R22.64], R28 ;  /* 0x0000001c16007986 */ /* 0x0085e8000c101b04 */
[----:B------:R-:W3:Y:S01]  /*08e0*/  LDG.E.64 R24, desc[UR4][R16.64] ;  /* 0x0000000410187981 */ /* 0x000ee2000c1e1b00 */
[----:B------:R-:W-:-:S04]  /*08f0*/  IMAD.WIDE R18, R10, 0x8, R22 ;  /* 0x000000080a127825 */ /* 0x000fc800078e0216 */
[C---:B------:R-:W-:Y:S01]  /*0900*/  IMAD.WIDE R26, R0.reuse, 0x8, R16 ;  /* 0x00000008001a7825 */ /* 0x040fe200078e0210 */
[C-C-:B------:R-:W-:Y:S01]  /*0910*/  IADD3 R15, R0.reuse, R15, R0.reuse ;  /* 0x0000000f000f7210 */ /* 0x140fe20007ffe000 */
[----:B---3--:R3:W-:Y:S04]  /*0920*/  STG.E.64 desc[UR4][R18.64], R24 ;  /* 0x0000001812007986 */ /* 0x0087e8000c101b04 */
[----:B------:R-:W4:Y:S01]  /*0930*/  LDG.E.64 R26, desc[UR4][R26.64] ;  /* 0x000000041a1a7981 */ /* 0x000f22000c1e1b00 */
[----:B------:R-:W-:Y:S01]  /*0940*/  IADD3 R15, R0, R15, R0 ;  /* 0x0000000f000f7210 */ /* 0x000fe20007ffe000 */
[----:B------:R-:W-:-:S04]  /*0950*/  IMAD.WIDE R16, R10, 0x8, R18 ;  /* 0x000000080a107825 */ /* 0x000fc800078e0212 */
[----:B------:R-:W-:Y:S01]  /*0960*/  IMAD.WIDE R20, R15, 0x8, R8 ;  /* 0x000000080f147825 */ /* 0x000fe200078e0208 */
[C-C-:B------:R-:W-:Y:S01]  /*0970*/  IADD3 R11, R10.reuse, R11, R10.reuse ;  /* 0x0000000b0a0b7210 */ /* 0x140fe20007ffe00a */
[----:B----4-:R4:W-:Y:S04]  /*0980*/  STG.E.64 desc[UR4][R16.64], R26 ;  /* 0x0000001a10007986 */ /* 0x0109e8000c101b04 */
[----:B--2---:R-:W2:Y:S01]  /*0990*/  LDG.E.64 R22, desc[UR4][R20.64] ;  /* 0x0000000414167981 */ /* 0x004ea2000c1e1b00 */
[----:B------:R-:W-:Y:S01]  /*09a0*/  IADD3 R11, R10, R11, R10 ;  /* 0x0000000b0a0b7210 */ /* 0x000fe20007ffe00a */
[----:B---3--:R-:W-:-:S04]  /*09b0*/  IMAD.WIDE R18, R0, 0x8, R20 ;  /* 0x0000000800127825 */ /* 0x008fc800078e0214 */
[----:B----4-:R-:W-:-:S05]  /*09c0*/  IMAD.WIDE R16, R11, 0x8, R2 ;  /* 0x000000080b107825 */ /* 0x010fca00078e0202 */
[----:B--2---:R2:W-:Y:S04]  /*09d0*/  STG.E.64 desc[UR4][R16.64], R22 ;  /* 0x0000001610007986 */ /* 0x0045e8000c101b04 */
[----:B------:R3:W4:Y:S01]  /*09e0*/  LDG.E.64 R24, desc[UR4][R18.64] ;  /* 0x0000000412187981 */ /* 0x000722000c1e1b00 */
[----:B------:R-:W-:-:S04]  /*09f0*/  IMAD.WIDE R28, R10, 0x8, R16 ;  /* 0x000000080a1c7825 */ /* 0x000fc800078e0210 */
[----:B---3--:R-:W-:Y:S01]  /*0a00*/  IMAD.WIDE R18, R0, 0x8, R18 ;  /* 0x0000000800127825 */ /* 0x008fe200078e0212 */
[----:B----4-:R3:W-:Y:S04]  /*0a10*/  STG.E.64 desc[UR4][R28.64], R24 ;  /* 0x000000181c007986 */ /* 0x0107e8000c101b04 */
[----:B------:R-:W4:Y:S01]  /*0a20*/  LDG.E.64 R26, desc[UR4][R18.64] ;  /* 0x00000004121a7981 */ /* 0x000f22000c1e1b00 */
[----:B------:R-:W-:-:S04]  /*0a30*/  IMAD.WIDE R20, R10, 0x8, R28 ;  /* 0x000000080a147825 */ /* 0x000fc800078e021c */
[C---:B--2---:R-:W-:Y:S01]  /*0a40*/  IMAD.WIDE R16, R0.reuse, 0x8, R18 ;  /* 0x0000000800107825 */ /* 0x044fe200078e0212 */
[C-C-:B------:R-:W-:Y:S01]  /*0a50*/  IADD3 R15, R0.reuse, R15, R0.reuse ;  /* 0x0000000f000f7210 */ /* 0x140fe20007ffe000 */
[----:B----4-:R2:W-:Y:S04]  /*0a60*/  STG.E.64 desc[UR4][R20.64], R26 ;  /* 0x0000001a14007986 */ /* 0x0105e8000c101b04 */
[----:B------:R-:W4:Y:S01]  /*0a70*/  LDG.E.64 R16, desc[UR4][R16.64] ;  /* 0x0000000410107981 */ /* 0x000f22000c1e1b00 */
[----:B------:R-:W-:Y:S01]  /*0a80*/  IADD3 R15, R0, R15, R0 ;  /* 0x0000000f000f7210 */ /* 0x000fe20007ffe000 */
[----:B------:R-:W-:-:S04]  /*0a90*/  IMAD.WIDE R18, R10, 0x8, R20 ;  /* 0x000000080a127825 */ /* 0x000fc800078e0214 */
[----:B------:R-:W-:Y:S01]  /*0aa0*/  IMAD.WIDE R22, R15, 0x8, R8 ;  /* 0x000000080f167825 */ /* 0x000fe200078e0208 */
[C-C-:B------:R-:W-:Y:S01]  /*0ab0*/  IADD3 R11, R10.reuse, R11, R10.reuse ;  /* 0x0000000b0a0b7210 */ /* 0x140fe20007ffe00a */
[----:B----4-:R4:W-:Y:S04]  /*0ac0*/  STG.E.64 desc[UR4][R18.64], R16 ;  /* 0x0000001012007986 */ /* 0x0109e8000c101b04 */
[----:B---3--:R-:W3:Y:S01]  /*0ad0*/  LDG.E.64 R24, desc[UR4][R22.64] ;  /* 0x0000000416187981 */ /* 0x008ee2000c1e1b00 */
[----:B------:R-:W-:Y:S01]  /*0ae0*/  IADD3 R11, R10, R11, R10 ;  /* 0x0000000b0a0b7210 */ /* 0x000fe20007ffe00a */
[----:B--2---:R-:W-:-:S04]  /*0af0*/  IMAD.WIDE R20, R0, 0x8, R22 ;  /* 0x0000000800147825 */ /* 0x004fc800078e0216 */
[----:B----4-:R-:W-:-:S05]  /*0b00*/  IMAD.WIDE R18, R11, 0x8, R2 ;  /* 0x000000080b127825 */ /* 0x010fca00078e0202 */
[----:B---3--:R2:W-:Y:S04]  /*0b10*/  STG.E.64 desc[UR4][R18.64], R24 ;  /* 0x0000001812007986 */ /* 0x0085e8000c101b04 */
[----:B------:R3:W4:Y:S01]  /*0b20*/  LDG.E.64 R26, desc[UR4][R20.64] ;  /* 0x00000004141a7981 */ /* 0x000722000c1e1b00 */
[----:B------:R-:W-:-:S04]  /*0b30*/  IMAD.WIDE R28, R10, 0x8, R18 ;  /* 0x000000080a1c7825 */ /* 0x000fc800078e0212 */
[----:B---3--:R-:W-:Y:S01]  /*0b40*/  IMAD.WIDE R20, R0, 0x8, R20 ;  /* 0x0000000800147825 */ /* 0x008fe200078e0214 */
[----:B----4-:R-:W-:Y:S04]  /*0b50*/  STG.E.64 desc[UR4][R28.64], R26 ;  /* 0x0000001a1c007986 */ /* 0x010fe8000c101b04 */
[----:B------:R-:W3:Y:S01]  /*0b60*/  LDG.E.64 R16, desc[UR4][R20.64] ;  /* 0x0000000414107981 */ /* 0x000ee2000c1e1b00 */
[----:B------:R-:W-:-:S04]  /*0b70*/  IMAD.WIDE R22, R10, 0x8, R28 ;  /* 0x000000080a167825 */ /* 0x000fc800078e021c */
[----:B--2---:R-:W-:Y:S01]  /*0b80*/  IMAD.WIDE R18, R0, 0x8, R20 ;  /* 0x0000000800127825 */ /* 0x004fe200078e0214 */
[----:B---3--:R2:W-:Y:S05]  /*0b90*/  STG.E.64 desc[UR4][R22.64], R16 ;  /* 0x0000001016007986 */ /* 0x0085ea000c101b04 */
[----:B------:R-:W3:Y:S01]  /*0ba0*/  LDG.E.64 R18, desc[UR4][R18.64] ;  /* 0x0000000412127981 */ /* 0x000ee2000c1e1b00 */
[----:B------:R-:W-:Y:S02]  /*0bb0*/  IADD3 R14, P1, R14, 0x10, RZ ;  /* 0x000000100e0e7810 */ /* 0x000fe40007f3e0ff */
[----:B------:R-:W-:Y:S02]  /*0bc0*/  IADD3 R15, R0, R15, R0 ;  /* 0x0000000f000f7210 */ /* 0x000fe40007ffe000 */
[----:B------:R-:W-:-:S02]  /*0bd0*/  IADD3.X R12, RZ, R12, RZ, P1, !PT ;  /* 0x0000000cff0c7210 */ /* 0x000fc40000ffe4ff */
[----:B------:R-:W-:Y:S02]  /*0be0*/  ISETP.GE.U32.AND P1, PT, R14, -0xc, PT ;  /* 0xfffffff40e00780c */ /* 0x000fe40003f26070 */
[C---:B------:R-:W-:Y:S01]  /*0bf0*/  IADD3 R11, R10.reuse, R11, R10 ;  /* 0x0000000b0a0b7210 */ /* 0x040fe20007ffe00a */
[----:B--2---:R-:W-:Y:S01]  /*0c00*/  IMAD.WIDE R22, R10, 0x8, R22 ;  /* 0x000000080a167825 */ /* 0x004fe200078e0216 */
[----:B------:R-:W-:Y:S02]  /*0c10*/  ISETP.GE.AND.EX P1, PT, R12, -0x1, PT, P1 ;  /* 0xffffffff0c00780c */ /* 0x000fe40003f26310 */
[----:B------:R-:W-:Y:S02]  /*0c20*/  IADD3 R15, R0, R15, R0 ;  /* 0x0000000f000f7210 */ /* 0x000fe40007ffe000 */
[----:B------:R-:W-:Y:S01]  /*0c30*/  IADD3 R11, R10, R11, R10 ;  /* 0x0000000b0a0b7210 */ /* 0x000fe20007ffe00a */
[----:B---3--:R4:W-:Y:S08]  /*0c40*/  STG.E.64 desc[UR4][R22.64], R18 ;  /* 0x0000001216007986 */ /* 0x0089f0000c101b04 */
[----:B------:R-:W-:Y:S05]  /*0c50*/  @!P1 BRA `(.L_x_235) ;  /* 0xfffffff800ac9947 */ /* 0x000fea000383ffff */
.L_x_234:
[----:B------:R-:W-:-:S04]  /*0c60*/  IADD3 R2, P2, RZ, -R14, RZ ;  /* 0x8000000eff027210 */ /* 0x000fc80007f5e0ff */
[----:B------:R-:W-:Y:S01]  /*0c70*/  ISETP.GT.U32.AND P1, PT, R2, 0x4, PT ;  /* 0x000000040200780c */ /* 0x000fe20003f24070 */
[----:B------:R-:W-:-:S05]  /*0c80*/  IMAD.X R2, RZ, RZ, ~R12, P2 ;  /* 0x000000ffff027224 */ /* 0x000fca00010e0e0c */
[----:B------:R-:W-:-:S13]  /*0c90*/  ISETP.GT.AND.EX P1, PT, R2, RZ, PT, P1 ;  /* 0x000000ff0200720c */ /* 0x000fda0003f24310 */
[----:B------:R-:W-:Y:S05]  /*0ca0*/  @!P1 BRA `(.L_x_236) ;  /* 0x0000000000b49947 */ /* 0x000fea0003800000 */
[----:B------:R-:W2:Y:S08]  /*0cb0*/  LDC.64 R16, c[0x0][0x210] ;  /* 0x00008400ff107b82 */ /* 0x000eb00000000a00 */
[----:B------:R-:W3:Y:S01]  /*0cc0*/  LDC.64 R2, c[0x0][0x238] ;  /* 0x00008e00ff027b82 */ /* 0x000ee20000000a00 */
[----:B--2---:R-:W-:-:S05]  /*0cd0*/  IMAD.WIDE R24, R15, 0x8, R16 ;  /* 0x000000080f187825 */ /* 0x004fca00078e0210 */
[----:B----4-:R2:W4:Y:S01]  /*0ce0*/  LDG.E.64 R18, desc[UR4][R24.64] ;  /* 0x0000000418127981 */ /* 0x010522000c1e1b00 */
[----:B---3--:R-:W-:-:S04]  /*0cf0*/  IMAD.WIDE R28, R11, 0x8, R2 ;  /* 0x000000080b1c7825 */ /* 0x008fc800078e0202 */
[C---:B--2---:R-:W-:Y:S01]  /*0d00*/  IMAD.WIDE R24, R0.reuse, 0x8, R24 ;  /* 0x0000000800187825 */ /* 0x044fe200078e0218 */
[----:B----4-:R2:W-:Y:S04]  /*0d10*/  STG.E.64 desc[UR4][R28.64], R18 ;  /* 0x000000121c007986 */ /* 0x0105e8000c101b04 */
[----:B------:R-:W3:Y:S01]  /*0d20*/  LDG.E.64 R20, desc[UR4][R24.64] ;  /* 0x0000000418147981 */ /* 0x000ee2000c1e1b00 */
[----:B------:R-:W-:-:S04]  /*0d30*/  IMAD.WIDE R8, R0, 0x8, R24 ;  /* 0x0000000800087825 */ /* 0x000fc800078e0218 */
[----:B--2---:R-:W-:-:S05]  /*0d40*/  IMAD.WIDE R18, R10, 0x8, R28 ;  /* 0x000000080a127825 */ /* 0x004fca00078e021c */
[----:B---3--:R2:W-:Y:S04]  /*0d50*/  STG.E.64 desc[UR4][R18.64], R20 ;  /* 0x0000001412007986 */ /* 0x0085e8000c101b04 */
[----:B------:R3:W4:Y:S01]  /*0d60*/  LDG.E.64 R22, desc[UR4][R8.64] ;  /* 0x0000000408167981 */ /* 0x000722000c1e1b00 */
[----:B------:R-:W-:-:S04]  /*0d70*/  IMAD.WIDE R26, R10, 0x8, R18 ;  /* 0x000000080a1a7825 */ /* 0x000fc800078e0212 */
[C---:B---3--:R-:W-:Y:S01]  /*0d80*/  IMAD.WIDE R8, R0.reuse, 0x8, R8 ;  /* 0x0000000800087825 */ /* 0x048fe200078e0208 */
        /* <DEDUP_REMOVED lines=10> */
[----:B------:R-:W-:-:S04]  /*0e30*/  IMAD.WIDE R20, R0, 0x8, R16 ;  /* 0x0000000800147825 */ /* 0x000fc800078e0210 */
[----:B------:R-:W-:-:S05]  /*0e40*/  IMAD.WIDE R2, R11, 0x8, R2 ;  /* 0x000000080b027825 */ /* 0x000fca00078e0202 */
[----:B--2---:R2:W-:Y:S04]  /*0e50*/  STG.E.64 desc[UR4][R2.64], R18 ;  /* 0x0000001202007986 */ /* 0x0045e8000c101b04 */
[----:B---3--:R-:W3:Y:S01]  /*0e60*/  LDG.E.64 R22, desc[UR4][R20.64] ;  /* 0x0000000414167981 */ /* 0x008ee2000c1e1b00 */
[----:B------:R-:W-:-:S04]  /*0e70*/  IMAD.WIDE R26, R10, 0x8, R2 ;  /* 0x000000080a1a7825 */ /* 0x000fc800078e0202 */
[----:B------:R-:W-:Y:S01]  /*0e80*/  IMAD.WIDE R28, R0, 0x8, R20 ;  /* 0x00000008001c7825 */ /* 0x000fe200078e0214 */
[----:B---3--:R2:W-:Y:S04]  /*0e90*/  STG.E.64 desc[UR4][R26.64], R22 ;  /* 0x000000161a007986 */ /* 0x0085e8000c101b04 */
[----:B----4-:R-:W3:Y:S01]  /*0ea0*/  LDG.E.64 R8, desc[UR4][R28.64] ;  /* 0x000000041c087981 */ /* 0x010ee2000c1e1b00 */
[----:B------:R-:W-:-:S04]  /*0eb0*/  IMAD.WIDE R16, R10, 0x8, R26 ;  /* 0x000000080a107825 */ /* 0x000fc800078e021a */
[----:B------:R-:W-:Y:S01]  /*0ec0*/  IMAD.WIDE R24, R0, 0x8, R28 ;  /* 0x0000000800187825 */ /* 0x000fe200078e021c */
[----:B---3--:R2:W-:Y:S05]  /*0ed0*/  STG.E.64 desc[UR4][R16.64], R8 ;  /* 0x0000000810007986 */ /* 0x0085ea000c101b04 */
[----:B------:R-:W3:Y:S01]  /*0ee0*/  LDG.E.64 R24, desc[UR4][R24.64] ;  /* 0x0000000418187981 */ /* 0x000ee2000c1e1b00 */
        /* <DEDUP_REMOVED lines=8> */
[----:B---3--:R2:W-:Y:S06]  /*0f70*/  STG.E.64 desc[UR4][R20.64], R24 ;  /* 0x0000001814007986 */ /* 0x0085ec000c101b04 */
.L_x_236:
[----:B------:R-:W-:-:S04]  /*0f80*/  ISETP.NE.U32.AND P1, PT, R14, RZ, PT ;  /* 0x000000ff0e00720c */ /* 0x000fc80003f25070 */
[----:B------:R-:W-:-:S13]  /*0f90*/  ISETP.NE.OR.EX P0, PT, R12, RZ, P0, P1 ;  /* 0x000000ff0c00720c */ /* 0x000fda0000705710 */
[----:B------:R-:W-:Y:S05]  /*0fa0*/  @!P0 BRA `(.L_x_232) ;  /* 0x0000000000648947 */ /* 0x000fea0003800000 */
.L_x_233:
[----:B0-234-:R-:W-:-:S05]  /*0fb0*/  IMAD.WIDE R18, R15, 0x8, R4 ;  /* 0x000000080f127825 */ /* 0x01dfca00078e0204 */
[----:B------:R-:W2:Y:S01]  /*0fc0*/  LDG.E.64 R2, desc[UR4][R18.64] ;  /* 0x0000000412027981 */ /* 0x000ea2000c1e1b00 */
[----:B-1----:R-:W-:-:S04]  /*0fd0*/  IMAD.WIDE R20, R11, 0x8, R6 ;  /* 0x000000080b147825 */ /* 0x002fc800078e0206 */
[----:B------:R-:W-:Y:S01]  /*0fe0*/  IMAD.WIDE R22, R0, 0x8, R18 ;  /* 0x0000000800167825 */ /* 0x000fe200078e0212 */
[----:B--2---:R3:W-:Y:S04]  /*0ff0*/  STG.E.64 desc[UR4][R20.64], R2 ;  /* 0x0000000214007986 */ /* 0x0047e8000c101b04 */
[----:B------:R-:W2:Y:S01]  /*1000*/  LDG.E.64 R8, desc[UR4][R22.64] ;  /* 0x0000000416087981 */ /* 0x000ea2000c1e1b00 */
[----:B------:R-:W-:-:S04]  /*1010*/  IMAD.WIDE R24, R10, 0x8, R20 ;  /* 0x000000080a187825 */ /* 0x000fc800078e0214 */
[----:B------:R-:W-:Y:S01]  /*1020*/  IMAD.WIDE R26, R0, 0x8, R22 ;  /* 0x00000008001a7825 */ /* 0x000fe200078e0216 */
[----:B--2---:R3:W-:Y:S04]  /*1030*/  STG.E.64 desc[UR4][R24.64], R8 ;  /* 0x0000000818007986 */ /* 0x0047e8000c101b04 */
[----:B------:R-:W2:Y:S01]  /*1040*/  LDG.E.64 R16, desc[UR4][R26.64] ;  /* 0x000000041a107981 */ /* 0x000ea2000c1e1b00 */
[----:B------:R-:W-:-:S04]  /*1050*/  IMAD.WIDE R28, R10, 0x8, R24 ;  /* 0x000000080a1c7825 */ /* 0x000fc800078e0218 */
[----:B------:R-:W-:Y:S01]  /*1060*/  IMAD.WIDE R18, R0, 0x8, R26 ;  /* 0x0000000800127825 */ /* 0x000fe200078e021a */
[----:B--2---:R3:W-:Y:S05]  /*1070*/  STG.E.64 desc[UR4][R28.64], R16 ;  /* 0x000000101c007986 */ /* 0x0047ea000c101b04 */
[----:B------:R-:W2:Y:S01]  /*1080*/  LDG.E.64 R18, desc[UR4][R18.64] ;  /* 0x0000000412127981 */ /* 0x000ea2000c1e1b00 */
        /* <DEDUP_REMOVED lines=9> */
[----:B--2---:R3:W-:Y:S10]  /*1120*/  STG.E.64 desc[UR4][R22.64], R18 ;  /* 0x0000001216007986 */ /* 0x0047f4000c101b04 */
[----:B------:R-:W-:Y:S05]  /*1130*/  @P0 BRA `(.L_x_233) ;  /* 0xfffffffc009c0947 */ /* 0x000fea000383ffff */
.L_x_232:
[----:B------:R-:W-:-:S04]  /*1140*/  ISETP.NE.U32.AND P0, PT, R13, RZ, PT ;  /* 0x000000ff0d00720c */ /* 0x000fc80003f05070 */
[----:B------:R-:W-:-:S13]  /*1150*/  ISETP.NE.AND.EX P0, PT, RZ, RZ, PT, P0 ;  /* 0x000000ffff00720c */ /* 0x000fda0003f05300 */
[----:B------:R-:W-:Y:S05]  /*1160*/  @!P0 EXIT ;  /* 0x000000000000894d */ /* 0x000fea0003800000 */
[----:B--23--:R-:W2:Y:S01]  /*1170*/  LDC.64 R2, c[0x0][0x210] ;  /* 0x00008400ff027b82 */ /* 0x00cea20000000a00 */
[----:B------:R-:W-:-:S04]  /*1180*/  IADD3 R13, P0, RZ, -R13, RZ ;  /* 0x8000000dff0d7210 */ /* 0x000fc80007f1e0ff */
[----:B------:R-:W-:-:S03]  /*1190*/  IADD3.X R8, RZ, -0x1, RZ, P0, !PT ;  /* 0xffffffffff087810 */ /* 0x000fc600007fe4ff */
[----:B0-----:R-:W0:Y:S01]  /*11a0*/  LDC.64 R4, c[0x0][0x238] ;  /* 0x00008e00ff047b82 */ /* 0x001e220000000a00 */
[----:B--2---:R-:W-:-:S04]  /*11b0*/  IMAD.WIDE R2, R15, 0x8, R2 ;  /* 0x000000080f027825 */ /* 0x004fc800078e0202 */
[----:B0-----:R-:W-:-:S07]  /*11c0*/  IMAD.WIDE R4, R11, 0x8, R4 ;  /* 0x000000080b047825 */ /* 0x001fce00078e0204 */
.L_x_237:
[----:B-1----:R0:W2:Y:S01]  /*11d0*/  LDG.E.64 R6, desc[UR4][R2.64] ;  /* 0x0000000402067981 */ /* 0x0020a2000c1e1b00 */
[----:B------:R-:W-:-:S05]  /*11e0*/  IADD3 R13, P0, R13, 0x1, RZ ;  /* 0x000000010d0d7810 */ /* 0x000fca0007f1e0ff */
[----:B------:R-:W-:Y:S01]  /*11f0*/  IMAD.X R8, RZ, RZ, R8, P0 ;  /* 0x000000ffff087224 */ /* 0x000fe200000e0608 */
[----:B------:R-:W-:Y:S01]  /*1200*/  ISETP.NE.U32.AND P0, PT, R13, RZ, PT ;  /* 0x000000ff0d00720c */ /* 0x000fe20003f05070 */
[----:B0-----:R-:W-:-:S03]  /*1210*/  IMAD.WIDE R2, R0, 0x8, R2 ;  /* 0x0000000800027825 */ /* 0x001fc600078e0202 */
[----:B------:R-:W-:Y:S01]  /*1220*/  ISETP.NE.AND.EX P0, PT, R8, RZ, PT, P0 ;  /* 0x000000ff0800720c */ /* 0x000fe20003f05300 */
[----:B--2---:R0:W-:Y:S02]  /*1230*/  STG.E.64 desc[UR4][R4.64], R6 ;  /* 0x0000000604007986 */ /* 0x0041e4000c101b04 */
[----:B0-----:R-:W-:-:S10]  /*1240*/  IMAD.WIDE R4, R10, 0x8, R4 ;  /* 0x000000080a047825 */ /* 0x001fd400078e0204 */
[----:B------:R-:W-:Y:S05]  /*1250*/  @P0 BRA `(.L_x_237) ;  /* 0xfffffffc00dc0947 */ /* 0x000fea000383ffff */
[----:B------:R-:W-:Y:S05]  /*1260*/  EXIT ;  /* 0x000000000000794d */ /* 0x000fea0003800000 */
        .weak           $__internal_28_$__cuda_sm20_div_u64
        .type           $__internal_28_$__cuda_sm20_div_u64,@function
        .size           $__internal_28_$__cuda_sm20_div_u64,($__internal_29_$__cuda_sm20_rem_u64 - $__internal_28_$__cuda_sm20_div_u64)
$__internal_28_$__cuda_sm20_div_u64:
        /* <DEDUP_REMOVED lines=69> */
[----:B------:R-:W-:Y:S06]  /*16c0*/  RET.REL.NODEC R2 `(_ZN2at6native53_GLOBAL__N__7c5e0505_20_UpSampleNearest1d_cu_19867e3828upsample_nearest1d_out_frameIdXadL_ZNS0_43nearest_neighbor_exact_compute_source_indexEfiiEEEEvPKT_mmmmPS3_f) ;  /* 0xffffffe8024c7950 */ /* 0x000fec0003c3ffff */
        .weak           $__internal_29_$__cuda_sm20_rem_u64
        .type           $__internal_29_$__cuda_sm20_rem_u64,@function
        .size           $__internal_29_$__cuda_sm20_rem_u64,(.L_x_346 - $__internal_29_$__cuda_sm20_rem_u64)
$__internal_29_$__cuda_sm20_rem_u64:
        /* <DEDUP_REMOVED lines=61> */
[----:B------:R-:W-:Y:S06]  /*1aa0*/  RET.REL.NODEC R6 `(_ZN2at6native53_GLOBAL__N__7c5e0505_20_UpSampleNearest1d_cu_19867e3828upsample_nearest1d_out_frameIdXadL_ZNS0_43nearest_neighbor_exact_compute_source_indexEfiiEEEEvPKT_mmmmPS3_f) ;  /* 0xffffffe406547950 */ /* 0x000fec0003c3ffff */
.L_x_238:
        /* <DEDUP_REMOVED lines=13> */
.L_x_346:


//--------------------- .text._ZN2at6native53_GLOBAL__N__7c5e0505_20_UpSampleNearest1d_cu_19867e3828upsample_nearest1d_out_frameIhXadL_ZNS0_37nearest_neighbor_compute_source_indexEfiiEEEEvPKT_mmmmPS3_f --------------------------
	.section	.text._ZN2at6native53_GLOBAL__N__7c5e0505_20_UpSampleNearest1d_cu_19867e3828upsample_nearest1d_out_frameIhXadL_ZNS0_37nearest_neighbor_compute_source_indexEfiiEEEEvPKT_mmmmPS3_f,"ax",@progbits
	.align	128
.text._ZN2at6native53_GLOBAL__N__7c5e0505_20_UpSampleNearest1d_cu_19867e3828upsample_nearest1d_out_frameIhXadL_ZNS0_37nearest_neighbor_compute_source_indexEfiiEEEEvPKT_mmmmPS3_f:
        .type           _ZN2at6native53_GLOBAL__N__7c5e0505_20_UpSampleNearest1d_cu_19867e3828upsample_nearest1d_out_frameIhXadL_ZNS0_37nearest_neighbor_compute_source_indexEfiiEEEEvPKT_mmmmPS3_f,@function
        .size           _ZN2at6native53_GLOBAL__N__7c5e0505_20_UpSampleNearest1d_cu_19867e3828upsample_nearest1d_out_frameIhXadL_ZNS0_37nearest_neighbor_compute_source_indexEfiiEEEEvPKT_mmmmPS3_f,(.L_x_349 - _ZN2at6native53_GLOBAL__N__7c5e0505_20_UpSampleNearest1d_cu_19867e3828upsample_nearest1d_out_frameIhXadL_ZNS0_37nearest_neighbor_compute_source_indexEfiiEEEEvPKT_mmmmPS3_f)
        .other          _ZN2at6native53_GLOBAL__N__7c5e0505_20_UpSampleNearest1d_cu_19867e3828upsample_nearest1d_out_frameIhXadL_ZNS0_37nearest_neighbor_compute_source_indexEfiiEEEEvPKT_mmmmPS3_f,@"STO_CUDA_ENTRY STV_DEFAULT"
_ZN2at6native53_GLOBAL__N__7c5e0505_20_UpSampleNearest1d_cu_19867e3828upsample_nearest1d_out_frameIhXadL_ZNS0_37nearest_neighbor_compute_source_indexEfiiEEEEvPKT_mmmmPS3_f:
        /* <DEDUP_REMOVED lines=9> */
[----:B------:R-:W-:Y:S01]  /*0090*/  UIADD3 UR5, UR5, UR6, URZ ;  /* 0x0000000605057290 */ /* 0x000fe2000fffe03f */
[----:B0-----:R-:W-:-:S05]  /*00a0*/  IMAD R8, R8, UR7, R3 ;  /* 0x0000000708087c24 */ /* 0x001fca000f8e0203 */
[----:B------:R-:W-:Y:S01]  /*00b0*/  IMAD.U32 R3, RZ, RZ, UR5 ;  /* 0x00000005ff037e24 */ /* 0x000fe2000f8e00ff */
        /* <DEDUP_REMOVED lines=10> */
[----:B------:R-:W-:Y:S05]  /*0160*/  CALL.REL.NOINC `($__internal_30_$__cuda_sm20_div_u64) ;  /* 0x0000001400487944 */ /* 0x000fea0003c00000 */
[----:B------:R-:W-:Y:S01]  /*0170*/  IMAD.MOV R3, RZ, RZ, -R4 ;  /* 0x000000ffff037224 */ /* 0x000fe200078e0a04 */
[----:B------:R-:W-:-:S03]  /*0180*/  ULDC UR6, c[0x0][0x230] ;  /* 0x00008c0000067ab9 */ /* 0x000fc60000000800 */
[----:B------:R-:W-:Y:S01]  /*0190*/  IMAD R0, R3, UR6, R8 ;  /* 0x0000000603007c24 */ /* 0x000fe2000f8e0208 */
[----:B------:R-:W-:Y:S06]  /*01a0*/  BRA `(.L_x_241) ;  /* 0x0000000000547947 */ /* 0x000fec0003800000 */
.L_x_240:
        /* <DEDUP_REMOVED lines=21> */
.L_x_241:
[----:B------:R-:W-:Y:S05]  /*0300*/  BSYNC B0 ;  /* 0x0000000000007941 */ /* 0x000fea0003800000 */
.L_x_239:
[----:B------:R-:W-:Y:S01]  /*0310*/  ULDC UR6, c[0x0][0x224] ;  /* 0x0000890000067ab9 */ /* 0x000fe20000000800 */
[----:B------:R-:W-:Y:S01]  /*0320*/  BSSY B0, `(.L_x_242) ;  /* 0x000001a000007945 */ /* 0x000fe20003800000 */
[----:B------:R-:W-:-:S04]  /*0330*/  LOP3.LUT R2, R5, UR6, RZ, 0xfc, !PT ;  /* 0x0000000605027c12 */ /* 0x000fc8000f8efcff */
[----:B------:R-:W-:-:S13]  /*0340*/  ISETP.NE.U32.AND P0, PT, R2, RZ, PT ;  /* 0x000000ff0200720c */ /* 0x000fda0003f05070 */
[----:B------:R-:W-:Y:S05]  /*0350*/  @!P0 BRA `(.L_x_243) ;  /* 0x00000000000c8947 */ /* 0x000fea0003800000 */
[----:B------:R-:W-:-:S07]  /*0360*/  MOV R6, 0x380 ;  /* 0x0000038000067802 */ /* 0x000fce0000000f00 */
[----:B------:R-:W-:Y:S05]  /*0370*/  CALL.REL.NOINC `($__internal_31_$__cuda_sm20_rem_u64) ;  /* 0x0000001400dc7944 */ /* 0x000fea0003c00000 */
[----:B------:R-:W-:Y:S05]  /*0380*/  BRA `(.L_x_244) ;  /* 0x00000000004c7947 */ /* 0x000fea0003800000 */
.L_x_243:
        /* <DEDUP_REMOVED lines=19> */
.L_x_244:
[----:B------:R-:W-:Y:S05]  /*04c0*/  BSYNC B0 ;  /* 0x0000000000007941 */ /* 0x000fea0003800000 */
.L_x_242:
[----:B------:R-:W0:Y:S01]  /*04d0*/  LDC.64 R10, c[0x0][0x218] ;  /* 0x00008600ff0a7b82 */ /* 0x000e220000000a00 */
[----:B------:R-:W-:Y:S01]  /*04e0*/  I2FP.F32.S32 R0, R0 ;  /* 0x0000000000007245 */ /* 0x000fe20000201400 */
[----:B------:R-:W-:-:S04]  /*04f0*/  ULDC UR6, c[0x0][0x240] ;  /* 0x0000900000067ab9 */ /* 0x000fc80000000800 */
[----:B------:R-:W-:Y:S02]  /*0500*/  FMUL.FTZ R0, R0, UR6 ;  /* 0x0000000600007c20 */ /* 0x000fe40008410000 */
[----:B------:R-:W1:Y:S04]  /*0510*/  LDC R5, c[0x0][0x228] ;  /* 0x00008a00ff057b82 */ /* 0x000e680000000800 */
[----:B------:R-:W2:Y:S01]  /*0520*/  F2I.FTZ.FLOOR.NTZ R0, R0 ;  /* 0x0000000000007305 */ /* 0x000ea20000217100 */
[----:B0-----:R-:W-:-:S04]  /*0530*/  ISETP.NE.U32.AND P0, PT, R10, RZ, PT ;  /* 0x000000ff0a00720c */ /* 0x001fc80003f05070 */
[----:B------:R-:W-:-:S13]  /*0540*/  ISETP.NE.AND.EX P0, PT, R11, RZ, PT, P0 ;  /* 0x000000ff0b00720c */ /* 0x000fda0003f05300 */
[----:B-12---:R-:W-:Y:S05]  /*0550*/  @!P0 EXIT ;  /* 0x000000000000894d */ /* 0x006fea0003800000 */
[----:B------:R-:W0:Y:S01]  /*0560*/  LDC R6, c[0x0][0x230] ;  /* 0x00008c00ff067b82 */ /* 0x000e220000000800 */
[----:B------:R-:W-:Y:S01]  /*0570*/  IADD3 R4, P1, R10, -0x1, RZ ;  /* 0xffffffff0a047810 */ /* 0x000fe20007f3e0ff */
[----:B------:R-:W-:Y:S01]  /*0580*/  ULDC UR6, c[0x0][0x220] ;  /* 0x0000880000067ab9 */ /* 0x000fe20000000800 */
[C---:B------:R-:W-:Y:S02]  /*0590*/  VIADDMNMX R3, R5.reuse, 0xffffffff, R0, PT ;  /* 0xffffffff05037846 */ /* 0x040fe40003800100 */
[----:B------:R-:W-:Y:S01]  /*05a0*/  ISETP.GE.U32.AND P0, PT, R4, 0x3, PT ;  /* 0x000000030400780c */ /* 0x000fe20003f06070 */
[----:B------:R-:W-:Y:S01]  /*05b0*/  IMAD R4, R5, UR6, RZ ;  /* 0x0000000605047c24 */ /* 0x000fe2000f8e02ff */
[----:B------:R-:W-:Y:S01]  /*05c0*/  IADD3.X R0, R11, -0x1, RZ, P1, !PT ;  /* 0xffffffff0b007810 */ /* 0x000fe20000ffe4ff */
[----:B------:R-:W-:Y:S01]  /*05d0*/  IMAD R9, R2, R5, R3 ;  /* 0x0000000502097224 */ /* 0x000fe200078e0203 */
[----:B------:R-:W-:Y:S02]  /*05e0*/  LOP3.LUT R3, R10, 0x3, RZ, 0xc0, !PT ;  /* 0x000000030a037812 */ /* 0x000fe400078ec0ff */
[----:B------:R-:W-:Y:S01]  /*05f0*/  ISETP.GE.U32.AND.EX P0, PT, R0, RZ, PT, P0 ;  /* 0x000000ff0000720c */ /* 0x000fe20003f06100 */
[----:B0-----:R-:W-:-:S12]  /*0600*/  IMAD R5, R6, UR6, RZ ;  /* 0x0000000606057c24 */ /* 0x001fd8000f8e02ff */
        /* <DEDUP_REMOVED lines=18> */
.L_x_248:
[----:B-1----:R-:W-:-:S04]  /*0730*/  IADD3 R10, P1, R9, UR6, RZ ;  /* 0x00000006090a7c10 */ /* 0x002fc8000ff3e0ff */
[----:B------:R-:W-:-:S05]  /*0740*/  LEA.HI.X.SX32 R11, R9, UR7, 0x1, P1 ;  /* 0x00000007090b7c11 */ /* 0x000fca00088f0eff */
[----:B------:R-:W2:Y:S01]  /*0750*/  LDG.E.U8 R23, desc[UR4][R10.64] ;  /* 0x000000040a177981 */ /* 0x000ea2000c1e1100 */
[----:B------:R-:W-:Y:S02]  /*0760*/  IADD3 R12, P1, R8, UR8, RZ ;  /* 0x00000008080c7c10 */ /* 0x000fe4000ff3e0ff */
        /* <DEDUP_REMOVED lines=9> */
[----:B------:R-:W-:Y:S01]  /*0800*/  IADD3 R10, P1, R16, R5, RZ ;  /* 0x00000005100a7210 */ /* 0x000fe20007f3e0ff */
[----:B--2---:R1:W-:Y:S04]  /*0810*/  STG.E.U8 desc[UR4][R16.64], R25 ;  /* 0x0000001910007986 */ /* 0x0043e8000c101104 */
[----:B------:R-:W2:Y:S01]  /*0820*/  LDG.E.U8 R27, desc[UR4][R18.64] ;  /* 0x00000004121b7981 */ /* 0x000ea2000c1e1100 */
[----:B------:R-:W-:Y:S01]  /*0830*/  IADD3 R20, P2, R18, R4, RZ ;  /* 0x0000000412147210 */ /* 0x000fe20007f5e0ff */
[----:B------:R-:W-:-:S04]  /*0840*/  IMAD.X R11, R0, 0x1, R17, P1 ;  /* 0x00000001000b7824 */ /* 0x000fc800008e0611 */
[----:B------:R-:W-:Y:S01]  /*0850*/  IMAD.X R21, R6, 0x1, R19, P2 ;  /* 0x0000000106157824 */ /* 0x000fe200010e0613 */
[--C-:B------:R-:W-:Y:S02]  /*0860*/  IADD3 R9, R4, R9, R4.reuse ;  /* 0x0000000904097210 */ /* 0x100fe40007ffe004 */
[----:B------:R-:W-:Y:S02]  /*0870*/  IADD3 R14, P1, R10, R5, RZ ;  /* 0x000000050a0e7210 */ /* 0x000fe40007f3e0ff */
[----:B------:R-:W-:Y:S01]  /*0880*/  IADD3 R9, R4, R9, R4 ;  /* 0x0000000904097210 */ /* 0x000fe20007ffe004 */
[----:B--2---:R2:W-:Y:S04]  /*0890*/  STG.E.U8 desc[UR4][R10.64], R27 ;  /* 0x0000001b0a007986 */ /* 0x0045e8000c101104 */
[----:B0-----:R-:W3:Y:S01]  /*08a0*/  LDG.E.U8 R23, desc[UR4][R20.64] ;  /* 0x0000000414177981 */ /* 0x001ee2000c1e1100 */
[----:B------:R-:W-:Y:S01]  /*08b0*/  IADD3 R12, P2, R9, UR6, RZ ;  /* 0x00000006090c7c10 */ /* 0x000fe2000ff5e0ff */
[----:B------:R-:W-:-:S03]  /*08c0*/  IMAD.X R15, R0, 0x1, R11, P1 ;  /* 0x00000001000f7824 */ /* 0x000fc600008e060b */
[----:B------:R-:W-:Y:S02]  /*08d0*/  LEA.HI.X.SX32 R13, R9, UR7, 0x1, P2 ;  /* 0x00000007090d7c11 */ /* 0x000fe400090f0eff */
[----:B------:R-:W-:-:S04]  /*08e0*/  IADD3 R8, R5, R8, R5 ;  /* 0x0000000805087210 */ /* 0x000fc80007ffe005 */
[----:B------:R-:W-:Y:S01]  /*08f0*/  IADD3 R8, R5, R8, R5 ;  /* 0x0000000805087210 */ /* 0x000fe20007ffe005 */
[----:B---3--:R0:W-:Y:S04]  /*0900*/  STG.E.U8 desc[UR4][R14.64], R23 ;  /* 0x000000170e007986 */ /* 0x0081e8000c101104 */
[----:B-1----:R-:W3:Y:S01]  /*0910*/  LDG.E.U8 R25, desc[UR4][R12.64] ;  /* 0x000000040c197981 */ /* 0x002ee2000c1e1100 */
[----:B------:R-:W-:Y:S02]  /*0920*/  IADD3 R16, P1, R8, UR8, RZ ;  /* 0x0000000808107c10 */ /* 0x000fe4000ff3e0ff */
[----:B------:R-:W-:Y:S02]  /*0930*/  IADD3 R18, P2, R12, R4, RZ ;  /* 0x000000040c127210 */ /* 0x000fe40007f5e0ff */
[----:B------:R-:W-:-:S03]  /*0940*/  LEA.HI.X.SX32 R17, R8, UR9, 0x1, P1 ;  /* 0x0000000908117c11 */ /* 0x000fc600088f0eff */
[----:B------:R-:W-:Y:S01]  /*0950*/  IMAD.X R19, R6, 0x1, R13, P2 ;  /* 0x0000000106137824 */ /* 0x000fe200010e060d */
[----:B------:R-:W-:Y:S01]  /*0960*/  IADD3 R20, P1, R16, R5, RZ ;  /* 0x0000000510147210 */ /* 0x000fe20007f3e0ff */
[----:B---3--:R1:W-:Y:S04]  /*0970*/  STG.E.U8 desc[UR4][R16.64], R25 ;  /* 0x0000001910007986 */ /* 0x0083e8000c101104 */
[----:B--2---:R-:W2:Y:S01]  /*0980*/  LDG.E.U8 R27, desc[UR4][R18.64] ;  /* 0x00000004121b7981 */ /* 0x004ea2000c1e1100 */
        /* <DEDUP_REMOVED lines=9> */
[----:B------:R-:W-:-:S02]  /*0a20*/  IADD3 R9, R4, R9, R4 ;  /* 0x0000000904097210 */ /* 0x000fc40007ffe004 */
[----:B-1----:R-:W-:Y:S02]  /*0a30*/  IADD3 R16, P1, R10, R5, RZ ;  /* 0x000000050a107210 */ /* 0x002fe40007f3e0ff */
[----:B------:R-:W-:Y:S01]  /*0a40*/  IADD3 R9, R4, R9, R4 ;  /* 0x0000000904097210 */ /* 0x000fe20007ffe004 */
[----:B--2---:R-:W-:Y:S04]  /*0a50*/  STG.E.U8 desc[UR4][R10.64], R29 ;  /* 0x0000001d0a007986 */ /* 0x004fe8000c101104 */
        /* <DEDUP_REMOVED lines=8> */
[----:B------:R-:W-:Y:S02]  /*0ae0*/  IADD3 R14, P1, R8, UR8, RZ ;  /* 0x00000008080e7c10 */ /* 0x000fe4000ff3e0ff */
[----:B------:R-:W-:Y:S02]  /*0af0*/  IADD3 R18, P2, R12, R4, RZ ;  /* 0x000000040c127210 */ /* 0x000fe40007f5e0ff */
[----:B------:R-:W-:-:S03]  /*0b00*/  LEA.HI.X.SX32 R15, R8, UR9, 0x1, P1 ;  /* 0x00000009080f7c11 */ /* 0x000fc600088f0eff */
[----:B------:R-:W-:Y:S01]  /*0b10*/  IMAD.X R19, R6, 0x1, R13, P2 ;  /* 0x0000000106137824 */ /* 0x000fe200010e060d */
[----:B0-----:R-:W-:Y:S01]  /*0b20*/  IADD3 R20, P1, R14, R5, RZ ;  /* 0x000000050e147210 */ /* 0x001fe20007f3e0ff */
        /* <DEDUP_REMOVED lines=12> */
[----:B0-----:R-:W-:Y:S02]  /*0bf0*/  IADD3 R14, P1, R10, R5, RZ ;  /* 0x000000050a0e7210 */ /* 0x001fe40007f3e0ff */
        /* <DEDUP_REMOVED lines=10> */
[----:B0-----:R-:W-:Y:S02]  /*0ca0*/  IADD3 R10, P1, R8, UR8, RZ ;  /* 0x00000008080a7c10 */ /* 0x001fe4000ff3e0ff */
        /* <DEDUP_REMOVED lines=9> */
[-C--:B------:R-:W-:Y:S02]  /*0d40*/  IADD3 R12, P1, R18, R5.reuse, RZ ;  /* 0x00000005120c7210 */ /* 0x080fe40007f3e0ff */
        /* <DEDUP_REMOVED lines=19> */
.L_x_247:
[----:B-1----:R-:W-:-:S04]  /*0e80*/  IADD3 R10, P2, RZ, -R7, RZ ;  /* 0x80000007ff0a7210 */ /* 0x002fc80007f5e0ff */
[----:B------:R-:W-:Y:S01]  /*0e90*/  ISETP.GT.U32.AND P1, PT, R10, 0x4, PT ;  /* 0x000000040a00780c */ /* 0x000fe20003f24070 */
[----:B------:R-:W-:-:S05]  /*0ea0*/  IMAD.X R10, RZ, RZ, ~R2, P2 ;  /* 0x000000ffff0a7224 */ /* 0x000fca00010e0e02 */
[----:B------:R-:W-:-:S13]  /*0eb0*/  ISETP.GT.AND.EX P1, PT, R10, RZ, PT, P1 ;  /* 0x000000ff0a00720c */ /* 0x000fda0003f24310 */
[----:B------:R-:W-:Y:S05]  /*0ec0*/  @!P1 BRA `(.L_x_249) ;  /* 0x0000000000f49947 */ /* 0x000fea0003800000 */
[----:B------:R-:W-:Y:S01]  /*0ed0*/  ULDC.64 UR6, c[0x0][0x210] ;  /* 0x0000840000067ab9 */ /* 0x000fe20000000a00 */
[----:B------:R-:W-:Y:S01]  /*0ee0*/  ULDC.64 UR8, c[0x0][0x238] ;  /* 0x00008e0000087ab9 */ /* 0x000fe20000000a00 */
[----:B------:R-:W-:-:S04]  /*0ef0*/  IADD3 R10, P0, R9, UR6, RZ ;  /* 0x00000006090a7c10 */ /* 0x000fc8000ff1e0ff */
        /* <DEDUP_REMOVED lines=30> */
[----:B-1----:R-:W-:Y:S02]  /*10e0*/  IADD3 R10, P0, R8, UR8, RZ ;  /* 0x00000008080a7c10 */ /* 0x002fe4000ff1e0ff */
        /* <DEDUP_REMOVED lines=27> */
.L_x_249:
[----:B------:R-:W-:-:S04]  /*12a0*/  ISETP.NE.U32.AND P1, PT, R7, RZ, PT ;  /* 0x000000ff0700720c */ /* 0x000fc80003f25070 */
[----:B------:R-:W-:-:S13]  /*12b0*/  ISETP.NE.OR.EX P0, PT, R2, RZ, P0, P1 ;  /* 0x000000ff0200720c */ /* 0x000fda0000705710 */
[----:B------:R-:W-:Y:S05]  /*12c0*/  @!P0 BRA `(.L_x_245) ;  /* 0x0000000000848947 */ /* 0x000fea0003800000 */
.L_x_246:
[----:B01----:R-:W-:-:S04]  /*12d0*/  IADD3 R10, P0, R9, UR10, RZ ;  /* 0x0000000a090a7c10 */ /* 0x003fc8000ff1e0ff */
        /* <DEDUP_REMOVED lines=30> */
[----:B--2---:R1:W-:Y:S10]  /*14c0*/  STG.E.U8 desc[UR4][R12.64], R21 ;  /* 0x000000150c007986 */ /* 0x0043f4000c101104 */
[----:B------:R-:W-:Y:S05]  /*14d0*/  @P0 BRA `(.L_x_246) ;  /* 0xfffffffc007c0947 */ /* 0x000fea000383ffff */
.L_x_245:
[----:B------:R-:W-:-:S04]  /*14e0*/  ISETP.NE.U32.AND P0, PT, R3, RZ, PT ;  /* 0x000000ff0300720c */ /* 0x000fc80003f05070 */
[----:B------:R-:W-:-:S13]  /*14f0*/  ISETP.NE.AND.EX P0, PT, RZ, RZ, PT, P0 ;  /* 0x000000ffff00720c */ /* 0x000fda0003f05300 */
[----:B------:R-:W-:Y:S05]  /*1500*/  @!P0 EXIT ;  /* 0x000000000000894d */ /* 0x000fea0003800000 */
[----:B------:R-:W-:Y:S01]  /*1510*/  ULDC.64 UR6, c[0x0][0x210] ;  /* 0x0000840000067ab9 */ /* 0x000fe20000000a00 */
[----:B------:R-:W-:Y:S01]  /*1520*/  ULDC.64 UR8, c[0x0][0x238] ;  /* 0x00008e0000087ab9 */ /* 0x000fe20000000a00 */
[----:B------:R-:W-:Y:S02]  /*1530*/  IADD3 R0, P2, RZ, -R3, RZ ;  /* 0x80000003ff007210 */ /* 0x000fe40007f5e0ff */
[C---:B01----:R-:W-:Y:S02]  /*1540*/  IADD3 R13, P0, R9.reuse, UR6, RZ ;  /* 0x00000006090d7c10 */ /* 0x043fe4000ff1e0ff */
[C---:B------:R-:W-:Y:S01]  /*1550*/  IADD3 R10, P1, R8.reuse, UR8, RZ ;  /* 0x00000008080a7c10 */ /* 0x040fe2000ff3e0ff */
[----:B------:R-:W-:Y:S01]  /*1560*/  IMAD.X R6, RZ, RZ, -0x1, P2 ;  /* 0xffffffffff067424 */ /* 0x000fe200010e06ff */
[----:B------:R-:W-:Y:S02]  /*1570*/  LEA.HI.X.SX32 R9, R9, UR7, 0x1, P0 ;  /* 0x0000000709097c11 */ /* 0x000fe400080f0eff */
[----:B------:R-:W-:-:S09]  /*1580*/  LEA.HI.X.SX32 R11, R8, UR9, 0x1, P1 ;  /* 0x00000009080b7c11 */ /* 0x000fd200088f0eff */
.L_x_250:
        /* <DEDUP_REMOVED lines=16> */
        .weak           $__internal_30_$__cuda_sm20_div_u64
        .type           $__internal_30_$__cuda_sm20_div_u64,@function
        .size           $__internal_30_$__cuda_sm20_div_u64,($__internal_31_$__cuda_sm20_rem_u64 - $__internal_30_$__cuda_sm20_div_u64)
$__internal_30_$__cuda_sm20_div_u64:
        /* <DEDUP_REMOVED lines=69> */
[----:B------:R-:W-:Y:S06]  /*1ae0*/  RET.REL.NODEC R2 `(_ZN2at6native53_GLOBAL__N__7c5e0505_20_UpSampleNearest1d_cu_19867e3828upsample_nearest1d_out_frameIhXadL_ZNS0_37nearest_neighbor_compute_source_indexEfiiEEEEvPKT_mmmmPS3_f) ;  /* 0xffffffe402447950 */ /* 0x000fec0003c3ffff */
        .weak           $__internal_31_$__cuda_sm20_rem_u64
        .type           $__internal_31_$__cuda_sm20_rem_u64,@function
        .size           $__internal_31_$__cuda_sm20_rem_u64,(.L_x_349 - $__internal_31_$__cuda_sm20_rem_u64)
$__internal_31_$__cuda_sm20_rem_u64:
        /* <DEDUP_REMOVED lines=61> */
[----:B------:R-:W-:Y:S06]  /*1ec0*/  RET.REL.NODEC R6 `(_ZN2at6native53_GLOBAL__N__7c5e0505_20_UpSampleNearest1d_cu_19867e3828upsample_nearest1d_out_frameIhXadL_ZNS0_37nearest_neighbor_compute_source_indexEfiiEEEEvPKT_mmmmPS3_f) ;  /* 0xffffffe0064c7950 */ /* 0x000fec0003c3ffff */
.L_x_251:
        /* <DEDUP_REMOVED lines=11> */
.L_x_349:


//--------------------- .text._ZN2at6native53_GLOBAL__N__7c5e0505_20_UpSampleNearest1d_cu_19867e3828upsample_nearest1d_out_frameIN3c108BFloat16EXadL_ZNS0_37nearest_neighbor_compute_source_indexEfiiEEEEvPKT_mmmmPS5_f --------------------------
	.section	.text._ZN2at6native53_GLOBAL__N__7c5e0505_20_UpSampleNearest1d_cu_19867e3828upsample_nearest1d_out_frameIN3c108BFloat16EXadL_ZNS0_37nearest_neighbor_compute_source_indexEfiiEEEEvPKT_mmmmPS5_f,"ax",@progbits
	.align	128
.text._ZN2at6native53_GLOBAL__N__7c5e0505_20_UpSampleNearest1d_cu_19867e3828upsample_nearest1d_out_frameIN3c108BFloat16EXadL_ZNS0_37nearest_neighbor_compute_source_indexEfiiEEEEvPKT_mmmmPS5_f:
        .type           _ZN2at6native53_GLOBAL__N__7c5e0505_20_UpSampleNearest1d_cu_19867e3828upsample_nearest1d_out_frameIN3c108BFloat16EXadL_ZNS0_37nearest_neighbor_compute_source_indexEfiiEEEEvPKT_mmmmPS5_f,@function
        .size           _ZN2at6native53_GLOBAL__N__7c5e0505_20_UpSampleNearest1d_cu_19867e3828upsample_nearest1d_out_frameIN3c108BFloat16EXadL_ZNS0_37nearest_neighbor_compute_source_indexEfiiEEEEvPKT_mmmmPS5_f,(.L_x_352 - _ZN2at6native53_GLOBAL__N__7c5e0505_20_UpSampleNearest1d_cu_19867e3828upsample_nearest1d_out_frameIN3c108BFloat16EXadL_ZNS0_37nearest_neighbor_compute_source_indexEfiiEEEEvPKT_mmmmPS5_f)
        .other          _ZN2at6native53_GLOBAL__N__7c5e0505_20_UpSampleNearest1d_cu_19867e3828upsample_nearest1d_out_frameIN3c108BFloat16EXadL_ZNS0_37nearest_neighbor_compute_source_indexEfiiEEEEvPKT_mmmmPS5_f,@"STO_CUDA_ENTRY STV_DEFAULT"
_ZN2at6native53_GLOBAL__N__7c5e0505_20_UpSampleNearest1d_cu_19867e3828upsample_nearest1d_out_frameIN3c108BFloat16EXadL_ZNS0_37nearest_neighbor_compute_source_indexEfiiEEEEvPKT_mmmmPS5_f:
        /* <DEDUP_REMOVED lines=22> */
[----:B------:R-:W-:Y:S05]  /*0160*/  CALL.REL.NOINC `($__internal_32_$__cuda_sm20_div_u64) ;  /* 0x00000010003c7944 */ /* 0x000fea0003c00000 */
[----:B------:R-:W-:Y:S01]  /*0170*/  IADD3 R0, -R4, RZ, RZ ;  /* 0x000000ff04007210 */ /* 0x000fe20007ffe1ff */
[----:B------:R-:W-:-:S04]  /*0180*/  ULDC UR6, c[0x0][0x230] ;  /* 0x00008c0000067ab9 */ /* 0x000fc80000000800 */
[----:B------:R-:W-:Y:S01]  /*0190*/  IMAD R0, R0, UR6, R15 ;  /* 0x0000000600007c24 */ /* 0x000fe2000f8e020f */
[----:B------:R-:W-:Y:S06]  /*01a0*/  BRA `(.L_x_254) ;  /* 0x0000000000547947 */ /* 0x000fec0003800000 */
.L_x_253:
        /* <DEDUP_REMOVED lines=21> */
.L_x_254:
[----:B------:R-:W-:Y:S05]  /*0300*/  BSYNC B0 ;  /* 0x0000000000007941 */ /* 0x000fea0003800000 */
.L_x_252:
[----:B------:R-:W-:Y:S01]  /*0310*/  ULDC UR6, c[0x0][0x224] ;  /* 0x0000890000067ab9 */ /* 0x000fe20000000800 */
[----:B------:R-:W-:Y:S01]  /*0320*/  BSSY B0, `(.L_x_255) ;  /* 0x0000019000007945 */ /* 0x000fe20003800000 */
[----:B------:R-:W-:-:S04]  /*0330*/  LOP3.LUT R2, R5, UR6, RZ, 0xfc, !PT ;  /* 0x0000000605027c12 */ /* 0x000fc8000f8efcff */
[----:B------:R-:W-:-:S13]  /*0340*/  ISETP.NE.U32.AND P0, PT, R2, RZ, PT ;  /* 0x000000ff0200720c */ /* 0x000fda0003f05070 */
[----:B------:R-:W-:Y:S05]  /*0350*/  @!P0 BRA `(.L_x_256) ;  /* 0x00000000000c8947 */ /* 0x000fea0003800000 */
[----:B------:R-:W-:-:S07]  /*0360*/  MOV R6, 0x380 ;  /* 0x0000038000067802 */ /* 0x000fce0000000f00 */
[----:B------:R-:W-:Y:S05]  /*0370*/  CALL.REL.NOINC `($__internal_33_$__cuda_sm20_rem_u64) ;  /* 0x0000001000d07944 */ /* 0x000fea0003c00000 */
[----:B------:R-:W-:Y:S05]  /*0380*/  BRA `(.L_x_257) ;  /* 0x0000000000487947 */ /* 0x000fea0003800000 */
.L_x_256:
        /* <DEDUP_REMOVED lines=18> */
.L_x_257:
[----:B------:R-:W-:Y:S05]  /*04b0*/  BSYNC B0 ;  /* 0x0000000000007941 */ /* 0x000fea0003800000 */
.L_x_255:
        /* <DEDUP_REMOVED lines=36> */
.L_x_261:
        /* <DEDUP_REMOVED lines=85> */
.L_x_260:
        /* <DEDUP_REMOVED lines=50> */
.L_x_262:
[----:B------:R-:W-:-:S04]  /*0f70*/  ISETP.NE.U32.AND P1, PT, R13, RZ, PT ;  /* 0x000000ff0d00720c */ /* 0x000fc80003f25070 */
[----:B------:R-:W-:-:S13]  /*0f80*/  ISETP.NE.OR.EX P0, PT, R12, RZ, P0, P1 ;  /* 0x000000ff0c00720c */ /* 0x000fda0000705710 */
[----:B------:R-:W-:Y:S05]  /*0f90*/  @!P0 BRA `(.L_x_258) ;  /* 0x0000000000648947 */ /* 0x000fea0003800000 */
.L_x_259:
        /* <DEDUP_REMOVED lines=25> */
.L_x_258:
        /* <DEDUP_REMOVED lines=9> */
.L_x_263:
        /* <DEDUP_REMOVED lines=10> */
        .weak           $__internal_32_$__cuda_sm20_div_u64
        .type           $__internal_32_$__cuda_sm20_div_u64,@function
        .size           $__internal_32_$__cuda_sm20_div_u64,($__internal_33_$__cuda_sm20_rem_u64 - $__internal_32_$__cuda_sm20_div_u64)
$__internal_32_$__cuda_sm20_div_u64:
        /* <DEDUP_REMOVED lines=69> */
[----:B------:R-:W-:Y:S06]  /*16b0*/  RET.REL.NODEC R2 `(_ZN2at6native53_GLOBAL__N__7c5e0505_20_UpSampleNearest1d_cu_19867e3828upsample_nearest1d_out_frameIN3c108BFloat16EXadL_ZNS0_37nearest_neighbor_compute_source_indexEfiiEEEEvPKT_mmmmPS5_f) ;  /* 0xffffffe802507950 */ /* 0x000fec0003c3ffff */
        .weak           $__internal_33_$__cuda_sm20_rem_u64
        .type           $__internal_33_$__cuda_sm20_rem_u64,@function
        .size           $__internal_33_$__cuda_sm20_rem_u64,(.L_x_352 - $__internal_33_$__cuda_sm20_rem_u64)
$__internal_33_$__cuda_sm20_rem_u64:
        /* <DEDUP_REMOVED lines=61> */
[----:B------:R-:W-:Y:S06]  /*1a90*/  RET.REL.NODEC R6 `(_ZN2at6native53_GLOBAL__N__7c5e0505_20_UpSampleNearest1d_cu_19867e3828upsample_nearest1d_out_frameIN3c108BFloat16EXadL_ZNS0_37nearest_neighbor_compute_source_indexEfiiEEEEvPKT_mmmmPS5_f) ;  /* 0xffffffe406587950 */ /* 0x000fec0003c3ffff */
.L_x_264:
        /* <DEDUP_REMOVED lines=14> */
.L_x_352:


//--------------------- .text._ZN2at6native53_GLOBAL__N__7c5e0505_20_UpSampleNearest1d_cu_19867e3828upsample_nearest1d_out_frameIN3c104HalfEXadL_ZNS0_37nearest_neighbor_compute_source_indexEfiiEEEEvPKT_mmmmPS5_f --------------------------
	.section	.text._ZN2at6native53_GLOBAL__N__7c5e0505_20_UpSampleNearest1d_cu_19867e3828upsample_nearest1d_out_frameIN3c104HalfEXadL_ZNS0_37nearest_neighbor_compute_source_indexEfiiEEEEvPKT_mmmmPS5_f,"ax",@progbits
	.align	128
.text._ZN2at6native53_GLOBAL__N__7c5e0505_20_UpSampleNearest1d_cu_19867e3828upsample_nearest1d_out_frameIN3c104HalfEXadL_ZNS0_37nearest_neighbor_compute_source_indexEfiiEEEEvPKT_mmmmPS5_f:
        .type           _ZN2at6native53_GLOBAL__N__7c5e0505_20_UpSampleNearest1d_cu_19867e3828upsample_nearest1d_out_frameIN3c104HalfEXadL_ZNS0_37nearest_neighbor_compute_source_indexEfiiEEEEvPKT_mmmmPS5_f,@function
        .size           _ZN2at6native53_GLOBAL__N__7c5e0505_20_UpSampleNearest1d_cu_19867e3828upsample_nearest1d_out_frameIN3c104HalfEXadL_ZNS0_37nearest_neighbor_compute_source_indexEfiiEEEEvPKT_mmmmPS5_f,(.L_x_355 - _ZN2at6native53_GLOBAL__N__7c5e0505_20_UpSampleNearest1d_cu_19867e3828upsample_nearest1d_out_frameIN3c104HalfEXadL_ZNS0_37nearest_neighbor_compute_source_indexEfiiEEEEvPKT_mmmmPS5_f)
        .other          _ZN2at6native53_GLOBAL__N__7c5e0505_20_UpSampleNearest1d_cu_19867e3828upsample_nearest1d_out_frameIN3c104HalfEXadL_ZNS0_37nearest_neighbor_compute_source_indexEfiiEEEEvPKT_mmmmPS5_f,@"STO_CUDA_ENTRY STV_DEFAULT"
_ZN2at6native53_GLOBAL__N__7c5e0505_20_UpSampleNearest1d_cu_19867e3828upsample_nearest1d_out_frameIN3c104HalfEXadL_ZNS0_37nearest_neighbor_compute_source_indexEfiiEEEEvPKT_mmmmPS5_f:
        /* <DEDUP_REMOVED lines=22> */
[----:B------:R-:W-:Y:S05]  /*0160*/  CALL.REL.NOINC `($__internal_34_$__cuda_sm20_div_u64) ;  /* 0x00000010003c7944 */ /* 0x000fea0003c00000 */
[----:B------:R-:W-:Y:S01]  /*0170*/  IADD3 R0, -R4, RZ, RZ ;  /* 0x000000ff04007210 */ /* 0x000fe20007ffe1ff */
[----:B------:R-:W-:-:S04]  /*0180*/  ULDC UR6, c[0x0][0x230] ;  /* 0x00008c0000067ab9 */ /* 0x000fc80000000800 */
[----:B------:R-:W-:Y:S01]  /*0190*/  IMAD R0, R0, UR6, R15 ;  /* 0x0000000600007c24 */ /* 0x000fe2000f8e020f */
[----:B------:R-:W-:Y:S06]  /*01a0*/  BRA `(.L_x_267) ;  /* 0x0000000000547947 */ /* 0x000fec0003800000 */
.L_x_266:
        /* <DEDUP_REMOVED lines=21> */
.L_x_267:
[----:B------:R-:W-:Y:S05]  /*0300*/  BSYNC B0 ;  /* 0x0000000000007941 */ /* 0x000fea0003800000 */
.L_x_265:
[----:B------:R-:W-:Y:S01]  /*0310*/  ULDC UR6, c[0x0][0x224] ;  /* 0x0000890000067ab9 */ /* 0x000fe20000000800 */
[----:B------:R-:W-:Y:S01]  /*0320*/  BSSY B0, `(.L_x_268) ;  /* 0x0000019000007945 */ /* 0x000fe20003800000 */
[----:B------:R-:W-:-:S04]  /*0330*/  LOP3.LUT R2, R5, UR6, RZ, 0xfc, !PT ;  /* 0x0000000605027c12 */ /* 0x000fc8000f8efcff */
[----:B------:R-:W-:-:S13]  /*0340*/  ISETP.NE.U32.AND P0, PT, R2, RZ, PT ;  /* 0x000000ff0200720c */ /* 0x000fda0003f05070 */
[----:B------:R-:W-:Y:S05]  /*0350*/  @!P0 BRA `(.L_x_269) ;  /* 0x00000000000c8947 */ /* 0x000fea0003800000 */
[----:B------:R-:W-:-:S07]  /*0360*/  MOV R6, 0x380 ;  /* 0x0000038000067802 */ /* 0x000fce0000000f00 */
[----:B------:R-:W-:Y:S05]  /*0370*/  CALL.REL.NOINC `($__internal_35_$__cuda_sm20_rem_u64) ;  /* 0x0000001000d07944 */ /* 0x000fea0003c00000 */
[----:B------:R-:W-:Y:S05]  /*0380*/  BRA `(.L_x_270) ;  /* 0x0000000000487947 */ /* 0x000fea0003800000 */
.L_x_269:
        /* <DEDUP_REMOVED lines=18> */
.L_x_270:
[----:B------:R-:W-:Y:S05]  /*04b0*/  BSYNC B0 ;  /* 0x0000000000007941 */ /* 0x000fea0003800000 */
.L_x_268:
        /* <DEDUP_REMOVED lines=36> */
.L_x_274:
        /* <DEDUP_REMOVED lines=85> */
.L_x_273:
        /* <DEDUP_REMOVED lines=50> */
.L_x_275:
[----:B------:R-:W-:-:S04]  /*0f70*/  ISETP.NE.U32.AND P1, PT, R13, RZ, PT ;  /* 0x000000ff0d00720c */ /* 0x000fc80003f25070 */
[----:B------:R-:W-:-:S13]  /*0f80*/  ISETP.NE.OR.EX P0, PT, R12, RZ, P0, P1 ;  /* 0x000000ff0c00720c */ /* 0x000fda0000705710 */
[----:B------:R-:W-:Y:S05]  /*0f90*/  @!P0 BRA `(.L_x_271) ;  /* 0x0000000000648947 */ /* 0x000fea0003800000 */
.L_x_272:
        /* <DEDUP_REMOVED lines=25> */
.L_x_271:
        /* <DEDUP_REMOVED lines=9> */
.L_x_276:
        /* <DEDUP_REMOVED lines=10> */
        .weak           $__internal_34_$__cuda_sm20_div_u64
        .type           $__internal_34_$__cuda_sm20_div_u64,@function
        .size           $__internal_34_$__cuda_sm20_div_u64,($__internal_35_$__cuda_sm20_rem_u64 - $__internal_34_$__cuda_sm20_div_u64)
$__internal_34_$__cuda_sm20_div_u64:
        /* <DEDUP_REMOVED lines=69> */
[----:B------:R-:W-:Y:S06]  /*16b0*/  RET.REL.NODEC R2 `(_ZN2at6native53_GLOBAL__N__7c5e0505_20_UpSampleNearest1d_cu_19867e3828upsample_nearest1d_out_frameIN3c104HalfEXadL_ZNS0_37nearest_neighbor_compute_source_indexEfiiEEEEvPKT_mmmmPS5_f) ;  /* 0xffffffe802507950 */ /* 0x000fec0003c3ffff */
        .weak           $__internal_35_$__cuda_sm20_rem_u64
        .type           $__internal_35_$__cuda_sm20_rem_u64,@function
        .size           $__internal_35_$__cuda_sm20_rem_u64,(.L_x_355 - $__internal_35_$__cuda_sm20_rem_u64)
$__internal_35_$__cuda_sm20_rem_u64:
        /* <DEDUP_REMOVED lines=61> */
[----:B------:R-:W-:Y:S06]  /*1a90*/  RET.REL.NODEC R6 `(_ZN2at6native53_GLOBAL__N__7c5e0505_20_UpSampleNearest1d_cu_19867e3828upsample_nearest1d_out_frameIN3c104HalfEXadL_ZNS0_37nearest_neighbor_compute_source_indexEfiiEEEEvPKT_mmmmPS5_f) ;  /* 0xffffffe406587950 */ /* 0x000fec0003c3ffff */
.L_x_277:
        /* <DEDUP_REMOVED lines=14> */
.L_x_355:


//--------------------- .text._ZN2at6native53_GLOBAL__N__7c5e0505_20_UpSampleNearest1d_cu_19867e3828upsample_nearest1d_out_frameIfXadL_ZNS0_37nearest_neighbor_compute_source_indexEfiiEEEEvPKT_mmmmPS3_f --------------------------
	.section	.text._ZN2at6native53_GLOBAL__N__7c5e0505_20_UpSampleNearest1d_cu_19867e3828upsample_nearest1d_out_frameIfXadL_ZNS0_37nearest_neighbor_compute_source_indexEfiiEEEEvPKT_mmmmPS3_f,"ax",@progbits
	.align	128
.text._ZN2at6native53_GLOBAL__N__7c5e0505_20_UpSampleNearest1d_cu_19867e3828upsample_nearest1d_out_frameIfXadL_ZNS0_37nearest_neighbor_compute_source_indexEfiiEEEEvPKT_mmmmPS3_f:
        .type           _ZN2at6native53_GLOBAL__N__7c5e0505_20_UpSampleNearest1d_cu_19867e3828upsample_nearest1d_out_frameIfXadL_ZNS0_37nearest_neighbor_compute_source_indexEfiiEEEEvPKT_mmmmPS3_f,@function
        .size           _ZN2at6native53_GLOBAL__N__7c5e0505_20_UpSampleNearest1d_cu_19867e3828upsample_nearest1d_out_frameIfXadL_ZNS0_37nearest_neighbor_compute_source_indexEfiiEEEEvPKT_mmmmPS3_f,(.L_x_358 - _ZN2at6native53_GLOBAL__N__7c5e0505_20_UpSampleNearest1d_cu_19867e3828upsample_nearest1d_out_frameIfXadL_ZNS0_37nearest_neighbor_compute_source_indexEfiiEEEEvPKT_mmmmPS3_f)
        .other          _ZN2at6native53_GLOBAL__N__7c5e0505_20_UpSampleNearest1d_cu_19867e3828upsample_nearest1d_out_frameIfXadL_ZNS0_37nearest_neighbor_compute_source_indexEfiiEEEEvPKT_mmmmPS3_f,@"STO_CUDA_ENTRY STV_DEFAULT"
_ZN2at6native53_GLOBAL__N__7c5e0505_20_UpSampleNearest1d_cu_19867e3828upsample_nearest1d_out_frameIfXadL_ZNS0_37nearest_neighbor_compute_source_indexEfiiEEEEvPKT_mmmmPS3_f:
        /* <DEDUP_REMOVED lines=22> */
[----:B------:R-:W-:Y:S05]  /*0160*/  CALL.REL.NOINC `($__internal_36_$__cuda_sm20_div_u64) ;  /* 0x00000010003c7944 */ /* 0x000fea0003c00000 */
[----:B------:R-:W-:Y:S01]  /*0170*/  IADD3 R0, -R4, RZ, RZ ;  /* 0x000000ff04007210 */ /* 0x000fe20007ffe1ff */
[----:B------:R-:W-:-:S04]  /*0180*/  ULDC UR6, c[0x0][0x230] ;  /* 0x00008c0000067ab9 */ /* 0x000fc80000000800 */
[----:B------:R-:W-:Y:S01]  /*0190*/  IMAD R0, R0, UR6, R15 ;  /* 0x0000000600007c24 */ /* 0x000fe2000f8e020f */
[----:B------:R-:W-:Y:S06]  /*01a0*/  BRA `(.L_x_280) ;  /* 0x0000000000547947 */ /* 0x000fec0003800000 */
.L_x_279:
        /* <DEDUP_REMOVED lines=21> */
.L_x_280:
[----:B------:R-:W-:Y:S05]  /*0300*/  BSYNC B0 ;  /* 0x0000000000007941 */ /* 0x000fea0003800000 */
.L_x_278:
[----:B------:R-:W-:Y:S01]  /*0310*/  ULDC UR6, c[0x0][0x224] ;  /* 0x0000890000067ab9 */ /* 0x000fe20000000800 */
[----:B------:R-:W-:Y:S01]  /*0320*/  BSSY B0, `(.L_x_281) ;  /* 0x0000019000007945 */ /* 0x000fe20003800000 */
[----:B------:R-:W-:-:S04]  /*0330*/  LOP3.LUT R2, R5, UR6, RZ, 0xfc, !PT ;  /* 0x0000000605027c12 */ /* 0x000fc8000f8efcff */
[----:B------:R-:W-:-:S13]  /*0340*/  ISETP.NE.U32.AND P0, PT, R2, RZ, PT ;  /* 0x000000ff0200720c */ /* 0x000fda0003f05070 */
[----:B------:R-:W-:Y:S05]  /*0350*/  @!P0 BRA `(.L_x_282) ;  /* 0x00000000000c8947 */ /* 0x000fea0003800000 */
[----:B------:R-:W-:-:S07]  /*0360*/  MOV R6, 0x380 ;  /* 0x0000038000067802 */ /* 0x000fce0000000f00 */
[----:B------:R-:W-:Y:S05]  /*0370*/  CALL.REL.NOINC `($__internal_37_$__cuda_sm20_rem_u64) ;  /* 0x0000001000d07944 */ /* 0x000fea0003c00000 */
[----:B------:R-:W-:Y:S05]  /*0380*/  BRA `(.L_x_283) ;  /* 0x0000000000487947 */ /* 0x000fea0003800000 */
.L_x_282:
        /* <DEDUP_REMOVED lines=18> */
.L_x_283:
[----:B------:R-:W-:Y:S05]  /*04b0*/  BSYNC B0 ;  /* 0x0000000000007941 */ /* 0x000fea0003800000 */
.L_x_281:
        /* <DEDUP_REMOVED lines=36> */
.L_x_287:
        /* <DEDUP_REMOVED lines=85> */
.L_x_286:
        /* <DEDUP_REMOVED lines=50> */
.L_x_288:
[----:B------:R-:W-:-:S04]  /*0f70*/  ISETP.NE.U32.AND P1, PT, R13, RZ, PT ;  /* 0x000000ff0d00720c */ /* 0x000fc80003f25070 */
[----:B------:R-:W-:-:S13]  /*0f80*/  ISETP.NE.OR.EX P0, PT, R12, RZ, P0, P1 ;  /* 0x000000ff0c00720c */ /* 0x000fda0000705710 */
[----:B------:R-:W-:Y:S05]  /*0f90*/  @!P0 BRA `(.L_x_284) ;  /* 0x0000000000648947 */ /* 0x000fea0003800000 */
.L_x_285:
        /* <DEDUP_REMOVED lines=25> */
.L_x_284:
        /* <DEDUP_REMOVED lines=9> */
.L_x_289:
        /* <DEDUP_REMOVED lines=10> */
        .weak           $__internal_36_$__cuda_sm20_div_u64
        .type           $__internal_36_$__cuda_sm20_div_u64,@function
        .size           $__internal_36_$__cuda_sm20_div_u64,($__internal_37_$__cuda_sm20_rem_u64 - $__internal_36_$__cuda_sm20_div_u64)
$__internal_36_$__cuda_sm20_div_u64:
        /* <DEDUP_REMOVED lines=69> */
[----:B------:R-:W-:Y:S06]  /*16b0*/  RET.REL.NODEC R2 `(_ZN2at6native53_GLOBAL__N__7c5e0505_20_UpSampleNearest1d_cu_19867e3828upsample_nearest1d_out_frameIfXadL_ZNS0_37nearest_neighbor_compute_source_indexEfiiEEEEvPKT_mmmmPS3_f) ;  /* 0xffffffe802507950 */ /* 0x000fec0003c3ffff */
        .weak           $__internal_37_$__cuda_sm20_rem_u64
        .type           $__internal_37_$__cuda_sm20_rem_u64,@function
        .size           $__internal_37_$__cuda_sm20_rem_u64,(.L_x_358 - $__internal_37_$__cuda_sm20_rem_u64)
$__internal_37_$__cuda_sm20_rem_u64:
        /* <DEDUP_REMOVED lines=61> */
[----:B------:R-:W-:Y:S06]  /*1a90*/  RET.REL.NODEC R6 `(_ZN2at6native53_GLOBAL__N__7c5e0505_20_UpSampleNearest1d_cu_19867e3828upsample_nearest1d_out_frameIfXadL_ZNS0_37nearest_neighbor_compute_source_indexEfiiEEEEvPKT_mmmmPS3_f) ;  /* 0xffffffe406587950 */ /* 0x000fec0003c3ffff */
.L_x_290:
        /* <DEDUP_REMOVED lines=14> */
.L_x_358:


//--------------------- .text._ZN2at6native53_GLOBAL__N__7c5e0505_20_UpSampleNearest1d_cu_19867e3828upsample_nearest1d_out_frameIdXadL_ZNS0_37nearest_neighbor_compute_source_indexEfiiEEEEvPKT_mmmmPS3_f --------------------------
	.section	.text._ZN2at6native53_GLOBAL__N__7c5e0505_20_UpSampleNearest1d_cu_19867e3828upsample_nearest1d_out_frameIdXadL_ZNS0_37nearest_neighbor_compute_source_indexEfiiEEEEvPKT_mmmmPS3_f,"ax",@progbits
	.align	128
.text._ZN2at6native53_GLOBAL__N__7c5e0505_20_UpSampleNearest1d_cu_19867e3828upsample_nearest1d_out_frameIdXadL_ZNS0_37nearest_neighbor_compute_source_indexEfiiEEEEvPKT_mmmmPS3_f:
        .type           _ZN2at6native53_GLOBAL__N__7c5e0505_20_UpSampleNearest1d_cu_19867e3828upsample_nearest1d_out_frameIdXadL_ZNS0_37nearest_neighbor_compute_source_indexEfiiEEEEvPKT_mmmmPS3_f,@function
        .size           _ZN2at6native53_GLOBAL__N__7c5e0505_20_UpSampleNearest1d_cu_19867e3828upsample_nearest1d_out_frameIdXadL_ZNS0_37nearest_neighbor_compute_source_indexEfiiEEEEvPKT_mmmmPS3_f,(.L_x_361 - _ZN2at6native53_GLOBAL__N__7c5e0505_20_UpSampleNearest1d_cu_19867e3828upsample_nearest1d_out_frameIdXadL_ZNS0_37nearest_neighbor_compute_source_indexEfiiEEEEvPKT_mmmmPS3_f)
        .other          _ZN2at6native53_GLOBAL__N__7c5e0505_20_UpSampleNearest1d_cu_19867e3828upsample_nearest1d_out_frameIdXadL_ZNS0_37nearest_neighbor_compute_source_indexEfiiEEEEvPKT_mmmmPS3_f,@"STO_CUDA_ENTRY STV_DEFAULT"
_ZN2at6native53_GLOBAL__N__7c5e0505_20_UpSampleNearest1d_cu_19867e3828upsample_nearest1d_out_frameIdXadL_ZNS0_37nearest_neighbor_compute_source_indexEfiiEEEEvPKT_mmmmPS3_f:
        /* <DEDUP_REMOVED lines=22> */
[----:B------:R-:W-:Y:S05]  /*0160*/  CALL.REL.NOINC `($__internal_38_$__cuda_sm20_div_u64) ;  /* 0x00000010003c7944 */ /* 0x000fea0003c00000 */
[----:B------:R-:W-:Y:S01]  /*0170*/  IADD3 R0, -R4, RZ, RZ ;  /* 0x000000ff04007210 */ /* 0x000fe20007ffe1ff */
[----:B------:R-:W-:-:S04]  /*0180*/  ULDC UR6, c[0x0][0x230] ;  /* 0x00008c0000067ab9 */ /* 0x000fc80000000800 */
[----:B------:R-:W-:Y:S01]  /*0190*/  IMAD R0, R0, UR6, R11 ;  /* 0x0000000600007c24 */ /* 0x000fe2000f8e020b */
[----:B------:R-:W-:Y:S06]  /*01a0*/  BRA `(.L_x_293) ;  /* 0x0000000000547947 */ /* 0x000fec0003800000 */
.L_x_292:
        /* <DEDUP_REMOVED lines=21> */
.L_x_293:
[----:B------:R-:W-:Y:S05]  /*0300*/  BSYNC B0 ;  /* 0x0000000000007941 */ /* 0x000fea0003800000 */
.L_x_291:
[----:B------:R-:W-:Y:S01]  /*0310*/  ULDC UR6, c[0x0][0x224] ;  /* 0x0000890000067ab9 */ /* 0x000fe20000000800 */
[----:B------:R-:W-:Y:S01]  /*0320*/  BSSY B0, `(.L_x_294) ;  /* 0x0000019000007945 */ /* 0x000fe20003800000 */
[----:B------:R-:W-:-:S04]  /*0330*/  LOP3.LUT R2, R5, UR6, RZ, 0xfc, !PT ;  /* 0x0000000605027c12 */ /* 0x000fc8000f8efcff */
[----:B------:R-:W-:-:S13]  /*0340*/  ISETP.NE.U32.AND P0, PT, R2, RZ, PT ;  /* 0x000000ff0200720c */ /* 0x000fda0003f05070 */
[----:B------:R-:W-:Y:S05]  /*0350*/  @!P0 BRA `(.L_x_295) ;  /* 0x00000000000c8947 */ /* 0x000fea0003800000 */
[----:B------:R-:W-:-:S07]  /*0360*/  MOV R6, 0x380 ;  /* 0x0000038000067802 */ /* 0x000fce0000000f00 */
[----:B------:R-:W-:Y:S05]  /*0370*/  CALL.REL.NOINC `($__internal_39_$__cuda_sm20_rem_u64) ;  /* 0x0000001000d07944 */ /* 0x000fea0003c00000 */
[----:B------:R-:W-:Y:S05]  /*0380*/  BRA `(.L_x_296) ;  /* 0x0000000000487947 */ /* 0x000fea0003800000 */
.L_x_295:
        /* <DEDUP_REMOVED lines=18> */
.L_x_296:
[----:B------:R-:W-:Y:S05]  /*04b0*/  BSYNC B0 ;  /* 0x0000000000007941 */ /* 0x000fea0003800000 */
.L_x_294:
        /* <DEDUP_REMOVED lines=36> */
.L_x_300:
        /* <DEDUP_REMOVED lines=85> */
.L_x_299:
        /* <DEDUP_REMOVED lines=50> */
.L_x_301:
[----:B------:R-:W-:-:S04]  /*0f70*/  ISETP.NE.U32.AND P1, PT, R14, RZ, PT ;  /* 0x000000ff0e00720c */ /* 0x000fc80003f25070 */
[----:B------:R-:W-:-:S13]  /*0f80*/  ISETP.NE.OR.EX P0, PT, R12, RZ, P0, P1 ;  /* 0x000000ff0c00720c */ /* 0x000fda0000705710 */
[----:B------:R-:W-:Y:S05]  /*0f90*/  @!P0 BRA `(.L_x_297) ;  /* 0x0000000000648947 */ /* 0x000fea0003800000 */
.L_x_298:
        /* <DEDUP_REMOVED lines=25> */
.L_x_297:
        /* <DEDUP_REMOVED lines=9> */
.L_x_302:
        /* <DEDUP_REMOVED lines=10> */
        .weak           $__internal_38_$__cuda_sm20_div_u64
        .type           $__internal_38_$__cuda_sm20_div_u64,@function
        .size           $__internal_38_$__cuda_sm20_div_u64,($__internal_39_$__cuda_sm20_rem_u64 - $__internal_38_$__cuda_sm20_div_u64)
$__internal_38_$__cuda_sm20_div_u64:
        /* <DEDUP_REMOVED lines=69> */
[----:B------:R-:W-:Y:S06]  /*16b0*/  RET.REL.NODEC R2 `(_ZN2at6native53_GLOBAL__N__7c5e0505_20_UpSampleNearest1d_cu_19867e3828upsample_nearest1d_out_frameIdXadL_ZNS0_37nearest_neighbor_compute_source_indexEfiiEEEEvPKT_mmmmPS3_f) ;  /* 0xffffffe802507950 */ /* 0x000fec0003c3ffff */
        .weak           $__internal_39_$__cuda_sm20_rem_u64
        .type           $__internal_39_$__cuda_sm20_rem_u64,@function
        .size           $__internal_39_$__cuda_sm20_rem_u64,(.L_x_361 - $__internal_39_$__cuda_sm20_rem_u64)
$__internal_39_$__cuda_sm20_rem_u64:
        /* <DEDUP_REMOVED lines=61> */
[----:B------:R-:W-:Y:S06]  /*1a90*/  RET.REL.NODEC R6 `(_ZN2at6native53_GLOBAL__N__7c5e0505_20_UpSampleNearest1d_cu_19867e3828upsample_nearest1d_out_frameIdXadL_ZNS0_37nearest_neighbor_compute_source_indexEfiiEEEEvPKT_mmmmPS3_f) ;  /* 0xffffffe406587950 */ /* 0x000fec0003c3ffff */
.L_x_303:
        /* <DEDUP_REMOVED lines=14> */
.L_x_361:


//--------------------- .nv.shared.reserved.0     --------------------------
	.section	.nv.shared.reserved.0,"aw",@nobits
	.weak		__nv_reservedSMEM_offset_0_alias
	.size		__nv_reservedSMEM_offset_0_alias, 0, 0
	.other		__nv_reservedSMEM_offset_0_alias,@"STO_CUDA_RESERVED_SHARED STV_DEFAULT"
__nv_reservedSMEM_offset_0_alias:
	.zero		0


//--------------------- .nv.global                --------------------------
	.section	.nv.global,"aw",@nobits
.nv.global:
	.type		_ZN51_INTERNAL_7c5e0505_20_UpSampleNearest1d_cu_19867e384cuda3std3__48in_placeE,@object
	.size		_ZN51_INTERNAL_7c5e0505_20_UpSampleNearest1d_cu_19867e384cuda3std3__48in_placeE,(_ZN51_INTERNAL_7c5e0505_20_UpSampleNearest1d_cu_19867e384cuda3std6ranges3__45__cpo8distanceE - _ZN51_INTERNAL_7c5e0505_20_UpSampleNearest1d_cu_19867e384cuda3std3__48in_placeE)
_ZN51_INTERNAL_7c5e0505_20_UpSampleNearest1d_cu_19867e384cuda3std3__48in_placeE:
	.zero		1
	.type		_ZN51_INTERNAL_7c5e0505_20_UpSampleNearest1d_cu_19867e384cuda3std6ranges3__45__cpo8distanceE,@object
	.size		_ZN51_INTERNAL_7c5e0505_20_UpSampleNearest1d_cu_19867e384cuda3std6ranges3__45__cpo8distanceE,(_ZN51_INTERNAL_7c5e0505_20_UpSampleNearest1d_cu_19867e384cuda3std3__45__cpo6cbeginE - _ZN51_INTERNAL_7c5e0505_20_UpSampleNearest1d_cu_19867e384cuda3std6ranges3__45__cpo8distanceE)
_ZN51_INTERNAL_7c5e0505_20_UpSampleNearest1d_cu_19867e384cuda3std6ranges3__45__cpo8distanceE:
	.zero		1
	.type		_ZN51_INTERNAL_7c5e0505_20_UpSampleNearest1d_cu_19867e384cuda3std3__45__cpo6cbeginE,@object
	.size		_ZN51_INTERNAL_7c5e0505_20_UpSampleNearest1d_cu_19867e384cuda3std3__45__cpo6cbeginE,(_ZN51_INTERNAL_7c5e0505_20_UpSampleNearest1d_cu_19867e384cuda3std6ranges3__45__cpo7advanceE - _ZN51_INTERNAL_7c5e0505_20_UpSampleNearest1d_cu_19867e384cuda3std3__45__cpo6cbeginE)
_ZN51_INTERNAL_7c5e0505_20_UpSampleNearest1d_cu_19867e384cuda3std3__45__cpo6cbeginE:
	.zero		1
	.type		_ZN51_INTERNAL_7c5e0505_20_UpSampleNearest1d_cu_19867e384cuda3std6ranges3__45__cpo7advanceE,@object
	.size		_ZN51_INTERNAL_7c5e0505_20_UpSampleNearest1d_cu_19867e384cuda3std6ranges3__45__cpo7advanceE,(_ZN51_INTERNAL_7c5e0505_20_UpSampleNearest1d_cu_19867e384cuda3std3__45__cpo7crbeginE - _ZN51_INTERNAL_7c5e0505_20_UpSampleNearest1d_cu_19867e384cuda3std6ranges3__45__cpo7advanceE)
_ZN51_INTERNAL_7c5e0505_20_UpSampleNearest1d_cu_19867e384cuda3std6ranges3__45__cpo7advanceE:
	.zero		1
	.type		_ZN51_INTERNAL_7c5e0505_20_UpSampleNearest1d_cu_19867e384cuda3std3__45__cpo7crbeginE,@object
	.size		_ZN51_INTERNAL_7c5e0505_20_UpSampleNearest1d_cu_19867e384cuda3std3__45__cpo7crbeginE,(_ZN51_INTERNAL_7c5e0505_20_UpSampleNearest1d_cu_19867e384cuda3std6ranges3__45__cpo4dataE - _ZN51_INTERNAL_7c5e0505_20_UpSampleNearest1d_cu_19867e384cuda3std3__45__cpo7crbeginE)
_ZN51_INTERNAL_7c5e0505_20_UpSampleNearest1d_cu_19867e384cuda3std3__45__cpo7crbeginE:
	.zero		1
	.type		_ZN51_INTERNAL_7c5e0505_20_UpSampleNearest1d_cu_19867e384cuda3std6ranges3__45__cpo4dataE,@object
	.size		_ZN51_INTERNAL_7c5e0505_20_UpSampleNearest1d_cu_19867e384cuda3std6ranges3__45__cpo4dataE,(_ZN51_INTERNAL_7c5e0505_20_UpSampleNearest1d_cu_19867e384cuda3std6ranges3__45__cpo5beginE - _ZN51_INTERNAL_7c5e0505_20_UpSampleNearest1d_cu_19867e384cuda3std6ranges3__45__cpo4dataE)
_ZN51_INTERNAL_7c5e0505_20_UpSampleNearest1d_cu_19867e384cuda3std6ranges3__45__cpo4dataE:
	.zero		1
	.type		_ZN51_INTERNAL_7c5e0505_20_UpSampleNearest1d_cu_19867e384cuda3std6ranges3__45__cpo5beginE,@object
	.size		_ZN51_INTERNAL_7c5e0505_20_UpSampleNearest1d_cu_19867e384cuda3std6ranges3__45__cpo5beginE,(_ZN51_INTERNAL_7c5e0505_20_UpSampleNearest1d_cu_19867e384cuda3std3__453_GLOBAL__N__7c5e0505_20_UpSampleNearest1d_cu_19867e386ignoreE - _ZN51_INTERNAL_7c5e0505_20_UpSampleNearest1d_cu_19867e384cuda3std6ranges3__45__cpo5beginE)
_ZN51_INTERNAL_7c5e0505_20_UpSampleNearest1d_cu_19867e384cuda3std6ranges3__45__cpo5beginE:
	.zero		1
	.type		_ZN51_INTERNAL_7c5e0505_20_UpSampleNearest1d_cu_19867e384cuda3std3__453_GLOBAL__N__7c5e0505_20_UpSampleNearest1d_cu_19867e386ignoreE,@object
	.size		_ZN51_INTERNAL_7c5e0505_20_UpSampleNearest1d_cu_19867e384cuda3std3__453_GLOBAL__N__7c5e0505_20_UpSampleNearest1d_cu_19867e386ignoreE,(_ZN51_INTERNAL_7c5e0505_20_UpSampleNearest1d_cu_19867e384cuda3std6ranges3__45__cpo4sizeE - _ZN51_INTERNAL_7c5e0505_20_UpSampleNearest1d_cu_19867e384cuda3std3__453_GLOBAL__N__7c5e0505_20_UpSampleNearest1d_cu_19867e386ignoreE)
_ZN51_INTERNAL_7c5e0505_20_UpSampleNearest1d_cu_19867e384cuda3std3__453_GLOBAL__N__7c5e0505_20_UpSampleNearest1d_cu_19867e386ignoreE:
	.zero		1
	.type		_ZN51_INTERNAL_7c5e0505_20_UpSampleNearest1d_cu_19867e384cuda3std6ranges3__45__cpo4sizeE,@object
	.size		_ZN51_INTERNAL_7c5e0505_20_UpSampleNearest1d_cu_19867e384cuda3std6ranges3__45__cpo4sizeE,(_ZN51_INTERNAL_7c5e0505_20_UpSampleNearest1d_cu_19867e384cuda3std3__45__cpo5beginE - _ZN51_INTERNAL_7c5e0505_20_UpSampleNearest1d_cu_19867e384cuda3std6ranges3__45__cpo4sizeE)
_ZN51_INTERNAL_7c5e0505_20_UpSampleNearest1d_cu_19867e384cuda3std6ranges3__45__cpo4sizeE:
	.zero		1
	.type		_ZN51_INTERNAL_7c5e0505_20_UpSampleNearest1d_cu_19867e384cuda3std3__45__cpo5beginE,@object
	.size		_ZN51_INTERNAL_7c5e0505_20_UpSampleNearest1d_cu_19867e384cuda3std3__45__cpo5beginE,(_ZN51_INTERNAL_7c5e0505_20_UpSampleNearest1d_cu_19867e384cuda3std6ranges3__45__cpo6cbeginE - _ZN51_INTERNAL_7c5e0505_20_UpSampleNearest1d_cu_19867e384cuda3std3__45__cpo5beginE)
_ZN51_INTERNAL_7c5e0505_20_UpSampleNearest1d_cu_19867e384cuda3std3__45__cpo5beginE:
	.zero		1
	.type		_ZN51_INTERNAL_7c5e0505_20_UpSampleNearest1d_cu_19867e384cuda3std6ranges3__45__cpo6cbeginE,@object
	.size		_ZN51_INTERNAL_7c5e0505_20_UpSampleNearest1d_cu_19867e384cuda3std6ranges3__45__cpo6cbeginE,(_ZN51_INTERNAL_7c5e0505_20_UpSampleNearest1d_cu_19867e384cuda3std3__45__cpo6rbeginE - _ZN51_INTERNAL_7c5e0505_20_UpSampleNearest1d_cu_19867e384cuda3std6ranges3__45__cpo6cbeginE)
_ZN51_INTERNAL_7c5e0505_20_UpSampleNearest1d_cu_19867e384cuda3std6ranges3__45__cpo6cbeginE:
	.zero		1
	.type		_ZN51_INTERNAL_7c5e0505_20_UpSampleNearest1d_cu_19867e384cuda3std3__45__cpo6rbeginE,@object
	.size		_ZN51_INTERNAL_7c5e0505_20_UpSampleNearest1d_cu_19867e384cuda3std3__45__cpo6rbeginE,(_ZN51_INTERNAL_7c5e0505_20_UpSampleNearest1d_cu_19867e384cuda3std6ranges3__45__cpo4nextE - _ZN51_INTERNAL_7c5e0505_20_UpSampleNearest1d_cu_19867e384cuda3std3__45__cpo6rbeginE)
_ZN51_INTERNAL_7c5e0505_20_UpSampleNearest1d_cu_19867e384cuda3std3__45__cpo6rbeginE:
	.zero		1
	.type		_ZN51_INTERNAL_7c5e0505_20_UpSampleNearest1d_cu_19867e384cuda3std6ranges3__45__cpo4nextE,@object
	.size		_ZN51_INTERNAL_7c5e0505_20_UpSampleNearest1d_cu_19867e384cuda3std6ranges3__45__cpo4nextE,(_ZN51_INTERNAL_7c5e0505_20_UpSampleNearest1d_cu_19867e384cuda3std6ranges3__45__cpo4swapE - _ZN51_INTERNAL_7c5e0505_20_UpSampleNearest1d_cu_19867e384cuda3std6ranges3__45__cpo4nextE)
_ZN51_INTERNAL_7c5e0505_20_UpSampleNearest1d_cu_19867e384cuda3std6ranges3__45__cpo4nextE:
	.zero		1
	.type		_ZN51_INTERNAL_7c5e0505_20_UpSampleNearest1d_cu_19867e384cuda3std6ranges3__45__cpo4swapE,@object
	.size		_ZN51_INTERNAL_7c5e0505_20_UpSampleNearest1d_cu_19867e384cuda3std6ranges3__45__cpo4swapE,(_ZN51_INTERNAL_7c5e0505_20_UpSampleNearest1d_cu_19867e384cuda3std3__420unreachable_sentinelE - _ZN51_INTERNAL_7c5e0505_20_UpSampleNearest1d_cu_19867e384cuda3std6ranges3__45__cpo4swapE)
_ZN51_INTERNAL_7c5e0505_20_UpSampleNearest1d_cu_19867e384cuda3std6ranges3__45__cpo4swapE:
	.zero		1
	.type		_ZN51_INTERNAL_7c5e0505_20_UpSampleNearest1d_cu_19867e384cuda3std3__420unreachable_sentinelE,@object
	.size		_ZN51_INTERNAL_7c5e0505_20_UpSampleNearest1d_cu_19867e384cuda3std3__420unreachable_sentinelE,(_ZN51_INTERNAL_7c5e0505_20_UpSampleNearest1d_cu_19867e386thrust23THRUST_300001_SM_900_NS6system6detail10sequential3seqE - _ZN51_INTERNAL_7c5e0505_20_UpSampleNearest1d_cu_19867e384cuda3std3__420unreachable_sentinelE)
_ZN51_INTERNAL_7c5e0505_20_UpSampleNearest1d_cu_19867e384cuda3std3__420unreachable_sentinelE:
	.zero		1
	.type		_ZN51_INTERNAL_7c5e0505_20_UpSampleNearest1d_cu_19867e386thrust23THRUST_300001_SM_900_NS6system6detail10sequential3seqE,@object
	.size		_ZN51_INTERNAL_7c5e0505_20_UpSampleNearest1d_cu_19867e386thrust23THRUST_300001_SM_900_NS6system6detail10sequential3seqE,(_ZN51_INTERNAL_7c5e0505_20_UpSampleNearest1d_cu_19867e384cuda3std3__45__cpo4cendE - _ZN51_INTERNAL_7c5e0505_20_UpSampleNearest1d_cu_19867e386thrust23THRUST_300001_SM_900_NS6system6detail10sequential3seqE)
_ZN51_INTERNAL_7c5e0505_20_UpSampleNearest1d_cu_19867e386thrust23THRUST_300001_SM_900_NS6system6detail10sequential3seqE:
	.zero		1
	.type		_ZN51_INTERNAL_7c5e0505_20_UpSampleNearest1d_cu_19867e384cuda3std3__45__cpo4cendE,@object
	.size		_ZN51_INTERNAL_7c5e0505_20_UpSampleNearest1d_cu_19867e384cuda3std3__45__cpo4cendE,(_ZN51_INTERNAL_7c5e0505_20_UpSampleNearest1d_cu_19867e384cuda3std6ranges3__45__cpo9iter_swapE - _ZN51_INTERNAL_7c5e0505_20_UpSampleNearest1d_cu_19867e384cuda3std3__45__cpo4cendE)
_ZN51_INTERNAL_7c5e0505_20_UpSampleNearest1d_cu_19867e384cuda3std3__45__cpo4cendE:
	.zero		1
	.type		_ZN51_INTERNAL_7c5e0505_20_UpSampleNearest1d_cu_19867e384cuda3std6ranges3__45__cpo9iter_swapE,@object
	.size		_ZN51_INTERNAL_7c5e0505_20_UpSampleNearest1d_cu_19867e384cuda3std6ranges3__45__cpo9iter_swapE,(_ZN51_INTERNAL_7c5e0505_20_UpSampleNearest1d_cu_19867e384cuda3std3__45__cpo5crendE - _ZN51_INTERNAL_7c5e0505_20_UpSampleNearest1d_cu_19867e384cuda3std6ranges3__45__cpo9iter_swapE)
_ZN51_INTERNAL_7c5e0505_20_UpSampleNearest1d_cu_19867e384cuda3std6ranges3__45__cpo9iter_swapE:
	.zero		1
	.type		_ZN51_INTERNAL_7c5e0505_20_UpSampleNearest1d_cu_19867e384cuda3std3__45__cpo5crendE,@object
	.size		_ZN51_INTERNAL_7c5e0505_20_UpSampleNearest1d_cu_19867e384cuda3std3__45__cpo5crendE,(_ZN51_INTERNAL_7c5e0505_20_UpSampleNearest1d_cu_19867e384cuda3std6ranges3__45__cpo5cdataE - _ZN51_INTERNAL_7c5e0505_20_UpSampleNearest1d_cu_19867e384cuda3std3__45__cpo5crendE)
_ZN51_INTERNAL_7c5e0505_20_UpSampleNearest1d_cu_19867e384cuda3std3__45__cpo5crendE:
	.zero		1
	.type		_ZN51_INTERNAL_7c5e0505_20_UpSampleNearest1d_cu_19867e384cuda3std6ranges3__45__cpo5cdataE,@object
	.size		_ZN51_INTERNAL_7c5e0505_20_UpSampleNearest1d_cu_19867e384cuda3std6ranges3__45__cpo5cdataE,(_ZN51_INTERNAL_7c5e0505_20_UpSampleNearest1d_cu_19867e384cuda3std6ranges3__45__cpo3endE - _ZN51_INTERNAL_7c5e0505_20_UpSampleNearest1d_cu_19867e384cuda3std6ranges3__45__cpo5cdataE)
_ZN51_INTERNAL_7c5e0505_20_UpSampleNearest1d_cu_19867e384cuda3std6ranges3__45__cpo5cdataE:
	.zero		1
	.type		_ZN51_INTERNAL_7c5e0505_20_UpSampleNearest1d_cu_19867e384cuda3std6ranges3__45__cpo3endE,@object
	.size		_ZN51_INTERNAL_7c5e0505_20_UpSampleNearest1d_cu_19867e384cuda3std6ranges3__45__cpo3endE,(_ZN51_INTERNAL_7c5e0505_20_UpSampleNearest1d_cu_19867e384cuda3std3__419piecewise_constructE - _ZN51_INTERNAL_7c5e0505_20_UpSampleNearest1d_cu_19867e384cuda3std6ranges3__45__cpo3endE)
_ZN51_INTERNAL_7c5e0505_20_UpSampleNearest1d_cu_19867e384cuda3std6ranges3__45__cpo3endE:
	.zero		1
	.type		_ZN51_INTERNAL_7c5e0505_20_UpSampleNearest1d_cu_19867e384cuda3std3__419piecewise_constructE,@object
	.size		_ZN51_INTERNAL_7c5e0505_20_UpSampleNearest1d_cu_19867e384cuda3std3__419piecewise_constructE,(_ZN51_INTERNAL_7c5e0505_20_UpSampleNearest1d_cu_19867e384cuda3std6ranges3__45__cpo5ssizeE - _ZN51_INTERNAL_7c5e0505_20_UpSampleNearest1d_cu_19867e384cuda3std3__419piecewise_constructE)
_ZN51_INTERNAL_7c5e0505_20_UpSampleNearest1d_cu_19867e384cuda3std3__419piecewise_constructE:
	.zero		1
	.type		_ZN51_INTERNAL_7c5e0505_20_UpSampleNearest1d_cu_19867e384cuda3std6ranges3__45__cpo5ssizeE,@object
	.size		_ZN51_INTERNAL_7c5e0505_20_UpSampleNearest1d_cu_19867e384cuda3std6ranges3__45__cpo5ssizeE,(_ZN51_INTERNAL_7c5e0505_20_UpSampleNearest1d_cu_19867e384cuda3std3__45__cpo3endE - _ZN51_INTERNAL_7c5e0505_20_UpSampleNearest1d_cu_19867e384cuda3std6ranges3__45__cpo5ssizeE)
_ZN51_INTERNAL_7c5e0505_20_UpSampleNearest1d_cu_19867e384cuda3std6ranges3__45__cpo5ssizeE:
	.zero		1
	.type		_ZN51_INTERNAL_7c5e0505_20_UpSampleNearest1d_cu_19867e384cuda3std3__45__cpo3endE,@object
	.size		_ZN51_INTERNAL_7c5e0505_20_UpSampleNearest1d_cu_19867e384cuda3std3__45__cpo3endE,(_ZN51_INTERNAL_7c5e0505_20_UpSampleNearest1d_cu_19867e384cuda3std6ranges3__45__cpo4cendE - _ZN51_INTERNAL_7c5e0505_20_UpSampleNearest1d_cu_19867e384cuda3std3__45__cpo3endE)
_ZN51_INTERNAL_7c5e0505_20_UpSampleNearest1d_cu_19867e384cuda3std3__45__cpo3endE:
	.zero		1
	.type		_ZN51_INTERNAL_7c5e0505_20_UpSampleNearest1d_cu_19867e384cuda3std6ranges3__45__cpo4cendE,@object
	.size		_ZN51_INTERNAL_7c5e0505_20_UpSampleNearest1d_cu_19867e384cuda3std6ranges3__45__cpo4cendE,(_ZN51_INTERNAL_7c5e0505_20_UpSampleNearest1d_cu_19867e384cuda3std3__45__cpo4rendE - _ZN51_INTERNAL_7c5e0505_20_UpSampleNearest1d_cu_19867e384cuda3std6ranges3__45__cpo4cendE)
_ZN51_INTERNAL_7c5e0505_20_UpSampleNearest1d_cu_19867e384cuda3std6ranges3__45__cpo4cendE:
	.zero		1
	.type		_ZN51_INTERNAL_7c5e0505_20_UpSampleNearest1d_cu_19867e384cuda3std3__45__cpo4rendE,@object
	.size		_ZN51_INTERNAL_7c5e0505_20_UpSampleNearest1d_cu_19867e384cuda3std3__45__cpo4rendE,(_ZN51_INTERNAL_7c5e0505_20_UpSampleNearest1d_cu_19867e384cuda3std6ranges3__45__cpo4prevE - _ZN51_INTERNAL_7c5e0505_20_UpSampleNearest1d_cu_19867e384cuda3std3__45__cpo4rendE)
_ZN51_INTERNAL_7c5e0505_20_UpSampleNearest1d_cu_19867e384cuda3std3__45__cpo4rendE:
	.zero		1
	.type		_ZN51_INTERNAL_7c5e0505_20_UpSampleNearest1d_cu_19867e384cuda3std6ranges3__45__cpo4prevE,@object
	.size		_ZN51_INTERNAL_7c5e0505_20_UpSampleNearest1d_cu_19867e384cuda3std6ranges3__45__cpo4prevE,(_ZN51_INTERNAL_7c5e0505_20_UpSampleNearest1d_cu_19867e384cuda3std6ranges3__45__cpo9iter_moveE - _ZN51_INTERNAL_7c5e0505_20_UpSampleNearest1d_cu_19867e384cuda3std6ranges3__45__cpo4prevE)
_ZN51_INTERNAL_7c5e0505_20_UpSampleNearest1d_cu_19867e384cuda3std6ranges3__45__cpo4prevE:
	.zero		1
	.type		_ZN51_INTERNAL_7c5e0505_20_UpSampleNearest1d_cu_19867e384cuda3std6ranges3__45__cpo9iter_moveE,@object
	.size		_ZN51_INTERNAL_7c5e0505_20_UpSampleNearest1d_cu_19867e384cuda3std6ranges3__45__cpo9iter_moveE,(.L_13 - _ZN51_INTERNAL_7c5e0505_20_UpSampleNearest1d_cu_19867e384cuda3std6ranges3__45__cpo9iter_moveE)
_ZN51_INTERNAL_7c5e0505_20_UpSampleNearest1d_cu_19867e384cuda3std6ranges3__45__cpo9iter_moveE:
	.zero		1
.L_13:


//--------------------- .nv.constant0._ZN2at6native53_GLOBAL__N__7c5e0505_20_UpSampleNearest1d_cu_19867e3837upsample_nearest1d_backward_out_frameIhlXadL_ZNS0_46nearest_neighbor_exact_bw_compute_source_indexEfiiEEEEvPKT_mmmmPS3_f --------------------------
	.section	.nv.constant0._ZN2at6native53_GLOBAL__N__7c5e0505_20_UpSampleNearest1d_cu_19867e3837upsample_nearest1d_backward_out_frameIhlXadL_ZNS0_46nearest_neighbor_exact_bw_compute_source_indexEfiiEEEEvPKT_mmmmPS3_f,"a",@progbits
	.sectionflags	@""
	.align	4
.nv.constant0._ZN2at6native53_GLOBAL__N__7c5e0505_20_UpSampleNearest1d_cu_19867e3837upsample_nearest1d_backward_out_frameIhlXadL_ZNS0_46nearest_neighbor_exact_bw_compute_source_indexEfiiEEEEvPKT_mmmmPS3_f:
	.zero		580


//--------------------- .nv.constant0._ZN2at6native53_GLOBAL__N__7c5e0505_20_UpSampleNearest1d_cu_19867e3837upsample_nearest1d_backward_out_frameIN3c108BFloat16EfXadL_ZNS0_46nearest_neighbor_exact_bw_compute_source_indexEfiiEEEEvPKT_mmmmPS5_f --------------------------
	.section	.nv.constant0._ZN2at6native53_GLOBAL__N__7c5e0505_20_UpSampleNearest1d_cu_19867e3837upsample_nearest1d_backward_out_frameIN3c108BFloat16EfXadL_ZNS0_46nearest_neighbor_exact_bw_compute_source_indexEfiiEEEEvPKT_mmmmPS5_f,"a",@progbits
	.sectionflags	@""
	.align	4
.nv.constant0._ZN2at6native53_GLOBAL__N__7c5e0505_20_UpSampleNearest1d_cu_19867e3837upsample_nearest1d_backward_out_frameIN3c108BFloat16EfXadL_ZNS0_46nearest_neighbor_exact_bw_compute_source_indexEfiiEEEEvPKT_mmmmPS5_f:
	.zero		580


//--------------------- .nv.constant0._ZN2at6native53_GLOBAL__N__7c5e0505_20_UpSampleNearest1d_cu_19867e3837upsample_nearest1d_backward_out_frameIN3c104HalfEfXadL_ZNS0_46nearest_neighbor_exact_bw_compute_source_indexEfiiEEEEvPKT_mmmmPS5_f --------------------------
	.section	.nv.constant0._ZN2at6native53_GLOBAL__N__7c5e0505_20_UpSampleNearest1d_cu_19867e3837upsample_nearest1d_backward_out_frameIN3c104HalfEfXadL_ZNS0_46nearest_neighbor_exact_bw_compute_source_indexEfiiEEEEvPKT_mmmmPS5_f,"a",@progbits
	.sectionflags	@""
	.align	4
.nv.constant0._ZN2at6native53_GLOBAL__N__7c5e0505_20_UpSampleNearest1d_cu_19867e3837upsample_nearest1d_backward_out_frameIN3c104HalfEfXadL_ZNS0_46nearest_neighbor_exact_bw_compute_source_indexEfiiEEEEvPKT_mmmmPS5_f:
	.zero		580


//--------------------- .nv.constant0._ZN2at6native53_GLOBAL__N__7c5e0505_20_UpSampleNearest1d_cu_19867e3837upsample_nearest1d_backward_out_frameIffXadL_ZNS0_46nearest_neighbor_exact_bw_compute_source_indexEfiiEEEEvPKT_mmmmPS3_f --------------------------
	.section	.nv.constant0._ZN2at6native53_GLOBAL__N__7c5e0505_20_UpSampleNearest1d_cu_19867e3837upsample_nearest1d_backward_out_frameIffXadL_ZNS0_46nearest_neighbor_exact_bw_compute_source_indexEfiiEEEEvPKT_mmmmPS3_f,"a",@progbits
	.sectionflags	@""
	.align	4
.nv.constant0._ZN2at6native53_GLOBAL__N__7c5e0505_20_UpSampleNearest1d_cu_19867e3837upsample_nearest1d_backward_out_frameIffXadL_ZNS0_46nearest_neighbor_exact_bw_compute_source_indexEfiiEEEEvPKT_mmmmPS3_f:
	.zero		580


//--------------------- .nv.constant0._ZN2at6native53_GLOBAL__N__7c5e0505_20_UpSampleNearest1d_cu_19867e3837upsample_nearest1d_backward_out_frameIddXadL_ZNS0_46nearest_neighbor_exact_bw_compute_source_indexEfiiEEEEvPKT_mmmmPS3_f --------------------------
	.section	.nv.constant0._ZN2at6native53_GLOBAL__N__7c5e0505_20_UpSampleNearest1d_cu_19867e3837upsample_nearest1d_backward_out_frameIddXadL_ZNS0_46nearest_neighbor_exact_bw_compute_source_indexEfiiEEEEvPKT_mmmmPS3_f,"a",@progbits
	.sectionflags	@""
	.align	4
.nv.constant0._ZN2at6native53_GLOBAL__N__7c5e0505_20_UpSampleNearest1d_cu_19867e3837upsample_nearest1d_backward_out_frameIddXadL_ZNS0_46nearest_neighbor_exact_bw_compute_source_indexEfiiEEEEvPKT_mmmmPS3_f:
	.zero		580


//--------------------- .nv.constant0._ZN2at6native53_GLOBAL__N__7c5e0505_20_UpSampleNearest1d_cu_19867e3837upsample_nearest1d_backward_out_frameIhlXadL_ZNS0_40nearest_neighbor_bw_compute_source_indexEfiiEEEEvPKT_mmmmPS3_f --------------------------
	.section	.nv.constant0._ZN2at6native53_GLOBAL__N__7c5e0505_20_UpSampleNearest1d_cu_19867e3837upsample_nearest1d_backward_out_frameIhlXadL_ZNS0_40nearest_neighbor_bw_compute_source_indexEfiiEEEEvPKT_mmmmPS3_f,"a",@progbits
	.sectionflags	@""
	.align	4
.nv.constant0._ZN2at6native53_GLOBAL__N__7c5e0505_20_UpSampleNearest1d_cu_19867e3837upsample_nearest1d_backward_out_frameIhlXadL_ZNS0_40nearest_neighbor_bw_compute_source_indexEfiiEEEEvPKT_mmmmPS3_f:
	.zero		580


//--------------------- .nv.constant0._ZN2at6native53_GLOBAL__N__7c5e0505_20_UpSampleNearest1d_cu_19867e3837upsample_nearest1d_backward_out_frameIN3c108BFloat16EfXadL_ZNS0_40nearest_neighbor_bw_compute_source_indexEfiiEEEEvPKT_mmmmPS5_f --------------------------
	.section	.nv.constant0._ZN2at6native53_GLOBAL__N__7c5e0505_20_UpSampleNearest1d_cu_19867e3837upsample_nearest1d_backward_out_frameIN3c108BFloat16EfXadL_ZNS0_40nearest_neighbor_bw_compute_source_indexEfiiEEEEvPKT_mmmmPS5_f,"a",@progbits
	.sectionflags	@""
	.align	4
.nv.constant0._ZN2at6native53_GLOBAL__N__7c5e0505_20_UpSampleNearest1d_cu_19867e3837upsample_nearest1d_backward_out_frameIN3c108BFloat16EfXadL_ZNS0_40nearest_neighbor_bw_compute_source_indexEfiiEEEEvPKT_mmmmPS5_f:
	.zero		580


//--------------------- .nv.constant0._ZN2at6native53_GLOBAL__N__7c5e0505_20_UpSampleNearest1d_cu_19867e3837upsample_nearest1d_backward_out_frameIN3c104HalfEfXadL_ZNS0_40nearest_neighbor_bw_compute_source_indexEfiiEEEEvPKT_mmmmPS5_f --------------------------
	.section	.nv.constant0._ZN2at6native53_GLOBAL__N__7c5e0505_20_UpSampleNearest1d_cu_19867e3837upsample_nearest1d_backward_out_frameIN3c104HalfEfXadL_ZNS0_40nearest_neighbor_bw_compute_source_indexEfiiEEEEvPKT_mmmmPS5_f,"a",@progbits
	.sectionflags	@""
	.align	4
.nv.constant0._ZN2at6native53_GLOBAL__N__7c5e0505_20_UpSampleNearest1d_cu_19867e3837upsample_nearest1d_backward_out_frameIN3c104HalfEfXadL_ZNS0_40nearest_neighbor_bw_compute_source_indexEfiiEEEEvPKT_mmmmPS5_f:
	.zero		580


//--------------------- .nv.constant0._ZN2at6native53_GLOBAL__N__7c5e0505_20_UpSampleNearest1d_cu_19867e3837upsample_nearest1d_backward_out_frameIffXadL_ZNS0_40nearest_neighbor_bw_compute_source_indexEfiiEEEEvPKT_mmmmPS3_f --------------------------
	.section	.nv.constant0._ZN2at6native53_GLOBAL__N__7c5e0505_20_UpSampleNearest1d_cu_19867e3837upsample_nearest1d_backward_out_frameIffXadL_ZNS0_40nearest_neighbor_bw_compute_source_indexEfiiEEEEvPKT_mmmmPS3_f,"a",@progbits
	.sectionflags	@""
	.align	4
.nv.constant0._ZN2at6native53_GLOBAL__N__7c5e0505_20_UpSampleNearest1d_cu_19867e3837upsample_nearest1d_backward_out_frameIffXadL_ZNS0_40nearest_neighbor_bw_compute_source_indexEfiiEEEEvPKT_mmmmPS3_f:
	.zero		580


//--------------------- .nv.constant0._ZN2at6native53_GLOBAL__N__7c5e0505_20_UpSampleNearest1d_cu_19867e3837upsample_nearest1d_backward_out_frameIddXadL_ZNS0_40nearest_neighbor_bw_compute_source_indexEfiiEEEEvPKT_mmmmPS3_f --------------------------
	.section	.nv.constant0._ZN2at6native53_GLOBAL__N__7c5e0505_20_UpSampleNearest1d_cu_19867e3837upsample_nearest1d_backward_out_frameIddXadL_ZNS0_40nearest_neighbor_bw_compute_source_indexEfiiEEEEvPKT_mmmmPS3_f,"a",@progbits
	.sectionflags	@""
	.align	4
.nv.constant0._ZN2at6native53_GLOBAL__N__7c5e0505_20_UpSampleNearest1d_cu_19867e3837upsample_nearest1d_backward_out_frameIddXadL_ZNS0_40nearest_neighbor_bw_compute_source_indexEfiiEEEEvPKT_mmmmPS3_f:
	.zero		580


//--------------------- .nv.constant0._ZN2at6native53_GLOBAL__N__7c5e0505_20_UpSampleNearest1d_cu_19867e3828upsample_nearest1d_out_frameIhXadL_ZNS0_43nearest_neighbor_exact_compute_source_indexEfiiEEEEvPKT_mmmmPS3_f --------------------------
	.section	.nv.constant0._ZN2at6native53_GLOBAL__N__7c5e0505_20_UpSampleNearest1d_cu_19867e3828upsample_nearest1d_out_frameIhXadL_ZNS0_43nearest_neighbor_exact_compute_source_indexEfiiEEEEvPKT_mmmmPS3_f,"a",@progbits
	.sectionflags	@""
	.align	4
.nv.constant0._ZN2at6native53_GLOBAL__N__7c5e0505_20_UpSampleNearest1d_cu_19867e3828upsample_nearest1d_out_frameIhXadL_ZNS0_43nearest_neighbor_exact_compute_source_indexEfiiEEEEvPKT_mmmmPS3_f:
	.zero		580


//--------------------- .nv.constant0._ZN2at6native53_GLOBAL__N__7c5e0505_20_UpSampleNearest1d_cu_19867e3828upsample_nearest1d_out_frameIN3c108BFloat16EXadL_ZNS0_43nearest_neighbor_exact_compute_source_indexEfiiEEEEvPKT_mmmmPS5_f --------------------------
	.section	.nv.constant0._ZN2at6native53_GLOBAL__N__7c5e0505_20_UpSampleNearest1d_cu_19867e3828upsample_nearest1d_out_frameIN3c108BFloat16EXadL_ZNS0_43nearest_neighbor_exact_compute_source_indexEfiiEEEEvPKT_mmmmPS5_f,"a",@progbits
	.sectionflags	@""
	.align	4
.nv.constant0._ZN2at6native53_GLOBAL__N__7c5e0505_20_UpSampleNearest1d_cu_19867e3828upsample_nearest1d_out_frameIN3c108BFloat16EXadL_ZNS0_43nearest_neighbor_exact_compute_source_indexEfiiEEEEvPKT_mmmmPS5_f:
	.zero		580


//--------------------- .nv.constant0._ZN2at6native53_GLOBAL__N__7c5e0505_20_UpSampleNearest1d_cu_19867e3828upsample_nearest1d_out_frameIN3c104HalfEXadL_ZNS0_43nearest_neighbor_exact_compute_source_indexEfiiEEEEvPKT_mmmmPS5_f --------------------------
	.section	.nv.constant0._ZN2at6native53_GLOBAL__N__7c5e0505_20_UpSampleNearest1d_cu_19867e3828upsample_nearest1d_out_frameIN3c104HalfEXadL_ZNS0_43nearest_neighbor_exact_compute_source_indexEfiiEEEEvPKT_mmmmPS5_f,"a",@progbits
	.sectionflags	@""
	.align	4
.nv.constant0._ZN2at6native53_GLOBAL__N__7c5e0505_20_UpSampleNearest1d_cu_19867e3828upsample_nearest1d_out_frameIN3c104HalfEXadL_ZNS0_43nearest_neighbor_exact_compute_source_indexEfiiEEEEvPKT_mmmmPS5_f:
	.zero		580


//--------------------- .nv.constant0._ZN2at6native53_GLOBAL__N__7c5e0505_20_UpSampleNearest1d_cu_19867e3828upsample_nearest1d_out_frameIfXadL_ZNS0_43nearest_neighbor_exact_compute_source_indexEfiiEEEEvPKT_mmmmPS3_f --------------------------
	.section	.nv.constant0._ZN2at6native53_GLOBAL__N__7c5e0505_20_UpSampleNearest1d_cu_19867e3828upsample_nearest1d_out_frameIfXadL_ZNS0_43nearest_neighbor_exact_compute_source_indexEfiiEEEEvPKT_mmmmPS3_f,"a",@progbits
	.sectionflags	@""
	.align	4
.nv.constant0._ZN2at6native53_GLOBAL__N__7c5e0505_20_UpSampleNearest1d_cu_19867e3828upsample_nearest1d_out_frameIfXadL_ZNS0_43nearest_neighbor_exact_compute_source_indexEfiiEEEEvPKT_mmmmPS3_f:
	.zero		580


//--------------------- .nv.constant0._ZN2at6native53_GLOBAL__N__7c5e0505_20_UpSampleNearest1d_cu_19867e3828upsample_nearest1d_out_frameIdXadL_ZNS0_43nearest_neighbor_exact_compute_source_indexEfiiEEEEvPKT_mmmmPS3_f --------------------------
	.section	.nv.constant0._ZN2at6native53_GLOBAL__N__7c5e0505_20_UpSampleNearest1d_cu_19867e3828upsample_nearest1d_out_frameIdXadL_ZNS0_43nearest_neighbor_exact_compute_source_indexEfiiEEEEvPKT_mmmmPS3_f,"a",@progbits
	.sectionflags	@""
	.align	4
.nv.constant0._ZN2at6native53_GLOBAL__N__7c5e0505_20_UpSampleNearest1d_cu_19867e3828upsample_nearest1d_out_frameIdXadL_ZNS0_43nearest_neighbor_exact_compute_source_indexEfiiEEEEvPKT_mmmmPS3_f:
	.zero		580


//--------------------- .nv.constant0._ZN2at6native53_GLOBAL__N__7c5e0505_20_UpSampleNearest1d_cu_19867e3828upsample_nearest1d_out_frameIhXadL_ZNS0_37nearest_neighbor_compute_source_indexEfiiEEEEvPKT_mmmmPS3_f --------------------------
	.section	.nv.constant0._ZN2at6native53_GLOBAL__N__7c5e0505_20_UpSampleNearest1d_cu_19867e3828upsample_nearest1d_out_frameIhXadL_ZNS0_37nearest_neighbor_compute_source_indexEfiiEEEEvPKT_mmmmPS3_f,"a",@progbits
	.sectionflags	@""
	.align	4
.nv.constant0._ZN2at6native53_GLOBAL__N__7c5e0505_20_UpSampleNearest1d_cu_19867e3828upsample_nearest1d_out_frameIhXadL_ZNS0_37nearest_neighbor_compute_source_indexEfiiEEEEvPKT_mmmmPS3_f:
	.zero		580


//--------------------- .nv.constant0._ZN2at6native53_GLOBAL__N__7c5e0505_20_UpSampleNearest1d_cu_19867e3828upsample_nearest1d_out_frameIN3c108BFloat16EXadL_ZNS0_37nearest_neighbor_compute_source_indexEfiiEEEEvPKT_mmmmPS5_f --------------------------
	.section	.nv.constant0._ZN2at6native53_GLOBAL__N__7c5e0505_20_UpSampleNearest1d_cu_19867e3828upsample_nearest1d_out_frameIN3c108BFloat16EXadL_ZNS0_37nearest_neighbor_compute_source_indexEfiiEEEEvPKT_mmmmPS5_f,"a",@progbits
	.sectionflags	@""
	.align	4
.nv.constant0._ZN2at6native53_GLOBAL__N__7c5e0505_20_UpSampleNearest1d_cu_19867e3828upsample_nearest1d_out_frameIN3c108BFloat16EXadL_ZNS0_37nearest_neighbor_compute_source_indexEfiiEEEEvPKT_mmmmPS5_f:
	.zero		580


//--------------------- .nv.constant0._ZN2at6native53_GLOBAL__N__7c5e0505_20_UpSampleNearest1d_cu_19867e3828upsample_nearest1d_out_frameIN3c104HalfEXadL_ZNS0_37nearest_neighbor_compute_source_indexEfiiEEEEvPKT_mmmmPS5_f --------------------------
	.section	.nv.constant0._ZN2at6native53_GLOBAL__N__7c5e0505_20_UpSampleNearest1d_cu_19867e3828upsample_nearest1d_out_frameIN3c104HalfEXadL_ZNS0_37nearest_neighbor_compute_source_indexEfiiEEEEvPKT_mmmmPS5_f,"a",@progbits
	.sectionflags	@""
	.align	4
.nv.constant0._ZN2at6native53_GLOBAL__N__7c5e0505_20_UpSampleNearest1d_cu_19867e3828upsample_nearest1d_out_frameIN3c104HalfEXadL_ZNS0_37nearest_neighbor_compute_source_indexEfiiEEEEvPKT_mmmmPS5_f:
	.zero		580


//--------------------- .nv.constant0._ZN2at6native53_GLOBAL__N__7c5e0505_20_UpSampleNearest1d_cu_19867e3828upsample_nearest1d_out_frameIfXadL_ZNS0_37nearest_neighbor_compute_source_indexEfiiEEEEvPKT_mmmmPS3_f --------------------------
	.section	.nv.constant0._ZN2at6native53_GLOBAL__N__7c5e0505_20_UpSampleNearest1d_cu_19867e3828upsample_nearest1d_out_frameIfXadL_ZNS0_37nearest_neighbor_compute_source_indexEfiiEEEEvPKT_mmmmPS3_f,"a",@progbits
	.sectionflags	@""
	.align	4
.nv.constant0._ZN2at6native53_GLOBAL__N__7c5e0505_20_UpSampleNearest1d_cu_19867e3828upsample_nearest1d_out_frameIfXadL_ZNS0_37nearest_neighbor_compute_source_indexEfiiEEEEvPKT_mmmmPS3_f:
	.zero		580


//--------------------- .nv.constant0._ZN2at6native53_GLOBAL__N__7c5e0505_20_UpSampleNearest1d_cu_19867e3828upsample_nearest1d_out_frameIdXadL_ZNS0_37nearest_neighbor_compute_source_indexEfiiEEEEvPKT_mmmmPS3_f --------------------------
	.section	.nv.constant0._ZN2at6native53_GLOBAL__N__7c5e0505_20_UpSampleNearest1d_cu_19867e3828upsample_nearest1d_out_frameIdXadL_ZNS0_37nearest_neighbor_compute_source_indexEfiiEEEEvPKT_mmmmPS3_f,"a",@progbits
	.sectionflags	@""
	.align	4
.nv.constant0._ZN2at6native53_GLOBAL__N__7c5e0505_20_UpSampleNearest1d_cu_19867e3828upsample_nearest1d_out_frameIdXadL_ZNS0_37nearest_neighbor_compute_source_indexEfiiEEEEvPKT_mmmmPS3_f:
	.zero		580


//--------------------- SYMBOLS --------------------------

	.type		.nv.reservedSmem.offset0,@object
	.size		.nv.reservedSmem.offset0,0x4
